// auto-generated by cutlass_sweep.gemm — config: {"arch": "sm_90", "cluster_m": 2, "cluster_n": 1, "dtype": "e4m3", "dtype_b": "e4m3", "layout": "nt", "stages": 0, "tile_k": 64, "tile_m": 384, "tile_n": 240}
#include "cutlass/cutlass.h"
#include "cutlass/gemm/collective/collective_builder.hpp"
#include "cutlass/gemm/device/gemm_universal_adapter.h"
#include "cutlass/gemm/kernel/gemm_universal.hpp"
#include "cutlass/epilogue/collective/collective_builder.hpp"

using ElemA = cutlass::float_e4m3_t;
using ElemB = cutlass::float_e4m3_t;
using ElemCD = cutlass::float_e4m3_t;
using Acc  = float;
using TileShape    = cute::Shape<cute::_384, cute::_240, cute::_64>;
using ClusterShape = cute::Shape<cute::_2, cute::_1, cute::_1>;

using CollectiveEpilogue = typename cutlass::epilogue::collective::CollectiveBuilder<
    cutlass::arch::Sm90, cutlass::arch::OpClassTensorOp,
    TileShape, ClusterShape,
    cutlass::epilogue::collective::EpilogueTileAuto,
    Acc, Acc,
    ElemCD, cutlass::layout::RowMajor, 128 / cutlass::sizeof_bits<ElemCD>::value,
    ElemCD, cutlass::layout::RowMajor, 128 / cutlass::sizeof_bits<ElemCD>::value,
    cutlass::epilogue::collective::EpilogueScheduleAuto
  >::CollectiveOp;

using CollectiveMainloop = typename cutlass::gemm::collective::CollectiveBuilder<
    cutlass::arch::Sm90, cutlass::arch::OpClassTensorOp,
    ElemA, cutlass::layout::RowMajor, 128 / cutlass::sizeof_bits<ElemA>::value,
    ElemB, cutlass::layout::ColumnMajor, 128 / cutlass::sizeof_bits<ElemB>::value,
    Acc,
    TileShape, ClusterShape,
    cutlass::gemm::collective::StageCountAutoCarveout<static_cast<int>(sizeof(typename CollectiveEpilogue::SharedStorage))>,
    cutlass::gemm::collective::KernelScheduleAuto
  >::CollectiveOp;

using GemmKernel = cutlass::gemm::kernel::GemmUniversal<
    cute::Shape<int,int,int,int>,
    CollectiveMainloop,
    CollectiveEpilogue
>;
using Gemm = cutlass::gemm::device::GemmUniversalAdapter<GemmKernel>;

// Force the device kernel symbol into the cubin without needing a host main.
auto* _anchor = &cutlass::device_kernel<GemmKernel>;


// ===== COMPILED SASS (sm_90a) =====

	.target	sm_90a

	.elftype	@"ET_EXEC"


//--------------------- .note.nv.tkinfo           --------------------------
	.section	.note.nv.tkinfo,"",@"SHT_NOTE"
	.sectionflags	@"SHF_NOTE_NV_TKINFO"
	.tkinfo
        /*0018*/ 	.word	0x00000002
        /*0030*/ 	.string	""
        /*0030*/ 	.string	"ptxas"
        /*0030*/ 	.string	"Cuda compilation tools, release 13.0, V13.0.88"
        /*0030*/ 	.string	"Build cuda_13.0.r13.0/compiler.36424714_0"
        /*0030*/ 	.string	"-arch sm_90a -m 64 "



//--------------------- .note.nv.cuinfo           --------------------------
	.section	.note.nv.cuinfo,"",@"SHT_NOTE"
	.sectionflags	@"SHF_NOTE_NV_CUINFO"
        /*0018*/ 	.short	0x0002
        /*001a*/ 	.short	0x005a
        /*001c*/ 	.short	0x0082
	.zero		2


//--------------------- .nv.info                  --------------------------
	.section	.nv.info,"",@"SHT_CUDA_INFO"
	.align	4


	//----- nvinfo : EIATTR_REGCOUNT
	.align		4
        /*0000*/ 	.byte	0x04, 0x2f
        /*0002*/ 	.short	(.L_12 - .L_11)
	.align		4
.L_11:
        /*0004*/ 	.word	index@(_ZN7cutlass13device_kernelINS_4gemm6kernel13GemmUniversalIN4cute5tupleIJiiiiEEENS1_10collective13CollectiveMmaINS1_37MainloopSm90TmaGmmaWarpSpecializedFP8ILi5ENS5_IJNS4_1CILi2EEENSA_ILi1EEESC_EEENS1_35KernelTmaWarpSpecializedCooperativeEEENS5_IJNSA_ILi384EEENSA_ILi240EEENSA_ILi64EEEEEENS_12float_e4m3_tENS5_IJlSC_lEEESK_SL_NS4_8TiledMMAINS4_8MMA_AtomIJNS4_4SM904GMMA30MMA_64x16x32_F32E4M3E4M3_SS_TNILNSP_7ScaleInE1ELSR_1EEEEEENS4_6LayoutISD_NS5_IJSC_NSA_ILi0EEESV_EEEEENS5_IJNS4_10UnderscoreESY_SY_EEEEENS4_13SM90_TMA_LOADENS4_14ComposedLayoutINS4_7SwizzleILi2ELi4ELi3EEENS4_18smem_ptr_flag_bitsILi8EEENSU_INS5_IJNSA_ILi8EEESI_EEENS5_IJSI_SC_EEEEEEEvNS4_8identityENS4_23SM90_TMA_LOAD_MULTICASTES1B_vS1C_EENS_8epilogue10collective6detail29Sm90TmaWarpSpecializedAdapterINS1G_15DefaultEpilogueISK_SL_SL_NS1F_6thread17LinearCombinationISK_Li1EffLNS1K_9ScaleType4KindE0ELNS_15FloatRoundStyleE2ESK_EENS1_15EpilogueDefaultEEEEEvvEEEEvNT_6ParamsE)
        /*0008*/ 	.word	0x000000a8


	//----- nvinfo : EIATTR_FRAME_SIZE
	.align		4
.L_12:
        /*000c*/ 	.byte	0x04, 0x11
        /*000e*/ 	.short	(.L_14 - .L_13)
	.align		4
.L_13:
        /*0010*/ 	.word	index@(_ZN7cutlass13device_kernelINS_4gemm6kernel13GemmUniversalIN4cute5tupleIJiiiiEEENS1_10collective13CollectiveMmaINS1_37MainloopSm90TmaGmmaWarpSpecializedFP8ILi5ENS5_IJNS4_1CILi2EEENSA_ILi1EEESC_EEENS1_35KernelTmaWarpSpecializedCooperativeEEENS5_IJNSA_ILi384EEENSA_ILi240EEENSA_ILi64EEEEEENS_12float_e4m3_tENS5_IJlSC_lEEESK_SL_NS4_8TiledMMAINS4_8MMA_AtomIJNS4_4SM904GMMA30MMA_64x16x32_F32E4M3E4M3_SS_TNILNSP_7ScaleInE1ELSR_1EEEEEENS4_6LayoutISD_NS5_IJSC_NSA_ILi0EEESV_EEEEENS5_IJNS4_10UnderscoreESY_SY_EEEEENS4_13SM90_TMA_LOADENS4_14ComposedLayoutINS4_7SwizzleILi2ELi4ELi3EEENS4_18smem_ptr_flag_bitsILi8EEENSU_INS5_IJNSA_ILi8EEESI_EEENS5_IJSI_SC_EEEEEEEvNS4_8identityENS4_23SM90_TMA_LOAD_MULTICASTES1B_vS1C_EENS_8epilogue10collective6detail29Sm90TmaWarpSpecializedAdapterINS1G_15DefaultEpilogueISK_SL_SL_NS1F_6thread17LinearCombinationISK_Li1EffLNS1K_9ScaleType4KindE0ELNS_15FloatRoundStyleE2ESK_EENS1_15EpilogueDefaultEEEEEvvEEEEvNT_6ParamsE)
        /*0014*/ 	.word	0x00000b20


	//----- nvinfo : EIATTR_MIN_STACK_SIZE
	.align		4
.L_14:
        /*0018*/ 	.byte	0x04, 0x12
        /*001a*/ 	.short	(.L_16 - .L_15)
	.align		4
.L_15:
        /*001c*/ 	.word	index@(_ZN7cutlass13device_kernelINS_4gemm6kernel13GemmUniversalIN4cute5tupleIJiiiiEEENS1_10collective13CollectiveMmaINS1_37MainloopSm90TmaGmmaWarpSpecializedFP8ILi5ENS5_IJNS4_1CILi2EEENSA_ILi1EEESC_EEENS1_35KernelTmaWarpSpecializedCooperativeEEENS5_IJNSA_ILi384EEENSA_ILi240EEENSA_ILi64EEEEEENS_12float_e4m3_tENS5_IJlSC_lEEESK_SL_NS4_8TiledMMAINS4_8MMA_AtomIJNS4_4SM904GMMA30MMA_64x16x32_F32E4M3E4M3_SS_TNILNSP_7ScaleInE1ELSR_1EEEEEENS4_6LayoutISD_NS5_IJSC_NSA_ILi0EEESV_EEEEENS5_IJNS4_10UnderscoreESY_SY_EEEEENS4_13SM90_TMA_LOADENS4_14ComposedLayoutINS4_7SwizzleILi2ELi4ELi3EEENS4_18smem_ptr_flag_bitsILi8EEENSU_INS5_IJNSA_ILi8EEESI_EEENS5_IJSI_SC_EEEEEEEvNS4_8identityENS4_23SM90_TMA_LOAD_MULTICASTES1B_vS1C_EENS_8epilogue10collective6detail29Sm90TmaWarpSpecializedAdapterINS1G_15DefaultEpilogueISK_SL_SL_NS1F_6thread17LinearCombinationISK_Li1EffLNS1K_9ScaleType4KindE0ELNS_15FloatRoundStyleE2ESK_EENS1_15EpilogueDefaultEEEEEvvEEEEvNT_6ParamsE)
        /*0020*/ 	.word	0x00000b20
.L_16:


//--------------------- .nv.compat                --------------------------
	.section	.nv.compat,"",@"SHT_CUDA_COMPAT_INFO"
	.align	4
        /*0000*/ 	.byte	0x02, 0x09, 0x01, 0x00, 0x02, 0x02, 0x04, 0x00, 0x02, 0x05, 0x05, 0x00, 0x03, 0x07, 0x01, 0x01
        /*0010*/ 	.byte	0x02, 0x03, 0x01, 0x00, 0x02, 0x06, 0x01, 0x00, 0x04, 0x0b, 0x08, 0x00, 0x00, 0x00, 0x00, 0x00
        /*0020*/ 	.byte	0x00, 0x00, 0x00, 0x00


//--------------------- .nv.info._ZN7cutlass13device_kernelINS_4gemm6kernel13GemmUniversalIN4cute5tupleIJiiiiEEENS1_10collective13CollectiveMmaINS1_37MainloopSm90TmaGmmaWarpSpecializedFP8ILi5ENS5_IJNS4_1CILi2EEENSA_ILi1EEESC_EEENS1_35KernelTmaWarpSpecializedCooperativeEEENS5_IJNSA_ILi384EEENSA_ILi240EEENSA_ILi64EEEEEENS_12float_e4m3_tENS5_IJlSC_lEEESK_SL_NS4_8TiledMMAINS4_8MMA_AtomIJNS4_4SM904GMMA30MMA_64x16x32_F32E4M3E4M3_SS_TNILNSP_7ScaleInE1ELSR_1EEEEEENS4_6LayoutISD_NS5_IJSC_NSA_ILi0EEESV_EEEEENS5_IJNS4_10UnderscoreESY_SY_EEEEENS4_13SM90_TMA_LOADENS4_14ComposedLayoutINS4_7SwizzleILi2ELi4ELi3EEENS4_18smem_ptr_flag_bitsILi8EEENSU_INS5_IJNSA_ILi8EEESI_EEENS5_IJSI_SC_EEEEEEEvNS4_8identityENS4_23SM90_TMA_LOAD_MULTICASTES1B_vS1C_EENS_8epilogue10collective6detail29Sm90TmaWarpSpecializedAdapterINS1G_15DefaultEpilogueISK_SL_SL_NS1F_6thread17LinearCombinationISK_Li1EffLNS1K_9ScaleType4KindE0ELNS_15FloatRoundStyleE2ESK_EENS1_15EpilogueDefaultEEEEEvvEEEEvNT_6ParamsE --------------------------
	.section	.nv.info._ZN7cutlass13device_kernelINS_4gemm6kernel13GemmUniversalIN4cute5tupleIJiiiiEEENS1_10collective13CollectiveMmaINS1_37MainloopSm90TmaGmmaWarpSpecializedFP8ILi5ENS5_IJNS4_1CILi2EEENSA_ILi1EEESC_EEENS1_35KernelTmaWarpSpecializedCooperativeEEENS5_IJNSA_ILi384EEENSA_ILi240EEENSA_ILi64EEEEEENS_12float_e4m3_tENS5_IJlSC_lEEESK_SL_NS4_8TiledMMAINS4_8MMA_AtomIJNS4_4SM904GMMA30MMA_64x16x32_F32E4M3E4M3_SS_TNILNSP_7ScaleInE1ELSR_1EEEEEENS4_6LayoutISD_NS5_IJSC_NSA_ILi0EEESV_EEEEENS5_IJNS4_10UnderscoreESY_SY_EEEEENS4_13SM90_TMA_LOADENS4_14ComposedLayoutINS4_7SwizzleILi2ELi4ELi3EEENS4_18smem_ptr_flag_bitsILi8EEENSU_INS5_IJNSA_ILi8EEESI_EEENS5_IJSI_SC_EEEEEEEvNS4_8identityENS4_23SM90_TMA_LOAD_MULTICASTES1B_vS1C_EENS_8epilogue10collective6detail29Sm90TmaWarpSpecializedAdapterINS1G_15DefaultEpilogueISK_SL_SL_NS1F_6thread17LinearCombinationISK_Li1EffLNS1K_9ScaleType4KindE0ELNS_15FloatRoundStyleE2ESK_EENS1_15EpilogueDefaultEEEEEvvEEEEvNT_6ParamsE,"",@"SHT_CUDA_INFO"
	.sectionflags	@""
	.align	4


	//----- nvinfo : EIATTR_CUDA_API_VERSION
	.align		4
        /*0000*/ 	.byte	0x04, 0x37
        /*0002*/ 	.short	(.L_18 - .L_17)
.L_17:
        /*0004*/ 	.word	0x00000082


	//----- nvinfo : EIATTR_KPARAM_INFO
	.align		4
.L_18:
        /*0008*/ 	.byte	0x04, 0x17
        /*000a*/ 	.short	(.L_20 - .L_19)
.L_19:
        /*000c*/ 	.word	0x00000000
        /*0010*/ 	.short	0x0000
        /*0012*/ 	.short	0x0070
        /*0014*/ 	.byte	0x00, 0xf0, 0x01, 0x10


	//----- nvinfo : EIATTR_SPARSE_MMA_MASK
	.align		4
.L_20:
        /*0018*/ 	.byte	0x03, 0x50
        /*001a*/ 	.short	0x0000


	//----- nvinfo : EIATTR_MAXREG_COUNT
	.align		4
        /*001c*/ 	.byte	0x03, 0x1b
        /*001e*/ 	.short	0x00a8


	//----- nvinfo : EIATTR_NUM_BARRIERS
	.align		4
        /*0020*/ 	.byte	0x02, 0x4c
        /*0022*/ 	.byte	0x01
	.zero		1


	//----- nvinfo : EIATTR_ANNOTATIONS
	.align		4
        /*0024*/ 	.byte	0x04, 0x55
        /*0026*/ 	.short	(.L_22 - .L_21)


	//   ....[0]....
.L_21:
        /*0028*/ 	.word	0x00000001
        /*002c*/ 	.byte	0x50, 0x02, 0x00, 0x00, 0x01, 0x00, 0x00, 0x00, 0x50, 0x07, 0x00, 0x00, 0x01, 0x00, 0x00, 0x00
        /* <DEDUP_REMOVED lines=2491> */
        /*9bec*/ 	.byte	0x80, 0x73, 0x04, 0x00


	//----- nvinfo : EIATTR_MERCURY_ISA_VERSION
	.align		4
.L_22:
        /*9bf0*/ 	.byte	0x03, 0x5f
        /*9bf2*/ 	.short	0x0101


	//----- nvinfo : EIATTR_INT_WARP_WIDE_INSTR_OFFSETS
	.align		4
        /*9bf4*/ 	.byte	0x04, 0x31
        /*9bf6*/ 	.short	(.L_24 - .L_23)


	//   ....[0]....
.L_23:
        /*9bf8*/ 	.word	0x00000590


	//   ....[1]....
        /*9bfc*/ 	.word	0x000005b0


	//   ....[2]....
        /*9c00*/ 	.word	0x00000720


	//----- nvinfo : EIATTR_COOP_GROUP_MASK_REGIDS
	.align		4
.L_24:
        /*9c04*/ 	.byte	0x04, 0x29
        /*9c06*/ 	.short	(.L_26 - .L_25)


	//   ....[0]....
.L_25:
        /*9c08*/ 	.word	0xffffffff


	//   ....[1]....
        /*9c0c*/ 	.word	0xffffffff


	//   ....[2]....
        /*9c10*/ 	.word	0xffffffff


	//   ....[3]....
        /*9c14*/ 	.word	0xffffffff


	//   ....[4]....
        /*9c18*/ 	.word	0xffffffff


	//   ....[5]....
        /*9c1c*/ 	.word	0xffffffff


	//----- nvinfo : EIATTR_COOP_GROUP_INSTR_OFFSETS
	.align		4
.L_26:
        /*9c20*/ 	.byte	0x04, 0x28
        /*9c22*/ 	.short	(.L_28 - .L_27)


	//   ....[0]....
.L_27:
        /*9c24*/ 	.word	0x00000070


	//   ....[1]....
        /*9c28*/ 	.word	0x00000080


	//   ....[2]....
        /*9c2c*/ 	.word	0x000001b0


	//   ....[3]....
        /*9c30*/ 	.word	0x00000400


	//   ....[4]....
        /*9c34*/ 	.word	0x00000880


	//   ....[5]....
        /*9c38*/ 	.word	0x000034c0


	//----- nvinfo : EIATTR_REG_RECONFIG
	.align		4
.L_28:
        /*9c3c*/ 	.byte	0x01, 0x54
	.zero		2


	//----- nvinfo : EIATTR_MBARRIER_INSTR_OFFSETS
	.align		4
        /*9c40*/ 	.byte	0x04, 0x39
        /*9c42*/ 	.short	(.L_30 - .L_29)


	//   ....[0]....
.L_29:
        /*9c44*/ 	.word	0x00000340
        /*9c48*/ 	.word	0x000000ff
        /*9c4c*/ 	.word	0x00000000
        /*9c50*/ 	.short	0x0100
        /*9c52*/ 	.byte	0x09
	.zero		1


	//   ....[1]....
        /*9c54*/ 	.word	0x00000350
        /*9c58*/ 	.word	0x000000ff
        /*9c5c*/ 	.word	0x00000028
        /*9c60*/ 	.short	0x0100
        /*9c62*/ 	.byte	0x09
	.zero		1


	//   ....[2]....
        /*9c64*/ 	.word	0x00000360
        /*9c68*/ 	.word	0x000000ff
        /*9c6c*/ 	.word	0x00000008
        /*9c70*/ 	.short	0x0100
        /*9c72*/ 	.byte	0x09
	.zero		1


	//   ....[3]....
        /*9c74*/ 	.word	0x00000370
        /*9c78*/ 	.word	0x000000ff
        /*9c7c*/ 	.word	0x00000030
        /*9c80*/ 	.short	0x0100
        /*9c82*/ 	.byte	0x09
	.zero		1


	//   ....[4]....
        /*9c84*/ 	.word	0x00000380
        /*9c88*/ 	.word	0x000000ff
        /*9c8c*/ 	.word	0x00000010
        /*9c90*/ 	.short	0x0100
        /*9c92*/ 	.byte	0x09
	.zero		1


	//   ....[5]....
        /*9c94*/ 	.word	0x00000390
        /*9c98*/ 	.word	0x000000ff
        /*9c9c*/ 	.word	0x00000038
        /*9ca0*/ 	.short	0x0100
        /*9ca2*/ 	.byte	0x09
	.zero		1


	//   ....[6]....
        /*9ca4*/ 	.word	0x000003a0
        /*9ca8*/ 	.word	0x000000ff
        /*9cac*/ 	.word	0x00000018
        /*9cb0*/ 	.short	0x0100
        /*9cb2*/ 	.byte	0x09
	.zero		1


	//   ....[7]....
        /*9cb4*/ 	.word	0x000003b0
        /*9cb8*/ 	.word	0x000000ff
        /*9cbc*/ 	.word	0x00000040
        /*9cc0*/ 	.short	0x0100
        /*9cc2*/ 	.byte	0x09
	.zero		1


	//   ....[8]....
        /*9cc4*/ 	.word	0x000003c0
        /*9cc8*/ 	.word	0x000000ff
        /*9ccc*/ 	.word	0x00000020
        /*9cd0*/ 	.short	0x0100
        /*9cd2*/ 	.byte	0x09
	.zero		1


	//   ....[9]....
        /*9cd4*/ 	.word	0x000003d0
        /*9cd8*/ 	.word	0x000000ff
        /*9cdc*/ 	.word	0x00000048
        /*9ce0*/ 	.short	0x0100
        /*9ce2*/ 	.byte	0x09
	.zero		1


	//   ....[10]....
        /*9ce4*/ 	.word	0x000007b0
        /*9ce8*/ 	.word	0x000000ff
        /*9cec*/ 	.word	0x00000060
        /*9cf0*/ 	.short	0x0100
        /*9cf2*/ 	.byte	0x06
	.zero		1


	//   ....[11]....
        /*9cf4*/ 	.word	0x00000820
        /*9cf8*/ 	.word	0x000000ff
        /*9cfc*/ 	.word	0x00000068
        /*9d00*/ 	.short	0x0100
        /*9d02*/ 	.byte	0x06
	.zero		1


	//   ....[12]....
        /*9d04*/ 	.word	0x00003dc0
        /*9d08*/ 	.word	0x000000ff
        /*9d0c*/ 	.word	0x00000000
        /*9d10*/ 	.short	0x010a
        /*9d12*/ 	.byte	0x04
	.zero		1


	//   ....[13]....
        /*9d14*/ 	.word	0x00003e30
        /*9d18*/ 	.word	0x000000ff
        /*9d1c*/ 	.word	0x00000000
        /*9d20*/ 	.short	0x010a
        /*9d22*/ 	.byte	0x04
	.zero		1


	//   ....[14]....
        /*9d24*/ 	.word	0x0000e0c0
        /*9d28*/ 	.word	0x000000ff
        /*9d2c*/ 	.word	0x00000000
        /*9d30*/ 	.short	0x010a
        /*9d32*/ 	.byte	0x06
	.zero		1


	//   ....[15]....
        /*9d34*/ 	.word	0x0000e100
        /*9d38*/ 	.word	0x000000ff
        /*9d3c*/ 	.word	0x00000000
        /*9d40*/ 	.short	0x010a
        /*9d42*/ 	.byte	0x06
	.zero		1


	//   ....[16]....
        /*9d44*/ 	.word	0x00018530
        /*9d48*/ 	.word	0x00000013
        /*9d4c*/ 	.word	0x00000000
        /*9d50*/ 	.short	0x0101
        /*9d52*/ 	.byte	0x3f
	.zero		1


	//   ....[17]....
        /*9d54*/ 	.word	0x0001db60
        /*9d58*/ 	.word	0x0000000d
        /*9d5c*/ 	.word	0x00000000
        /*9d60*/ 	.short	0x0101
        /*9d62*/ 	.byte	0x3f
	.zero		1


	//   ....[18]....
        /*9d64*/ 	.word	0x000464c0
        /*9d68*/ 	.word	0x0000000c
        /*9d6c*/ 	.word	0x00000028
        /*9d70*/ 	.short	0x010a
        /*9d72*/ 	.byte	0x3f
	.zero		1


	//   ....[19]....
        /*9d74*/ 	.word	0x00046850
        /*9d78*/ 	.word	0x00000002
        /*9d7c*/ 	.word	0x00000068
        /*9d80*/ 	.short	0x0101
        /*9d82*/ 	.byte	0x3f
	.zero		1


	//   ....[20]....
        /*9d84*/ 	.word	0x00047030
        /*9d88*/ 	.word	0x00000003
        /*9d8c*/ 	.word	0x00000000
        /*9d90*/ 	.short	0x010a
        /*9d92*/ 	.byte	0x3f
	.zero		1


	//   ....[21]....
        /*9d94*/ 	.word	0x000470c0
        /*9d98*/ 	.word	0x00000003
        /*9d9c*/ 	.word	0x00000000
        /*9da0*/ 	.short	0x010a
        /*9da2*/ 	.byte	0x3f
	.zero		1


	//   ....[22]....
        /*9da4*/ 	.word	0x00047150
        /*9da8*/ 	.word	0x00000003
        /*9dac*/ 	.word	0x00000000
        /*9db0*/ 	.short	0x010a
        /*9db2*/ 	.byte	0x3f
	.zero		1


	//   ....[23]....
        /*9db4*/ 	.word	0x000471e0
        /*9db8*/ 	.word	0x00000003
        /*9dbc*/ 	.word	0x00000000
        /*9dc0*/ 	.short	0x010a
        /*9dc2*/ 	.byte	0x3f
	.zero		1


	//   ....[24]....
        /*9dc4*/ 	.word	0x00047270
        /*9dc8*/ 	.word	0x00000003
        /*9dcc*/ 	.word	0x00000000
        /*9dd0*/ 	.short	0x010a
        /*9dd2*/ 	.byte	0x3f
	.zero		1


	//   ....[25]....
        /*9dd4*/ 	.word	0x000472e0
        /*9dd8*/ 	.word	0x00000010
        /*9ddc*/ 	.word	0x00000000
        /*9de0*/ 	.short	0x010a
        /*9de2*/ 	.byte	0x3f
	.zero		1


	//   ....[26]....
        /*9de4*/ 	.word	0x00047350
        /*9de8*/ 	.word	0x00000000
        /*9dec*/ 	.word	0x00000000
        /*9df0*/ 	.short	0x010a
        /*9df2*/ 	.byte	0x3f
	.zero		1


	//   ....[27]....
        /*9df4*/ 	.word	0x00047430
        /*9df8*/ 	.word	0x0000000c
        /*9dfc*/ 	.word	0x00000028
        /*9e00*/ 	.short	0x010a
        /*9e02*/ 	.byte	0x3f
	.zero		1


	//   ....[28]....
        /*9e04*/ 	.word	0x00047500
        /*9e08*/ 	.word	0x00000003
        /*9e0c*/ 	.word	0x00000000
        /*9e10*/ 	.short	0x010a
        /*9e12*/ 	.byte	0x3f
	.zero		1


	//   ....[29]....
        /*9e14*/ 	.word	0x00047550
        /*9e18*/ 	.word	0x00000003
        /*9e1c*/ 	.word	0x00000000
        /*9e20*/ 	.short	0x010a
        /*9e22*/ 	.byte	0x3f
	.zero		1


	//   ....[30]....
        /*9e24*/ 	.word	0x000475a0
        /*9e28*/ 	.word	0x00000003
        /*9e2c*/ 	.word	0x00000000
        /*9e30*/ 	.short	0x010a
        /*9e32*/ 	.byte	0x3f
	.zero		1


	//   ....[31]....
        /*9e34*/ 	.word	0x000475f0
        /*9e38*/ 	.word	0x00000003
        /*9e3c*/ 	.word	0x00000000
        /*9e40*/ 	.short	0x010a
        /*9e42*/ 	.byte	0x3f
	.zero		1


	//----- nvinfo : EIATTR_NUM_MBARRIERS
	.align		4
.L_30:
        /*9e44*/ 	.byte	0x03, 0x38
        /*9e46*/ 	.short	0x000c


	//----- nvinfo : EIATTR_EXIT_INSTR_OFFSETS
	.align		4
        /*9e48*/ 	.byte	0x04, 0x1c
        /*9e4a*/ 	.short	(.L_32 - .L_31)


	//   ....[0]....
.L_31:
        /*9e4c*/ 	.word	0x00000a30


	//   ....[1]....
        /*9e50*/ 	.word	0x00001350


	//   ....[2]....
        /*9e54*/ 	.word	0x00045ba0


	//   ....[3]....
        /*9e58*/ 	.word	0x00046150


	//   ....[4]....
        /*9e5c*/ 	.word	0x000472c0


	//----- nvinfo : EIATTR_MAX_THREADS
	.align		4
.L_32:
        /*9e60*/ 	.byte	0x04, 0x05
        /*9e62*/ 	.short	(.L_34 - .L_33)
.L_33:
        /*9e64*/ 	.word	0x00000180
        /*9e68*/ 	.word	0x00000001
        /*9e6c*/ 	.word	0x00000001


	//----- nvinfo : EIATTR_CRS_STACK_SIZE
	.align		4
.L_34:
        /*9e70*/ 	.byte	0x04, 0x1e
        /*9e72*/ 	.short	(.L_36 - .L_35)
.L_35:
        /*9e74*/ 	.word	0x00000000


	//----- nvinfo : EIATTR_CBANK_PARAM_SIZE
	.align		4
.L_36:
        /*9e78*/ 	.byte	0x03, 0x19
        /*9e7a*/ 	.short	0x0470


	//----- nvinfo : EIATTR_PARAM_CBANK
	.align		4
        /*9e7c*/ 	.byte	0x04, 0x0a
        /*9e7e*/ 	.short	(.L_38 - .L_37)
	.align		4
.L_37:
        /*9e80*/ 	.word	index@(.nv.constant0._ZN7cutlass13device_kernelINS_4gemm6kernel13GemmUniversalIN4cute5tupleIJiiiiEEENS1_10collective13CollectiveMmaINS1_37MainloopSm90TmaGmmaWarpSpecializedFP8ILi5ENS5_IJNS4_1CILi2EEENSA_ILi1EEESC_EEENS1_35KernelTmaWarpSpecializedCooperativeEEENS5_IJNSA_ILi384EEENSA_ILi240EEENSA_ILi64EEEEEENS_12float_e4m3_tENS5_IJlSC_lEEESK_SL_NS4_8TiledMMAINS4_8MMA_AtomIJNS4_4SM904GMMA30MMA_64x16x32_F32E4M3E4M3_SS_TNILNSP_7ScaleInE1ELSR_1EEEEEENS4_6LayoutISD_NS5_IJSC_NSA_ILi0EEESV_EEEEENS5_IJNS4_10UnderscoreESY_SY_EEEEENS4_13SM90_TMA_LOADENS4_14ComposedLayoutINS4_7SwizzleILi2ELi4ELi3EEENS4_18smem_ptr_flag_bitsILi8EEENSU_INS5_IJNSA_ILi8EEESI_EEENS5_IJSI_SC_EEEEEEEvNS4_8identityENS4_23SM90_TMA_LOAD_MULTICASTES1B_vS1C_EENS_8epilogue10collective6detail29Sm90TmaWarpSpecializedAdapterINS1G_15DefaultEpilogueISK_SL_SL_NS1F_6thread17LinearCombinationISK_Li1EffLNS1K_9ScaleType4KindE0ELNS_15FloatRoundStyleE2ESK_EENS1_15EpilogueDefaultEEEEEvvEEEEvNT_6ParamsE)
        /*9e84*/ 	.short	0x0210
        /*9e86*/ 	.short	0x0470


	//----- nvinfo : EIATTR_SW_WAR
	.align		4
.L_38:
        /*9e88*/ 	.byte	0x04, 0x36
        /*9e8a*/ 	.short	(.L_40 - .L_39)
.L_39:
        /*9e8c*/ 	.word	0x00000008
.L_40:


//--------------------- .nv.callgraph             --------------------------
	.section	.nv.callgraph,"",@"SHT_CUDA_CALLGRAPH"
	.align	4
	.sectionentsize	8
	.align		4
        /*0000*/ 	.word	0x00000000
	.align		4
        /*0004*/ 	.word	0xffffffff
	.align		4
        /*0008*/ 	.word	0x00000000
	.align		4
        /*000c*/ 	.word	0xfffffffe
	.align		4
        /*0010*/ 	.word	0x00000000
	.align		4
        /*0014*/ 	.word	0xfffffffd
	.align		4
        /*0018*/ 	.word	0x00000000
	.align		4
        /*001c*/ 	.word	0xfffffffc


//--------------------- .nv.constant4             --------------------------
	.section	.nv.constant4,"a",@progbits
	.align	8
	.align		8
.nv.constant4:
        /*0000*/ 	.dword	_ZN40_INTERNAL_4d850528_4_k_cu_9a90824e_121104cuda3std3__45__cpo5beginE
	.align		8
        /*0008*/ 	.dword	_ZN40_INTERNAL_4d850528_4_k_cu_9a90824e_121104cuda3std3__45__cpo3endE
	.align		8
        /*0010*/ 	.dword	_ZN40_INTERNAL_4d850528_4_k_cu_9a90824e_121104cuda3std3__45__cpo6cbeginE
	.align		8
        /*0018*/ 	.dword	_ZN40_INTERNAL_4d850528_4_k_cu_9a90824e_121104cuda3std3__45__cpo4cendE
	.align		8
        /*0020*/ 	.dword	_ZN40_INTERNAL_4d850528_4_k_cu_9a90824e_121104cuda3std3__442_GLOBAL__N__4d850528_4_k_cu_9a90824e_121106ignoreE
	.align		8
        /*0028*/ 	.dword	_ZN40_INTERNAL_4d850528_4_k_cu_9a90824e_121104cuda3std3__419piecewise_constructE
	.align		8
        /*0030*/ 	.dword	_ZN40_INTERNAL_4d850528_4_k_cu_9a90824e_121104cuda3std3__48in_placeE
	.align		8
        /*0038*/ 	.dword	_ZN40_INTERNAL_4d850528_4_k_cu_9a90824e_121104cuda3std6ranges3__45__cpo4swapE
	.align		8
        /*0040*/ 	.dword	_ZN40_INTERNAL_4d850528_4_k_cu_9a90824e_121104cuda3std6ranges3__45__cpo9iter_moveE
	.align		8
        /*0048*/ 	.dword	_ZN40_INTERNAL_4d850528_4_k_cu_9a90824e_121104cute7productE
	.align		8
        /*0050*/ 	.dword	_ZN40_INTERNAL_4d850528_4_k_cu_9a90824e_121104cute1_E


//--------------------- .text._ZN7cutlass13device_kernelINS_4gemm6kernel13GemmUniversalIN4cute5tupleIJiiiiEEENS1_10collective13CollectiveMmaINS1_37MainloopSm90TmaGmmaWarpSpecializedFP8ILi5ENS5_IJNS4_1CILi2EEENSA_ILi1EEESC_EEENS1_35KernelTmaWarpSpecializedCooperativeEEENS5_IJNSA_ILi384EEENSA_ILi240EEENSA_ILi64EEEEEENS_12float_e4m3_tENS5_IJlSC_lEEESK_SL_NS4_8TiledMMAINS4_8MMA_AtomIJNS4_4SM904GMMA30MMA_64x16x32_F32E4M3E4M3_SS_TNILNSP_7ScaleInE1ELSR_1EEEEEENS4_6LayoutISD_NS5_IJSC_NSA_ILi0EEESV_EEEEENS5_IJNS4_10UnderscoreESY_SY_EEEEENS4_13SM90_TMA_LOADENS4_14ComposedLayoutINS4_7SwizzleILi2ELi4ELi3EEENS4_18smem_ptr_flag_bitsILi8EEENSU_INS5_IJNSA_ILi8EEESI_EEENS5_IJSI_SC_EEEEEEEvNS4_8identityENS4_23SM90_TMA_LOAD_MULTICASTES1B_vS1C_EENS_8epilogue10collective6detail29Sm90TmaWarpSpecializedAdapterINS1G_15DefaultEpilogueISK_SL_SL_NS1F_6thread17LinearCombinationISK_Li1EffLNS1K_9ScaleType4KindE0ELNS_15FloatRoundStyleE2ESK_EENS1_15EpilogueDefaultEEEEEvvEEEEvNT_6ParamsE --------------------------
	.section	.text._ZN7cutlass13device_kernelINS_4gemm6kernel13GemmUniversalIN4cute5tupleIJiiiiEEENS1_10collective13CollectiveMmaINS1_37MainloopSm90TmaGmmaWarpSpecializedFP8ILi5ENS5_IJNS4_1CILi2EEENSA_ILi1EEESC_EEENS1_35KernelTmaWarpSpecializedCooperativeEEENS5_IJNSA_ILi384EEENSA_ILi240EEENSA_ILi64EEEEEENS_12float_e4m3_tENS5_IJlSC_lEEESK_SL_NS4_8TiledMMAINS4_8MMA_AtomIJNS4_4SM904GMMA30MMA_64x16x32_F32E4M3E4M3_SS_TNILNSP_7ScaleInE1ELSR_1EEEEEENS4_6LayoutISD_NS5_IJSC_NSA_ILi0EEESV_EEEEENS5_IJNS4_10UnderscoreESY_SY_EEEEENS4_13SM90_TMA_LOADENS4_14ComposedLayoutINS4_7SwizzleILi2ELi4ELi3EEENS4_18smem_ptr_flag_bitsILi8EEENSU_INS5_IJNSA_ILi8EEESI_EEENS5_IJSI_SC_EEEEEEEvNS4_8identityENS4_23SM90_TMA_LOAD_MULTICASTES1B_vS1C_EENS_8epilogue10collective6detail29Sm90TmaWarpSpecializedAdapterINS1G_15DefaultEpilogueISK_SL_SL_NS1F_6thread17LinearCombinationISK_Li1EffLNS1K_9ScaleType4KindE0ELNS_15FloatRoundStyleE2ESK_EENS1_15EpilogueDefaultEEEEEvvEEEEvNT_6ParamsE,"ax",@progbits
	.align	128
.text._ZN7cutlass13device_kernelINS_4gemm6kernel13GemmUniversalIN4cute5tupleIJiiiiEEENS1_10collective13CollectiveMmaINS1_37MainloopSm90TmaGmmaWarpSpecializedFP8ILi5ENS5_IJNS4_1CILi2EEENSA_ILi1EEESC_EEENS1_35KernelTmaWarpSpecializedCooperativeEEENS5_IJNSA_ILi384EEENSA_ILi240EEENSA_ILi64EEEEEENS_12float_e4m3_tENS5_IJlSC_lEEESK_SL_NS4_8TiledMMAINS4_8MMA_AtomIJNS4_4SM904GMMA30MMA_64x16x32_F32E4M3E4M3_SS_TNILNSP_7ScaleInE1ELSR_1EEEEEENS4_6LayoutISD_NS5_IJSC_NSA_ILi0EEESV_EEEEENS5_IJNS4_10UnderscoreESY_SY_EEEEENS4_13SM90_TMA_LOADENS4_14ComposedLayoutINS4_7SwizzleILi2ELi4ELi3EEENS4_18smem_ptr_flag_bitsILi8EEENSU_INS5_IJNSA_ILi8EEESI_EEENS5_IJSI_SC_EEEEEEEvNS4_8identityENS4_23SM90_TMA_LOAD_MULTICASTES1B_vS1C_EENS_8epilogue10collective6detail29Sm90TmaWarpSpecializedAdapterINS1G_15DefaultEpilogueISK_SL_SL_NS1F_6thread17LinearCombinationISK_Li1EffLNS1K_9ScaleType4KindE0ELNS_15FloatRoundStyleE2ESK_EENS1_15EpilogueDefaultEEEEEvvEEEEvNT_6ParamsE:
        .type           _ZN7cutlass13device_kernelINS_4gemm6kernel13GemmUniversalIN4cute5tupleIJiiiiEEENS1_10collective13CollectiveMmaINS1_37MainloopSm90TmaGmmaWarpSpecializedFP8ILi5ENS5_IJNS4_1CILi2EEENSA_ILi1EEESC_EEENS1_35KernelTmaWarpSpecializedCooperativeEEENS5_IJNSA_ILi384EEENSA_ILi240EEENSA_ILi64EEEEEENS_12float_e4m3_tENS5_IJlSC_lEEESK_SL_NS4_8TiledMMAINS4_8MMA_AtomIJNS4_4SM904GMMA30MMA_64x16x32_F32E4M3E4M3_SS_TNILNSP_7ScaleInE1ELSR_1EEEEEENS4_6LayoutISD_NS5_IJSC_NSA_ILi0EEESV_EEEEENS5_IJNS4_10UnderscoreESY_SY_EEEEENS4_13SM90_TMA_LOADENS4_14ComposedLayoutINS4_7SwizzleILi2ELi4ELi3EEENS4_18smem_ptr_flag_bitsILi8EEENSU_INS5_IJNSA_ILi8EEESI_EEENS5_IJSI_SC_EEEEEEEvNS4_8identityENS4_23SM90_TMA_LOAD_MULTICASTES1B_vS1C_EENS_8epilogue10collective6detail29Sm90TmaWarpSpecializedAdapterINS1G_15DefaultEpilogueISK_SL_SL_NS1F_6thread17LinearCombinationISK_Li1EffLNS1K_9ScaleType4KindE0ELNS_15FloatRoundStyleE2ESK_EENS1_15EpilogueDefaultEEEEEvvEEEEvNT_6ParamsE,@function
        .size           _ZN7cutlass13device_kernelINS_4gemm6kernel13GemmUniversalIN4cute5tupleIJiiiiEEENS1_10collective13CollectiveMmaINS1_37MainloopSm90TmaGmmaWarpSpecializedFP8ILi5ENS5_IJNS4_1CILi2EEENSA_ILi1EEESC_EEENS1_35KernelTmaWarpSpecializedCooperativeEEENS5_IJNSA_ILi384EEENSA_ILi240EEENSA_ILi64EEEEEENS_12float_e4m3_tENS5_IJlSC_lEEESK_SL_NS4_8TiledMMAINS4_8MMA_AtomIJNS4_4SM904GMMA30MMA_64x16x32_F32E4M3E4M3_SS_TNILNSP_7ScaleInE1ELSR_1EEEEEENS4_6LayoutISD_NS5_IJSC_NSA_ILi0EEESV_EEEEENS5_IJNS4_10UnderscoreESY_SY_EEEEENS4_13SM90_TMA_LOADENS4_14ComposedLayoutINS4_7SwizzleILi2ELi4ELi3EEENS4_18smem_ptr_flag_bitsILi8EEENSU_INS5_IJNSA_ILi8EEESI_EEENS5_IJSI_SC_EEEEEEEvNS4_8identityENS4_23SM90_TMA_LOAD_MULTICASTES1B_vS1C_EENS_8epilogue10collective6detail29Sm90TmaWarpSpecializedAdapterINS1G_15DefaultEpilogueISK_SL_SL_NS1F_6thread17LinearCombinationISK_Li1EffLNS1K_9ScaleType4KindE0ELNS_15FloatRoundStyleE2ESK_EENS1_15EpilogueDefaultEEEEEvvEEEEvNT_6ParamsE,(.L_x_82 - _ZN7cutlass13device_kernelINS_4gemm6kernel13GemmUniversalIN4cute5tupleIJiiiiEEENS1_10collective13CollectiveMmaINS1_37MainloopSm90TmaGmmaWarpSpecializedFP8ILi5ENS5_IJNS4_1CILi2EEENSA_ILi1EEESC_EEENS1_35KernelTmaWarpSpecializedCooperativeEEENS5_IJNSA_ILi384EEENSA_ILi240EEENSA_ILi64EEEEEENS_12float_e4m3_tENS5_IJlSC_lEEESK_SL_NS4_8TiledMMAINS4_8MMA_AtomIJNS4_4SM904GMMA30MMA_64x16x32_F32E4M3E4M3_SS_TNILNSP_7ScaleInE1ELSR_1EEEEEENS4_6LayoutISD_NS5_IJSC_NSA_ILi0EEESV_EEEEENS5_IJNS4_10UnderscoreESY_SY_EEEEENS4_13SM90_TMA_LOADENS4_14ComposedLayoutINS4_7SwizzleILi2ELi4ELi3EEENS4_18smem_ptr_flag_bitsILi8EEENSU_INS5_IJNSA_ILi8EEESI_EEENS5_IJSI_SC_EEEEEEEvNS4_8identityENS4_23SM90_TMA_LOAD_MULTICASTES1B_vS1C_EENS_8epilogue10collective6detail29Sm90TmaWarpSpecializedAdapterINS1G_15DefaultEpilogueISK_SL_SL_NS1F_6thread17LinearCombinationISK_Li1EffLNS1K_9ScaleType4KindE0ELNS_15FloatRoundStyleE2ESK_EENS1_15EpilogueDefaultEEEEEvvEEEEvNT_6ParamsE)
        .other          _ZN7cutlass13device_kernelINS_4gemm6kernel13GemmUniversalIN4cute5tupleIJiiiiEEENS1_10collective13CollectiveMmaINS1_37MainloopSm90TmaGmmaWarpSpecializedFP8ILi5ENS5_IJNS4_1CILi2EEENSA_ILi1EEESC_EEENS1_35KernelTmaWarpSpecializedCooperativeEEENS5_IJNSA_ILi384EEENSA_ILi240EEENSA_ILi64EEEEEENS_12float_e4m3_tENS5_IJlSC_lEEESK_SL_NS4_8TiledMMAINS4_8MMA_AtomIJNS4_4SM904GMMA30MMA_64x16x32_F32E4M3E4M3_SS_TNILNSP_7ScaleInE1ELSR_1EEEEEENS4_6LayoutISD_NS5_IJSC_NSA_ILi0EEESV_EEEEENS5_IJNS4_10UnderscoreESY_SY_EEEEENS4_13SM90_TMA_LOADENS4_14ComposedLayoutINS4_7SwizzleILi2ELi4ELi3EEENS4_18smem_ptr_flag_bitsILi8EEENSU_INS5_IJNSA_ILi8EEESI_EEENS5_IJSI_SC_EEEEEEEvNS4_8identityENS4_23SM90_TMA_LOAD_MULTICASTES1B_vS1C_EENS_8epilogue10collective6detail29Sm90TmaWarpSpecializedAdapterINS1G_15DefaultEpilogueISK_SL_SL_NS1F_6thread17LinearCombinationISK_Li1EffLNS1K_9ScaleType4KindE0ELNS_15FloatRoundStyleE2ESK_EENS1_15EpilogueDefaultEEEEEvvEEEEvNT_6ParamsE,@"STO_CUDA_ENTRY STV_DEFAULT"
_ZN7cutlass13device_kernelINS_4gemm6kernel13GemmUniversalIN4cute5tupleIJiiiiEEENS1_10collective13CollectiveMmaINS1_37MainloopSm90TmaGmmaWarpSpecializedFP8ILi5ENS5_IJNS4_1CILi2EEENSA_ILi1EEESC_EEENS1_35KernelTmaWarpSpecializedCooperativeEEENS5_IJNSA_ILi384EEENSA_ILi240EEENSA_ILi64EEEEEENS_12float_e4m3_tENS5_IJlSC_lEEESK_SL_NS4_8TiledMMAINS4_8MMA_AtomIJNS4_4SM904GMMA30MMA_64x16x32_F32E4M3E4M3_SS_TNILNSP_7ScaleInE1ELSR_1EEEEEENS4_6LayoutISD_NS5_IJSC_NSA_ILi0EEESV_EEEEENS5_IJNS4_10UnderscoreESY_SY_EEEEENS4_13SM90_TMA_LOADENS4_14ComposedLayoutINS4_7SwizzleILi2ELi4ELi3EEENS4_18smem_ptr_flag_bitsILi8EEENSU_INS5_IJNSA_ILi8EEESI_EEENS5_IJSI_SC_EEEEEEEvNS4_8identityENS4_23SM90_TMA_LOAD_MULTICASTES1B_vS1C_EENS_8epilogue10collective6detail29Sm90TmaWarpSpecializedAdapterINS1G_15DefaultEpilogueISK_SL_SL_NS1F_6thread17LinearCombinationISK_Li1EffLNS1K_9ScaleType4KindE0ELNS_15FloatRoundStyleE2ESK_EENS1_15EpilogueDefaultEEEEEvvEEEEvNT_6ParamsE:
[----:B------:R-:W0:Y:S02]  /*0000*/  LDC R1, c[0x0][0x28] ;  /* 0x00000a00ff017b82 */ /* 0x000e240000000800 */
[----:B0-----:R-:W-:Y:S01]  /*0010*/  VIADD R1, R1, 0xfffff4e0 ;  /* 0xfffff4e001017836 */ /* 0x001fe20000000000 */
[----:B------:R-:W0:Y:S01]  /*0020*/  S2R R4, SR_TID.X ;  /* 0x0000000000047919 */ /* 0x000e220000002100 */
[----:B------:R-:W-:Y:S01]  /*0030*/  ELECT P0, URZ, PT ;  /* 0x00000000003f782f */ /* 0x000fe20003800000 */
[----:B------:R-:W-:Y:S01]  /*0040*/  BSSY B0, `(.L_x_0) ;  /* 0x0000015000007945 */ /* 0x000fe20003800000 */
[--C-:B0-----:R-:W-:Y:S02]  /*0050*/  SHF.R.U32.HI R0, RZ, 0x5, R4.reuse ;  /* 0x00000005ff007819 */ /* 0x101fe40000011604 */
[----:B------:R-:W-:-:S03]  /*0060*/  SHF.R.U32.HI R2, RZ, 0x7, R4 ;  /* 0x00000007ff027819 */ /* 0x000fc60000011604 */
[----:B------:R-:W0:Y:S04]  /*0070*/  SHFL.IDX PT, R3, R0, RZ, 0x1f ;  /* 0x00001fff00037589 */ /* 0x000e2800000e0000 */
[----:B------:R-:W1:Y:S01]  /*0080*/  SHFL.IDX PT, R2, R2, RZ, 0x1f ;  /* 0x00001fff02027589 */ /* 0x000e6200000e0000 */
[----:B0-----:R-:W-:Y:S02]  /*0090*/  R2UR UR4, R3 ;  /* 0x00000000030472ca */ /* 0x001fe400000e0000 */
[----:B-1----:R-:W-:-:S11]  /*00a0*/  R2UR UR6, R2 ;  /* 0x00000000020672ca */ /* 0x002fd600000e0000 */
[----:B------:R-:W-:Y:S02]  /*00b0*/  USHF.R.S32.HI UR5, URZ, 0x1f, UR4 ;  /* 0x0000001f3f057899 */ /* 0x000fe40008011404 */
[----:B------:R-:W-:Y:S02]  /*00c0*/  ISETP.NE.OR P0, PT, RZ, UR4, !P0 ;  /* 0x00000004ff007c0c */ /* 0x000fe4000c705670 */
[----:B------:R-:W-:-:S04]  /*00d0*/  ULEA.HI UR5, UR5, UR4, URZ, 0x2 ;  /* 0x0000000405057291 */ /* 0x000fc8000f8f103f */
[----:B------:R-:W-:-:S04]  /*00e0*/  ULOP3.LUT UR5, UR5, 0xfffffffc, URZ, 0xc0, !UPT ;  /* 0xfffffffc05057892 */ /* 0x000fc8000f8ec03f */
[----:B------:R-:W-:-:S03]  /*00f0*/  UIADD3 UR8, UR4, -UR5, URZ ;  /* 0x8000000504087290 */ /* 0x000fc6000fffe03f */
[----:B------:R-:W-:Y:S09]  /*0100*/  @P0 BRA `(.L_x_1) ;  /* 0x0000000000200947 */ /* 0x000ff20003800000 */
[----:B------:R-:W-:Y:S02]  /*0110*/  ULDC.64 UR4, c[0x0][0x198] ;  /* 0x0000660000047ab9 */ /* 0x000fe40000000a00 */
[----:B------:R-:W-:Y:S02]  /*0120*/  UIADD3 UR10, UP0, UR4, 0xf0, URZ ;  /* 0x000000f0040a7890 */ /* 0x000fe4000ff1e03f */
[----:B------:R-:W-:Y:S02]  /*0130*/  UIADD3 UR4, UP1, UR4, 0x1f0, URZ ;  /* 0x000001f004047890 */ /* 0x000fe4000ff3e03f */
[----:B------:R-:W-:Y:S02]  /*0140*/  UIADD3.X UR11, URZ, UR5, URZ, UP0, !UPT ;  /* 0x000000053f0b7290 */ /* 0x000fe400087fe43f */
[----:B------:R-:W-:-:S07]  /*0150*/  UIADD3.X UR5, URZ, UR5, URZ, UP1, !UPT ;  /* 0x000000053f057290 */ /* 0x000fce0008ffe43f */
[----:B------:R0:W-:Y:S02]  /*0160*/  UTMACCTL.PF [UR10] ;  /* 0x000000000a0079b9 */ /* 0x0001e40008040000 */
[----:B------:R0:W-:Y:S02]  /*0170*/  UTMACCTL.PF [UR4] ;  /* 0x00000000040079b9 */ /* 0x0001e40008040000 */
[----:B0-----:R-:W-:Y:S01]  /*0180*/  NOP ;  /* 0x0000000000007918 */ /* 0x001fe20000000000 */
.L_x_1:
[----:B------:R-:W-:Y:S05]  /*0190*/  BSYNC B0 ;  /* 0x0000000000007941 */ /* 0x000fea0003800000 */
.L_x_0:
[----:B------:R-:W-:Y:S01]  /*01a0*/  UISETP.NE.AND UP0, UPT, UR8, 0x3, UPT ;  /* 0x000000030800788c */ /* 0x000fe2000bf05270 */
[----:B------:R-:W0:Y:S01]  /*01b0*/  SHFL.IDX PT, R3, R0, RZ, 0x1f ;  /* 0x00001fff00037589 */ /* 0x000e2200000e0000 */
[----:B------:R-:W-:Y:S02]  /*01c0*/  UIADD3 UR10, UR6, -0x1, URZ ;  /* 0xffffffff060a7890 */ /* 0x000fe4000fffe03f */
[----:B------:R-:W-:Y:S01]  /*01d0*/  ISETP.NE.AND P1, PT, RZ, UR6, PT ;  /* 0x00000006ff007c0c */ /* 0x000fe2000bf25270 */
[----:B------:R-:W-:Y:S02]  /*01e0*/  UISETP.EQ.OR UP0, UPT, UR8, URZ, !UP0 ;  /* 0x0000003f0800728c */ /* 0x000fe4000c702670 */
[----:B------:R-:W-:Y:S02]  /*01f0*/  UISETP.GE.U32.AND UP1, UPT, UR10, 0x2, UPT ;  /* 0x000000020a00788c */ /* 0x000fe4000bf26070 */
[----:B------:R-:W-:-:S04]  /*0200*/  UISETP.EQ.AND UP0, UPT, UR6, URZ, UP0 ;  /* 0x0000003f0600728c */ /* 0x000fc80008702270 */
[----:B------:R-:W-:-:S04]  /*0210*/  USEL UR4, URZ, 0x1, !UP0 ;  /* 0x000000013f047887 */ /* 0x000fc8000c000000 */
[----:B------:R-:W-:-:S06]  /*0220*/  USEL UR4, UR4, 0x2, UP1 ;  /* 0x0000000204047887 */ /* 0x000fcc0008800000 */
[----:B------:R-:W-:Y:S01]  /*0230*/  IMAD.U32 R2, RZ, RZ, UR4 ;  /* 0x00000004ff027e24 */ /* 0x000fe2000f8e00ff */
[----:B0-----:R-:W-:-:S04]  /*0240*/  ISETP.NE.AND P0, PT, R3, RZ, PT ;  /* 0x000000ff0300720c */ /* 0x001fc80003f05270 */
[----:B------:R0:W-:Y:S09]  /*0250*/  STL [R1+0x7fc], R2 ;  /* 0x0007fc0201007387 */ /* 0x0001f20000100800 */
[----:B0-----:R-:W-:Y:S05]  /*0260*/  @P0 BRA `(.L_x_2) ;  /* 0x0000000000600947 */ /* 0x001fea0003800000 */
[----:B------:R-:W0:Y:S01]  /*0270*/  S2UR UR9, SR_CgaCtaId ;  /* 0x00000000000979c3 */ /* 0x000e220000008800 */
[----:B------:R-:W-:Y:S01]  /*0280*/  UMOV UR4, 0x400 ;  /* 0x0000040000047882 */ /* 0x000fe20000000000 */
[----:B------:R-:W-:Y:S01]  /*0290*/  UMOV UR5, 0x1 ;  /* 0x0000000100057882 */ /* 0x000fe20000000000 */
[----:B------:R-:W-:Y:S01]  /*02a0*/  UMOV UR6, 0x4 ;  /* 0x0000000400067882 */ /* 0x000fe20000000000 */
[----:B------:R-:W-:Y:S01]  /*02b0*/  ELECT P0, URZ, PT ;  /* 0x00000000003f782f */ /* 0x000fe20003800000 */
[----:B------:R-:W-:-:S04]  /*02c0*/  UIADD3 UR6, -UR6, 0x100000, URZ ;  /* 0x0010000006067890 */ /* 0x000fc8000fffe13f */
[----:B------:R-:W-:Y:S02]  /*02d0*/  USHF.L.U32 UR7, UR6, 0xb, URZ ;  /* 0x0000000b06077899 */ /* 0x000fe4000800063f */
[----:B------:R-:W-:Y:S02]  /*02e0*/  USHF.L.U32 UR6, UR6, 0x1, URZ ;  /* 0x0000000106067899 */ /* 0x000fe4000800063f */
[----:B0-----:R-:W-:Y:S02]  /*02f0*/  ULEA UR9, UR9, UR4, 0x18 ;  /* 0x0000000409097291 */ /* 0x001fe4000f8ec03f */
[----:B------:R-:W-:-:S04]  /*0300*/  UIADD3 UR4, -UR5, 0x100000, URZ ;  /* 0x0010000005047890 */ /* 0x000fc8000fffe13f */
[----:B------:R-:W-:Y:S02]  /*0310*/  USHF.L.U32 UR5, UR4, 0xb, URZ ;  /* 0x0000000b04057899 */ /* 0x000fe4000800063f */
[----:B------:R-:W-:Y:S01]  /*0320*/  USHF.L.U32 UR4, UR4, 0x1, URZ ;  /* 0x0000000104047899 */ /* 0x000fe2000800063f */
[----:B------:R-:W0:Y:S11]  /*0330*/  FENCE.VIEW.ASYNC.S ;  /* 0x00000000000073c6 */ /* 0x000e360000000000 */
[----:B0-----:R0:W1:Y:S01]  /*0340*/  SYNCS.EXCH.64 URZ, [UR9], UR4 ;  /* 0x00000004093f75b2 */ /* 0x0010620008000100 */
[----:B------:R0:W2:Y:S01]  /*0350*/  SYNCS.EXCH.64 URZ, [UR9+0x28], UR6 ;  /* 0x00002806093f75b2 */ /* 0x0000a20008000100 */
[----:B------:R0:W3:Y:S01]  /*0360*/  SYNCS.EXCH.64 URZ, [UR9+0x8], UR4 ;  /* 0x00000804093f75b2 */ /* 0x0000e20008000100 */
[----:B------:R0:W4:Y:S01]  /*0370*/  SYNCS.EXCH.64 URZ, [UR9+0x30], UR6 ;  /* 0x00003006093f75b2 */ /* 0x0001220008000100 */
[----:B------:R0:W0:Y:S01]  /*0380*/  SYNCS.EXCH.64 URZ, [UR9+0x10], UR4 ;  /* 0x00001004093f75b2 */ /* 0x0000220008000100 */
[----:B------:R0:W0:Y:S01]  /*0390*/  SYNCS.EXCH.64 URZ, [UR9+0x38], UR6 ;  /* 0x00003806093f75b2 */ /* 0x0000220008000100 */
[----:B------:R0:W0:Y:S01]  /*03a0*/  SYNCS.EXCH.64 URZ, [UR9+0x18], UR4 ;  /* 0x00001804093f75b2 */ /* 0x0000220008000100 */
[----:B------:R0:W0:Y:S01]  /*03b0*/  SYNCS.EXCH.64 URZ, [UR9+0x40], UR6 ;  /* 0x00004006093f75b2 */ /* 0x0000220008000100 */
[----:B------:R0:W0:Y:S01]  /*03c0*/  SYNCS.EXCH.64 URZ, [UR9+0x20], UR4 ;  /* 0x00002004093f75b2 */ /* 0x0000220008000100 */
[----:B------:R0:W0:Y:S01]  /*03d0*/  SYNCS.EXCH.64 URZ, [UR9+0x48], UR6 ;  /* 0x00004806093f75b2 */ /* 0x0000220008000100 */
[----:B------:R-:W-:Y:S01]  /*03e0*/  NOP ;  /* 0x0000000000007918 */ /* 0x000fe20000000000 */
.L_x_2:
[----:B------:R-:W-:Y:S01]  /*03f0*/  SHF.R.S32.HI R2, RZ, 0x1f, R4 ;  /* 0x0000001fff027819 */ /* 0x000fe20000011404 */
[----:B------:R-:W5:Y:S01]  /*0400*/  SHFL.IDX PT, R0, R0, RZ, 0x1f ;  /* 0x00001fff00007589 */ /* 0x000f6200000e0000 */
[----:B0-----:R-:W0:Y:S01]  /*0410*/  S2UR UR9, SR_CTAID.X ;  /* 0x00000000000979c3 */ /* 0x001e220000002500 */
[----:B------:R-:W-:Y:S02]  /*0420*/  ELECT P0, URZ, PT ;  /* 0x00000000003f782f */ /* 0x000fe40003800000 */
[----:B------:R-:W-:Y:S01]  /*0430*/  LEA.HI R2, R2, R4, RZ, 0x7 ;  /* 0x0000000402027211 */ /* 0x000fe200078f38ff */
[----:B------:R-:W-:Y:S01]  /*0440*/  ULDC UR4, c[0x0][0x150] ;  /* 0x0000540000047ab9 */ /* 0x000fe20000000800 */
[----:B------:R-:W-:Y:S01]  /*0450*/  SHF.R.S32.HI R6, RZ, 0x1f, R3 ;  /* 0x0000001fff067819 */ /* 0x000fe20000011403 */
[----:B------:R-:W-:Y:S01]  /*0460*/  NOP ;  /* 0x0000000000007918 */ /* 0x000fe20000000000 */
[----:B------:R-:W-:Y:S01]  /*0470*/  LOP3.LUT R2, R2, 0xffffff80, RZ, 0xc0, !PT ;  /* 0xffffff8002027812 */ /* 0x000fe200078ec0ff */
[----:B------:R-:W-:Y:S01]  /*0480*/  NOP ;  /* 0x0000000000007918 */ /* 0x000fe20000000000 */
[----:B------:R-:W-:Y:S01]  /*0490*/  LEA.HI R6, R6, R3, RZ, 0x2 ;  /* 0x0000000306067211 */ /* 0x000fe200078f10ff */
[----:B------:R-:W1:Y:S02]  /*04a0*/  LDC R8, c[0x0][0x144] ;  /* 0x00005100ff087b82 */ /* 0x000e640000000800 */
[----:B------:R-:W-:Y:S01]  /*04b0*/  IMAD.IADD R4, R4, 0x1, -R2 ;  /* 0x0000000104047824 */ /* 0x000fe200078e0a02 */
[----:B------:R-:W-:Y:S01]  /*04c0*/  LOP3.LUT R6, R6, 0x3ffffffc, RZ, 0xc0, !PT ;  /* 0x3ffffffc06067812 */ /* 0x000fe200078ec0ff */
[----:B------:R-:W2:Y:S03]  /*04d0*/  S2R R2, SR_CTAID.Y ;  /* 0x0000000000027919 */ /* 0x000ea60000002600 */
[----:B------:R-:W-:Y:S01]  /*04e0*/  SHF.R.S32.HI R5, RZ, 0x1f, R4 ;  /* 0x0000001fff057819 */ /* 0x000fe20000011404 */
[----:B------:R-:W-:Y:S01]  /*04f0*/  IMAD.IADD R6, R3, 0x1, -R6 ;  /* 0x0000000103067824 */ /* 0x000fe200078e0a06 */
[----:B------:R-:W3:Y:S02]  /*0500*/  LDC R13, c[0x0][0x148] ;  /* 0x00005200ff0d7b82 */ /* 0x000ee40000000800 */
[----:B------:R-:W-:-:S02]  /*0510*/  LEA.HI R5, R5, R4, RZ, 0x3 ;  /* 0x0000000405057211 */ /* 0x000fc400078f18ff */
[----:B-----5:R-:W-:Y:S02]  /*0520*/  ISETP.NE.OR P0, PT, R0, RZ, !P0 ;  /* 0x000000ff0000720c */ /* 0x020fe40004705670 */
[--C-:B------:R-:W-:Y:S02]  /*0530*/  SHF.R.S32.HI R0, RZ, 0x3, R5.reuse ;  /* 0x00000003ff007819 */ /* 0x100fe40000011405 */
[----:B------:R-:W-:Y:S02]  /*0540*/  SHF.R.S32.HI R5, RZ, 0x1f, R5 ;  /* 0x0000001fff057819 */ /* 0x000fe40000011405 */
[----:B0-----:R-:W-:Y:S02]  /*0550*/  I2FP.F32.U32 R7, UR9 ;  /* 0x0000000900077c45 */ /* 0x001fe40008201000 */
[----:B------:R-:W-:-:S03]  /*0560*/  LEA.HI R5, R5, R0, RZ, 0x2 ;  /* 0x0000000005057211 */ /* 0x000fc600078f10ff */
[----:B------:R-:W-:Y:S01]  /*0570*/  FMUL R7, R7, UR4 ;  /* 0x0000000407077c20 */ /* 0x000fe20008400000 */
[----:B------:R-:W-:Y:S01]  /*0580*/  LOP3.LUT R5, R5, 0xfffffffc, RZ, 0xc0, !PT ;  /* 0xfffffffc05057812 */ /* 0x000fe200078ec0ff */
[----:B------:R-:W-:Y:S01]  /*0590*/  VOTEU.ALL UP0, P0 ;  /* 0x00000000003f7886 */ /* 0x000fe20000000000 */
[----:B------:R-:W-:Y:S01]  /*05a0*/  ULDC UR4, c[0x0][0x154] ;  /* 0x0000550000047ab9 */ /* 0x000fe20000000800 */
[----:B------:R-:W-:Y:S02]  /*05b0*/  VOTEU.ALL UP1, P0 ;  /* 0x00000000003f7886 */ /* 0x000fe40000020000 */
[----:B------:R-:W0:Y:S01]  /*05c0*/  F2I.U32.TRUNC.NTZ R7, R7 ;  /* 0x0000000700077305 */ /* 0x000e22000020f000 */
[----:B------:R-:W-:Y:S01]  /*05d0*/  IMAD.IADD R5, R0, 0x1, -R5 ;  /* 0x0000000100057824 */ /* 0x000fe200078e0a05 */
[----:B------:R-:W5:Y:S01]  /*05e0*/  @!UP0 S2UR UR7, SR_CgaCtaId ;  /* 0x00000000000789c3 */ /* 0x000f620000008800 */
[----:B------:R-:W-:Y:S02]  /*05f0*/  @!UP0 UMOV UR6, 0x400 ;  /* 0x0000040000068882 */ /* 0x000fe40000000000 */
[----:B------:R-:W-:Y:S01]  /*0600*/  IMAD R5, R6, 0x4, R5 ;  /* 0x0000000406057824 */ /* 0x000fe200078e0205 */
[----:B--2---:R-:W-:-:S04]  /*0610*/  I2FP.F32.U32 R9, R2 ;  /* 0x0000000200097245 */ /* 0x004fc80000201000 */
[----:B------:R-:W-:Y:S01]  /*0620*/  LEA.HI R0, R5, R5, RZ, 0x1 ;  /* 0x0000000505007211 */ /* 0x000fe200078f08ff */
[----:B------:R-:W-:Y:S01]  /*0630*/  FMUL R9, R9, UR4 ;  /* 0x0000000409097c20 */ /* 0x000fe20008400000 */
[----:B------:R-:W-:Y:S02]  /*0640*/  UMOV UR4, 0x20 ;  /* 0x0000002000047882 */ /* 0x000fe40000000000 */
[----:B------:R-:W-:Y:S01]  /*0650*/  LOP3.LUT R6, R0, 0xfffffffe, RZ, 0xc0, !PT ;  /* 0xfffffffe00067812 */ /* 0x000fe200078ec0ff */
[----:B0-----:R-:W-:Y:S01]  /*0660*/  IMAD.MOV R11, RZ, RZ, -R7 ;  /* 0x000000ffff0b7224 */ /* 0x001fe200078e0a07 */
[----:B------:R-:W-:-:S04]  /*0670*/  @!UP0 UIADD3 UR4, -UR4, 0x100000, URZ ;  /* 0x0010000004048890 */ /* 0x000fc8000fffe13f */
[----:B------:R-:W-:Y:S02]  /*0680*/  @!UP0 USHF.L.U32 UR5, UR4, 0xb, URZ ;  /* 0x0000000b04058899 */ /* 0x000fe4000800063f */
[----:B------:R-:W-:Y:S01]  /*0690*/  @!UP0 USHF.L.U32 UR4, UR4, 0x1, URZ ;  /* 0x0000000104048899 */ /* 0x000fe2000800063f */
[----:B------:R-:W0:Y:S01]  /*06a0*/  F2I.U32.TRUNC.NTZ R9, R9 ;  /* 0x0000000900097305 */ /* 0x000e22000020f000 */
[----:B-1----:R-:W-:Y:S02]  /*06b0*/  IMAD R0, R8, R11, UR9 ;  /* 0x0000000908007e24 */ /* 0x002fe4000f8e020b */
[C---:B------:R-:W-:Y:S02]  /*06c0*/  IMAD.IADD R7, R5.reuse, 0x1, -R6 ;  /* 0x0000000105077824 */ /* 0x040fe400078e0a06 */
[----:B------:R-:W-:-:S03]  /*06d0*/  IMAD.SHL.U32 R6, R5, 0x4, RZ ;  /* 0x0000000405067824 */ /* 0x000fc600078e00ff */
[----:B------:R-:W-:Y:S01]  /*06e0*/  ISETP.NE.AND P2, PT, R7, R0, PT ;  /* 0x000000000700720c */ /* 0x000fe20003f45270 */
[----:B-----5:R-:W-:Y:S01]  /*06f0*/  @!UP0 ULEA UR6, UR7, UR6, 0x18 ;  /* 0x0000000607068291 */ /* 0x020fe2000f8ec03f */
[----:B------:R-:W-:Y:S01]  /*0700*/  LOP3.LUT R10, R5, 0xc, R6, 0x78, !PT ;  /* 0x0000000c050a7812 */ /* 0x000fe200078e7806 */
[----:B------:R-:W1:Y:S01]  /*0710*/  LDC R7, c[0x0][0x140] ;  /* 0x00005000ff077b82 */ /* 0x000e620000000800 */
[----:B------:R-:W-:Y:S01]  /*0720*/  VOTEU.ALL UP0, P0 ;  /* 0x00000000003f7886 */ /* 0x000fe20000000000 */
[----:B------:R-:W-:Y:S01]  /*0730*/  LOP3.LUT P0, RZ, R4, 0x7, RZ, 0xc0, !PT ;  /* 0x0000000704ff7812 */ /* 0x000fe2000780c0ff */
[----:B0-----:R-:W-:Y:S01]  /*0740*/  IMAD.MOV R14, RZ, RZ, -R9 ;  /* 0x000000ffff0e7224 */ /* 0x001fe200078e0a09 */
[----:B------:R0:W-:Y:S01]  /*0750*/  STL [R1+0x7f8], R10 ;  /* 0x0007f80a01007387 */ /* 0x0001e20000100800 */
[----:B------:R-:W-:Y:S01]  /*0760*/  IMAD.MOV.U32 R4, RZ, RZ, 0x1 ;  /* 0x00000001ff047424 */ /* 0x000fe200078e00ff */
[----:B------:R-:W-:Y:S01]  /*0770*/  ISETP.LT.U32.AND P0, PT, R10, 0x2, !P0 ;  /* 0x000000020a00780c */ /* 0x000fe20004701070 */
[----:B---3--:R-:W-:-:S03]  /*0780*/  IMAD R6, R13, R14, R2 ;  /* 0x0000000e0d067224 */ /* 0x008fc600078e0202 */
[----:B------:R-:W-:Y:S01]  /*0790*/  @P2 LEA.HI R5, R10, R10, RZ, 0x1 ;  /* 0x0000000a0a052211 */ /* 0x000fe200078f08ff */
[----:B------:R-:W2:Y:S02]  /*07a0*/  FENCE.VIEW.ASYNC.S ;  /* 0x00000000000073c6 */ /* 0x000ea40000000000 */
[----:B--2---:R0:W2:Y:S01]  /*07b0*/  @!UP0 SYNCS.EXCH.64 URZ, [UR6+0x60], UR4 ;  /* 0x00006004063f85b2 */ /* 0x0040a20008000100 */
[----:B------:R-:W-:-:S04]  /*07c0*/  @P2 SHF.R.S32.HI R5, RZ, 0x1, R5 ;  /* 0x00000001ff052819 */ /* 0x000fc80000011405 */
[----:B------:R-:W-:Y:S02]  /*07d0*/  @P2 ISETP.NE.AND P3, PT, R5, R6, PT ;  /* 0x000000060500220c */ /* 0x000fe40003f65270 */
[----:B------:R-:W-:Y:S02]  /*07e0*/  SEL R5, RZ, 0x1, !P0 ;  /* 0x00000001ff057807 */ /* 0x000fe40004000000 */
[----:B------:R-:W-:Y:S02]  /*07f0*/  @P2 SEL R4, RZ, 0x1, P3 ;  /* 0x00000001ff042807 */ /* 0x000fe40001800000 */
[----:B-1----:R-:W-:Y:S02]  /*0800*/  ISETP.EQ.U32.AND P4, PT, R7, 0x1, PT ;  /* 0x000000010700780c */ /* 0x002fe40003f82070 */
[----:B------:R-:W-:Y:S01]  /*0810*/  LOP3.LUT R4, R4, R5, RZ, 0xc0, !PT ;  /* 0x0000000504047212 */ /* 0x000fe200078ec0ff */
[----:B------:R0:W1:Y:S01]  /*0820*/  @!UP1 SYNCS.EXCH.64 URZ, [UR6+0x68], UR4 ;  /* 0x00006804063f95b2 */ /* 0x0000620008000100 */
[----:B------:R-:W-:-:S03]  /*0830*/  NOP ;  /* 0x0000000000007918 */ /* 0x000fc60000000000 */
[----:B------:R0:W-:Y:S06]  /*0840*/  STL [R1+0x7e8], R4 ;  /* 0x0007e80401007387 */ /* 0x0001ec0000100800 */
[----:B--2---:R-:W-:Y:S05]  /*0850*/  @!P4 BRA `(.L_x_3) ;  /* 0x000000000008c947 */ /* 0x004fea0003800000 */
[----:B-1--4-:R-:W-:Y:S01]  /*0860*/  UCGABAR_ARV ;  /* 0x00000000000079c7 */ /* 0x012fe20008000000 */
[----:B------:R-:W-:Y:S05]  /*0870*/  BRA `(.L_x_4) ;  /* 0x0000000000047947 */ /* 0x000fea0003800000 */
.L_x_3:
[----:B-1--4-:R-:W-:Y:S01]  /*0880*/  NOP ;  /* 0x0000000000007918 */ /* 0x012fe20000000000 */
.L_x_4:
[----:B0-----:R-:W0:Y:S01]  /*0890*/  LDC R4, c[0x0][0x65c] ;  /* 0x00019700ff047b82 */ /* 0x001e220000000800 */
[----:B------:R-:W-:Y:S01]  /*08a0*/  IMAD.MOV.U32 R5, RZ, RZ, RZ ;  /* 0x000000ffff057224 */ /* 0x000fe200078e00ff */
[----:B------:R-:W-:Y:S02]  /*08b0*/  LOP3.LUT R12, R12, 0xfffffffd, RZ, 0xc0, !PT ;  /* 0xfffffffd0c0c7812 */ /* 0x000fe400078ec0ff */
[----:B0-----:R-:W-:Y:S01]  /*08c0*/  ISETP.NE.AND P2, PT, R4, 0x1, PT ;  /* 0x000000010400780c */ /* 0x001fe20003f45270 */
[----:B------:R-:W-:-:S12]  /*08d0*/  IMAD.U32 R4, RZ, RZ, UR9 ;  /* 0x00000009ff047e24 */ /* 0x000fd8000f8e00ff */
[----:B------:R-:W0:Y:S01]  /*08e0*/  @P2 LDC R7, c[0x0][0x10] ;  /* 0x00000400ff072b82 */ /* 0x000e220000000800 */
[----:B------:R-:W-:Y:S01]  /*08f0*/  @P2 IMAD.MOV.U32 R3, RZ, RZ, RZ ;  /* 0x000000ffff032224 */ /* 0x000fe200078e00ff */
[----:B------:R-:W-:Y:S01]  /*0900*/  @P2 LOP3.LUT R12, R12, 0x2, RZ, 0xfc, !PT ;  /* 0x000000020c0c2812 */ /* 0x000fe200078efcff */
[----:B------:R-:W-:-:S05]  /*0910*/  @P2 IMAD.MOV.U32 R11, RZ, RZ, RZ ;  /* 0x000000ffff0b2224 */ /* 0x000fca00078e00ff */
[----:B------:R-:W1:Y:S01]  /*0920*/  @!P2 LDC R9, c[0x0][0xc] ;  /* 0x00000300ff09ab82 */ /* 0x000e620000000800 */
[----:B0-----:R-:W-:-:S04]  /*0930*/  @P2 IMAD.WIDE.U32 R6, R7, UR9, R2 ;  /* 0x0000000907062c25 */ /* 0x001fc8000f8e0002 */
[----:B------:R-:W-:Y:S02]  /*0940*/  @P2 IMAD.MOV.U32 R15, RZ, RZ, R6 ;  /* 0x000000ffff0f2224 */ /* 0x000fe400078e0006 */
[----:B------:R-:W-:Y:S02]  /*0950*/  @P2 IMAD.IADD R21, R7, 0x1, R11 ;  /* 0x0000000107152824 */ /* 0x000fe400078e020b */
[----:B-1----:R-:W-:-:S04]  /*0960*/  @!P2 IMAD.WIDE.U32 R4, R2, R9, R4 ;  /* 0x000000090204a225 */ /* 0x002fc800078e0004 */
[----:B------:R-:W-:Y:S02]  /*0970*/  @!P2 IMAD.MOV.U32 R15, RZ, RZ, R4 ;  /* 0x000000ffff0fa224 */ /* 0x000fe400078e0004 */
[----:B------:R-:W-:-:S03]  /*0980*/  @!P2 IMAD.MOV.U32 R21, RZ, RZ, R5 ;  /* 0x000000ffff15a224 */ /* 0x000fc600078e0005 */
[----:B------:R0:W-:Y:S04]  /*0990*/  STL [R1+0x804], R15 ;  /* 0x0008040f01007387 */ /* 0x0001e80000100800 */
[----:B------:R0:W-:Y:S01]  /*09a0*/  STL [R1+0x800], R21 ;  /* 0x0008001501007387 */ /* 0x0001e20000100800 */
[----:B------:R-:W-:Y:S05]  /*09b0*/  @!P4 BRA `(.L_x_5) ;  /* 0x00000000000cc947 */ /* 0x000fea0003800000 */
[----:B------:R-:W-:Y:S01]  /*09c0*/  UCGABAR_WAIT ;  /* 0x0000000000007dc7 */ /* 0x000fe20008000000 */
[----:B------:R-:W-:Y:S01]  /*09d0*/  CCTL.IVALL ;  /* 0x00000000ff00798f */ /* 0x000fe20002000000 */
[----:B------:R-:W-:Y:S05]  /*09e0*/  BRA `(.L_x_6) ;  /* 0x0000000000047947 */ /* 0x000fea0003800000 */
.L_x_5:
[----:B------:R-:W-:Y:S06]  /*09f0*/  BAR.SYNC.DEFER_BLOCKING 0x0 ;  /* 0x0000000000007b1d */ /* 0x000fec0000010000 */
.L_x_6:
[----:B------:R-:W-:Y:S05]  /*0a00*/  @!P1 BRA `(.L_x_7) ;  /* 0x0000045000689947 */ /* 0x000fea0003800000 */
[----:B------:R-:W-:-:S06]  /*0a10*/  UISETP.GT.U32.AND UP0, UPT, UR10, 0x1, UPT ;  /* 0x000000010a00788c */ /* 0x000fcc000bf04070 */
[----:B------:R-:W-:-:S13]  /*0a20*/  PLOP3.LUT P0, PT, PT, PT, UP0, 0x80, 0x0 ;  /* 0x000000000000781c */ /* 0x000fda0003f0f008 */
[----:B------:R-:W-:Y:S05]  /*0a30*/  @P0 EXIT ;  /* 0x000000000000094d */ /* 0x000fea0003800000 */
[----:B------:R-:W-:Y:S01]  /*0a40*/  IMAD.MOV.U32 R5, RZ, RZ, -0x1 ;  /* 0xffffffffff057424 */ /* 0x000fe200078e00ff */
[----:B------:R-:W-:Y:S01]  /*0a50*/  ULDC.64 UR4, c[0x0][0x650] ;  /* 0x0001940000047ab9 */ /* 0x000fe20000000a00 */
[----:B------:R-:W-:Y:S01]  /*0a60*/  IMAD.MOV.U32 R6, RZ, RZ, -0x1 ;  /* 0xffffffffff067424 */ /* 0x000fe200078e00ff */
[----:B------:R-:W-:Y:S01]  /*0a70*/  ISETP.GE.U32.AND P0, PT, R15, UR4, PT ;  /* 0x000000040f007c0c */ /* 0x000fe2000bf06070 */
[----:B------:R-:W-:Y:S01]  /*0a80*/  UMOV UR4, 0xffffffff ;  /* 0xffffffff00047882 */ /* 0x000fe20000000000 */
[----:B------:R1:W-:Y:S01]  /*0a90*/  STL [R1+0x7ec], R5 ;  /* 0x0007ec0501007387 */ /* 0x0003e20000100800 */
[----:B------:R-:W-:Y:S02]  /*0aa0*/  PRMT R4, RZ, 0x7610, R4 ;  /* 0x00007610ff047816 */ /* 0x000fe40000000004 */
[----:B------:R-:W-:Y:S01]  /*0ab0*/  ISETP.GE.U32.AND.EX P0, PT, R21, UR5, PT, P0 ;  /* 0x0000000515007c0c */ /* 0x000fe2000bf06100 */
[----:B------:R2:W-:Y:S01]  /*0ac0*/  STL [R1+0x7f0], R6 ;  /* 0x0007f00601007387 */ /* 0x0005e20000100800 */
[----:B-1----:R-:W-:-:S05]  /*0ad0*/  IMAD.U32 R5, RZ, RZ, UR4 ;  /* 0x00000004ff057e24 */ /* 0x002fca000f8e00ff */
[----:B------:R2:W-:Y:S06]  /*0ae0*/  STL [R1+0x7e4], R5 ;  /* 0x0007e40501007387 */ /* 0x0005ec0000100800 */
[----:B------:R-:W-:Y:S05]  /*0af0*/  @P0 BRA `(.L_x_8) ;  /* 0x0000000400400947 */ /* 0x000fea0003800000 */
[----:B------:R-:W1:Y:S01]  /*0b00*/  LDC.64 R16, c[0x0][0x628] ;  /* 0x00018a00ff107b82 */ /* 0x000e620000000a00 */
[----:B------:R-:W-:Y:S02]  /*0b10*/  IMAD.MOV.U32 R4, RZ, RZ, R15 ;  /* 0x000000ffff047224 */ /* 0x000fe400078e000f */
[----:B--2---:R-:W-:-:S05]  /*0b20*/  IMAD.MOV.U32 R5, RZ, RZ, R21 ;  /* 0x000000ffff057224 */ /* 0x004fca00078e0015 */
[----:B------:R-:W2:Y:S08]  /*0b30*/  LDC R10, c[0x0][0x630] ;  /* 0x00018c00ff0a7b82 */ /* 0x000eb00000000800 */
[----:B------:R-:W3:Y:S01]  /*0b40*/  LDC.64 R18, c[0x0][0x620] ;  /* 0x00018800ff127b82 */ /* 0x000ee20000000a00 */
[----:B-1----:R-:W-:-:S04]  /*0b50*/  ISETP.NE.U32.AND P0, PT, R16, RZ, PT ;  /* 0x000000ff1000720c */ /* 0x002fc80003f05070 */
[----:B------:R-:W-:-:S13]  /*0b60*/  ISETP.NE.AND.EX P0, PT, R17, RZ, PT, P0 ;  /* 0x000000ff1100720c */ /* 0x000fda0003f05300 */
[----:B--23--:R-:W-:Y:S05]  /*0b70*/  @!P0 BRA `(.L_x_9) ;  /* 0x0000000000288947 */ /* 0x00cfea0003800000 */
[----:B------:R-:W1:Y:S02]  /*0b80*/  LDC R9, c[0x0][0x634] ;  /* 0x00018d00ff097b82 */ /* 0x000e640000000800 */
[----:B-1----:R-:W-:-:S05]  /*0b90*/  IADD3 R9, P0, R15, R9, RZ ;  /* 0x000000090f097210 */ /* 0x002fca0007f1e0ff */
[----:B------:R-:W-:-:S04]  /*0ba0*/  IMAD.X R11, RZ, RZ, R21, P0 ;  /* 0x000000ffff0b7224 */ /* 0x000fc800000e0615 */
[----:B------:R-:W-:-:S04]  /*0bb0*/  IMAD.WIDE.U32 R4, R11, R16, RZ ;  /* 0x000000100b047225 */ /* 0x000fc800078e00ff */
[----:B------:R-:W-:-:S04]  /*0bc0*/  IMAD.WIDE.U32 R6, P0, R9, R17, R4 ;  /* 0x0000001109067225 */ /* 0x000fc80007800004 */
[----:B------:R-:W-:-:S04]  /*0bd0*/  IMAD.WIDE.U32 R4, R9, R16, RZ ;  /* 0x0000001009047225 */ /* 0x000fc800078e00ff */
[----:B------:R-:W-:Y:S01]  /*0be0*/  IMAD.X R9, RZ, RZ, RZ, P0 ;  /* 0x000000ffff097224 */ /* 0x000fe200000e06ff */
[----:B------:R-:W-:Y:S01]  /*0bf0*/  IADD3 RZ, P0, R5, R6, RZ ;  /* 0x0000000605ff7210 */ /* 0x000fe20007f1e0ff */
[----:B------:R-:W-:-:S04]  /*0c00*/  IMAD.MOV.U32 R8, RZ, RZ, R7 ;  /* 0x000000ffff087224 */ /* 0x000fc800078e0007 */
[----:B------:R-:W-:-:S08]  /*0c10*/  IMAD.WIDE.U32.X R4, R11, R17, R8, P0 ;  /* 0x000000110b047225 */ /* 0x000fd000000e0408 */
.L_x_9:
[----:B------:R-:W1:Y:S01]  /*0c20*/  LDC.64 R22, c[0x0][0x640] ;  /* 0x00019000ff167b82 */ /* 0x000e620000000a00 */
[-C--:B------:R-:W-:Y:S01]  /*0c30*/  SHF.R.U64 R24, R4, R10.reuse, R5 ;  /* 0x0000000a04187219 */ /* 0x080fe20000001205 */
[----:B------:R-:W-:Y:S01]  /*0c40*/  IMAD.MOV.U32 R4, RZ, RZ, R15 ;  /* 0x000000ffff047224 */ /* 0x000fe200078e000f */
[----:B------:R-:W-:Y:S01]  /*0c50*/  SHF.R.U32.HI R3, RZ, R10, R5 ;  /* 0x0000000aff037219 */ /* 0x000fe20000011605 */
[----:B------:R-:W-:Y:S01]  /*0c60*/  IMAD.MOV.U32 R5, RZ, RZ, R21 ;  /* 0x000000ffff057224 */ /* 0x000fe200078e0015 */
[----:B------:R-:W-:Y:S01]  /*0c70*/  IADD3 R7, P0, RZ, -R24, RZ ;  /* 0x80000018ff077210 */ /* 0x000fe20007f1e0ff */
[----:B0-----:R-:W-:Y:S02]  /*0c80*/  IMAD R21, R13, R14, R2 ;  /* 0x0000000e0d157224 */ /* 0x001fe400078e0202 */
[----:B------:R-:W0:Y:S01]  /*0c90*/  LDC R8, c[0x0][0x618] ;  /* 0x00018600ff087b82 */ /* 0x000e220000000800 */
[----:B------:R-:W-:Y:S02]  /*0ca0*/  IMAD.MOV.U32 R13, RZ, RZ, 0x1 ;  /* 0x00000001ff0d7424 */ /* 0x000fe400078e00ff */
[----:B------:R-:W-:-:S02]  /*0cb0*/  IMAD.X R3, RZ, RZ, ~R3, P0 ;  /* 0x000000ffff037224 */ /* 0x000fc400000e0e03 */
[----:B------:R-:W-:-:S03]  /*0cc0*/  IMAD.WIDE.U32 R4, R7, R18, R4 ;  /* 0x0000001207047225 */ /* 0x000fc600078e0004 */
[----:B------:R-:W2:Y:S01]  /*0cd0*/  LDC R16, c[0x0][0x608] ;  /* 0x00018200ff107b82 */ /* 0x000ea20000000800 */
[----:B------:R-:W-:-:S04]  /*0ce0*/  IMAD R6, R3, R18, RZ ;  /* 0x0000001203067224 */ /* 0x000fc800078e02ff */
[----:B------:R-:W-:-:S03]  /*0cf0*/  IMAD R3, R7, R19, R6 ;  /* 0x0000001307037224 */ /* 0x000fc600078e0206 */
[----:B------:R-:W3:Y:S01]  /*0d00*/  LDC R20, c[0x0][0x658] ;  /* 0x00019600ff147b82 */ /* 0x000ee20000000800 */
[----:B------:R-:W-:Y:S01]  /*0d10*/  IMAD.IADD R3, R5, 0x1, R3 ;  /* 0x0000000105037824 */ /* 0x000fe200078e0203 */
[----:B-1----:R-:W-:Y:S01]  /*0d20*/  ISETP.NE.U32.AND P0, PT, R22, RZ, PT ;  /* 0x000000ff1600720c */ /* 0x002fe20003f05070 */
[----:B------:R-:W-:-:S03]  /*0d30*/  IMAD.MOV.U32 R5, RZ, RZ, -0x1 ;  /* 0xffffffffff057424 */ /* 0x000fc600078e00ff */
[----:B------:R-:W-:Y:S02]  /*0d40*/  ISETP.NE.AND.EX P0, PT, R23, RZ, PT, P0 ;  /* 0x000000ff1700720c */ /* 0x000fe40003f05300 */
[----:B------:R-:W1:Y:S01]  /*0d50*/  LDC R11, c[0x0][0x600] ;  /* 0x00018000ff0b7b82 */ /* 0x000e620000000800 */
[-CC-:B0-----:R-:W-:Y:S02]  /*0d60*/  SHF.R.U64 R10, R4, R8.reuse, R3.reuse ;  /* 0x00000008040a7219 */ /* 0x181fe40000001203 */
[----:B------:R-:W-:-:S05]  /*0d70*/  SHF.R.U32.HI R3, RZ, R8, R3 ;  /* 0x00000008ff037219 */ /* 0x000fca0000011603 */
[----:B------:R-:W0:Y:S01]  /*0d80*/  LDC R15, c[0x0][0x648] ;  /* 0x00019200ff0f7b82 */ /* 0x000e220000000800 */
[-CC-:B--2---:R-:W-:Y:S02]  /*0d90*/  SHF.R.U64 R19, R10, R16.reuse, R3.reuse ;  /* 0x000000100a137219 */ /* 0x184fe40000001203 */
[----:B------:R-:W-:-:S05]  /*0da0*/  SHF.R.U32.HI R3, RZ, R16, R3 ;  /* 0x00000010ff037219 */ /* 0x000fca0000011603 */
[----:B------:R-:W2:Y:S01]  /*0db0*/  LDC R17, c[0x0][0x638] ;  /* 0x00018e00ff117b82 */ /* 0x000ea20000000800 */
[-C--:B---3--:R-:W-:Y:S02]  /*0dc0*/  SHF.L.U32 R2, R5, R20.reuse, RZ ;  /* 0x0000001405027219 */ /* 0x088fe400000006ff */
[--C-:B------:R-:W-:Y:S02]  /*0dd0*/  SHF.R.U64 R14, R19, R20, R3.reuse ;  /* 0x00000014130e7219 */ /* 0x100fe40000001203 */
[----:B------:R-:W-:Y:S02]  /*0de0*/  LOP3.LUT R8, RZ, R2, RZ, 0x33, !PT ;  /* 0x00000002ff087212 */ /* 0x000fe400078e33ff */
[----:B------:R-:W-:Y:S01]  /*0df0*/  SHF.R.U32.HI R3, RZ, R20, R3 ;  /* 0x00000014ff037219 */ /* 0x000fe20000011603 */
[----:B------:R-:W3:Y:S01]  /*0e00*/  LDC R18, c[0x0][0x610] ;  /* 0x00018400ff127b82 */ /* 0x000ee20000000800 */
[----:B------:R-:W-:Y:S01]  /*0e10*/  IMAD.MOV.U32 R2, RZ, RZ, R14 ;  /* 0x000000ffff027224 */ /* 0x000fe200078e000e */
[----:B------:R-:W-:Y:S06]  /*0e20*/  @!P0 BRA `(.L_x_10) ;  /* 0x0000000000288947 */ /* 0x000fec0003800000 */
[----:B------:R-:W4:Y:S02]  /*0e30*/  LDC R7, c[0x0][0x64c] ;  /* 0x00019300ff077b82 */ /* 0x000f240000000800 */
[----:B----4-:R-:W-:-:S05]  /*0e40*/  IADD3 R7, P0, R14, R7, RZ ;  /* 0x000000070e077210 */ /* 0x010fca0007f1e0ff */
        /* <DEDUP_REMOVED lines=8> */
.L_x_10:
[----:B0-----:R-:W-:Y:S01]  /*0ed0*/  SHF.R.U64 R4, R2, R15, R3 ;  /* 0x0000000f02047219 */ /* 0x001fe20000001203 */
[----:B-1----:R-:W-:Y:S01]  /*0ee0*/  VIADD R5, R11, 0xffffffff ;  /* 0xffffffff0b057836 */ /* 0x002fe20000000000 */
[----:B------:R-:W-:Y:S02]  /*0ef0*/  SHF.L.U32 R2, R13, R20, RZ ;  /* 0x000000140d027219 */ /* 0x000fe400000006ff */
[----:B------:R-:W-:Y:S01]  /*0f00*/  LOP3.LUT R3, R19, R8, RZ, 0xc0, !PT ;  /* 0x0000000813037212 */ /* 0x000fe200078ec0ff */
[----:B------:R-:W-:Y:S01]  /*0f10*/  IMAD.MOV R6, RZ, RZ, -R4 ;  /* 0x000000ffff067224 */ /* 0x000fe200078e0a04 */
[----:B------:R-:W-:Y:S02]  /*0f20*/  R2UR UR4, R24 ;  /* 0x00000000180472ca */ /* 0x000fe400000e0000 */
[----:B------:R-:W-:Y:S01]  /*0f30*/  SEL R0, R0, R21, !P2 ;  /* 0x0000001500007207 */ /* 0x000fe20005000000 */
[----:B------:R-:W-:Y:S01]  /*0f40*/  IMAD R3, R2, R4, R3 ;  /* 0x0000000402037224 */ /* 0x000fe200078e0203 */
[----:B------:R-:W-:Y:S01]  /*0f50*/  LOP3.LUT R5, R10, R5, RZ, 0xc0, !PT ;  /* 0x000000050a057212 */ /* 0x000fe200078ec0ff */
[----:B--2---:R-:W-:-:S02]  /*0f60*/  IMAD R2, R6, R17, R14 ;  /* 0x0000001106027224 */ /* 0x004fc400078e020e */
[----:B---3--:R-:W-:Y:S02]  /*0f70*/  IMAD R0, R3, R18, R0 ;  /* 0x0000001203007224 */ /* 0x008fe400078e0200 */
[----:B------:R-:W-:Y:S02]  /*0f80*/  IMAD R3, R2, R11, R5 ;  /* 0x0000000b02037224 */ /* 0x000fe400078e0205 */
[----:B------:R-:W-:Y:S02]  /*0f90*/  IMAD.MOV.U32 R4, RZ, RZ, 0x1 ;  /* 0x00000001ff047424 */ /* 0x000fe400078e00ff */
[----:B------:R-:W-:Y:S01]  /*0fa0*/  IMAD.U32 R5, RZ, RZ, UR4 ;  /* 0x00000004ff057e24 */ /* 0x000fe2000f8e00ff */
[----:B------:R-:W-:Y:S02]  /*0fb0*/  SEL R2, R3, R0, !P2 ;  /* 0x0000000003027207 */ /* 0x000fe40005000000 */
[----:B------:R-:W-:Y:S02]  /*0fc0*/  SEL R0, R0, R3, !P2 ;  /* 0x0000000300007207 */ /* 0x000fe40005000000 */
[----:B------:R1:W-:Y:S04]  /*0fd0*/  STL [R1+0x7e4], R5 ;  /* 0x0007e40501007387 */ /* 0x0003e80000100800 */
[----:B------:R1:W-:Y:S04]  /*0fe0*/  STL [R1+0x7f0], R2 ;  /* 0x0007f00201007387 */ /* 0x0003e80000100800 */
[----:B------:R1:W-:Y:S02]  /*0ff0*/  STL [R1+0x7ec], R0 ;  /* 0x0007ec0001007387 */ /* 0x0003e40000100800 */
.L_x_8:
[----:B------:R-:W-:-:S08]  /*1000*/  NOP ;  /* 0x0000000000007918 */ /* 0x000fd00000000000 */
[----:B------:R-:W3:Y:S02]  /*1010*/  USETMAXREG.TRY_ALLOC.CTAPOOL UP0, 0xf0 ;  /* 0x000000f0000079c8 */ /* 0x000ee40008000600 */
[----:B---3--:R-:W-:-:S13]  /*1020*/  PLOP3.LUT P0, PT, PT, PT, UP0, 0x80, 0x0 ;  /* 0x000000000000781c */ /* 0x008fda0003f0f008 */
[----:B------:R-:W-:Y:S05]  /*1030*/  @!P0 BRA `(.L_x_8) ;  /* 0xfffffffc00f08947 */ /* 0x000fea000383ffff */
[----:B------:R-:W-:Y:S02]  /*1040*/  ULDC.64 UR4, c[0x0][0x598] ;  /* 0x0001660000047ab9 */ /* 0x000fe40000000a00 */
[----:B------:R-:W-:-:S04]  /*1050*/  ISETP.NE.U32.AND P0, PT, RZ, UR4, PT ;  /* 0x00000004ff007c0c */ /* 0x000fc8000bf05070 */
[----:B------:R-:W-:-:S13]  /*1060*/  ISETP.NE.AND.EX P0, PT, RZ, UR5, PT, P0 ;  /* 0x00000005ff007c0c */ /* 0x000fda000bf05300 */
[----:B------:R-:W-:Y:S05]  /*1070*/  @!P0 BRA `(.L_x_11) ;  /* 0x0000000000288947 */ /* 0x000fea0003800000 */
[----:B-1----:R-:W1:Y:S01]  /*1080*/  LDC.64 R2, c[0x0][0x598] ;  /* 0x00016600ff027b82 */ /* 0x002e620000000a00 */
[----:B------:R-:W-:Y:S02]  /*1090*/  ULDC.64 UR4, c[0x0][0x208] ;  /* 0x0000820000047ab9 */ /* 0x000fe40000000a00 */
[----:B-1----:R-:W3:Y:S02]  /*10a0*/  LDG.E.64 R2, desc[UR4][R2.64] ;  /* 0x0000000402027981 */ /* 0x002ee4000c1e1b00 */
[----:B---3--:R-:W-:-:S04]  /*10b0*/  ISETP.NE.U32.AND P0, PT, R2, RZ, PT ;  /* 0x000000ff0200720c */ /* 0x008fc80003f05070 */
[----:B------:R-:W-:-:S13]  /*10c0*/  ISETP.NE.AND.EX P0, PT, R3, RZ, PT, P0 ;  /* 0x000000ff0300720c */ /* 0x000fda0003f05300 */
[----:B------:R-:W-:Y:S05]  /*10d0*/  @!P0 BRA `(.L_x_11) ;  /* 0x0000000000108947 */ /* 0x000fea0003800000 */
[----:B------:R-:W-:Y:S02]  /*10e0*/  ULDC.64 UR4, c[0x0][0x208] ;  /* 0x0000820000047ab9 */ /* 0x000fe40000000a00 */
[----:B------:R-:W3:Y:S02]  /*10f0*/  LD.E R2, desc[UR4][R2.64] ;  /* 0x0000000402027980 */ /* 0x000ee4000c101900 */
[----:B---3--:R-:W-:Y:S01]  /*1100*/  R2UR UR60, R2 ;  /* 0x00000000023c72ca */ /* 0x008fe200000e0000 */
[----:B------:R-:W-:-:S14]  /*1110*/  BRA `(.L_x_12) ;  /* 0x0000000000287947 */ /* 0x000fdc0003800000 */
.L_x_11:
[----:B------:R-:W-:Y:S02]  /*1120*/  ULDC.64 UR4, c[0x0][0x588] ;  /* 0x0001620000047ab9 */ /* 0x000fe40000000a00 */
[----:B------:R-:W-:-:S04]  /*1130*/  ISETP.NE.U32.AND P0, PT, RZ, UR4, PT ;  /* 0x00000004ff007c0c */ /* 0x000fc8000bf05070 */
[----:B------:R-:W-:-:S13]  /*1140*/  ISETP.NE.AND.EX P0, PT, RZ, UR5, PT, P0 ;  /* 0x00000005ff007c0c */ /* 0x000fda000bf05300 */
[----:B------:R-:W-:Y:S05]  /*1150*/  @!P0 BRA `(.L_x_13) ;  /* 0x0000000000148947 */ /* 0x000fea0003800000 */
[----:B-1----:R-:W1:Y:S01]  /*1160*/  LDC.64 R2, c[0x0][0x588] ;  /* 0x00016200ff027b82 */ /* 0x002e620000000a00 */
[----:B------:R-:W-:Y:S02]  /*1170*/  ULDC.64 UR4, c[0x0][0x208] ;  /* 0x0000820000047ab9 */ /* 0x000fe40000000a00 */
[----:B-1----:R-:W3:Y:S02]  /*1180*/  LDG.E R2, desc[UR4][R2.64] ;  /* 0x0000000402027981 */ /* 0x002ee4000c1e1900 */
[----:B---3--:R-:W-:Y:S01]  /*1190*/  R2UR UR60, R2 ;  /* 0x00000000023c72ca */ /* 0x008fe200000e0000 */
[----:B------:R-:W-:-:S14]  /*11a0*/  BRA `(.L_x_12) ;  /* 0x0000000000047947 */ /* 0x000fdc0003800000 */
.L_x_13:
[----:B------:R-:W-:-:S05]  /*11b0*/  ULDC UR60, c[0x0][0x580] ;  /* 0x00016000003c7ab9 */ /* 0x000fca0000000800 */
.L_x_12:
        /* <DEDUP_REMOVED lines=14> */
.L_x_14:
        /* <DEDUP_REMOVED lines=9> */
.L_x_16:
[----:B------:R-:W-:-:S05]  /*1330*/  ULDC UR61, c[0x0][0x584] ;  /* 0x00016100003d7ab9 */ /* 0x000fca0000000800 */
.L_x_15:
[----:B------:R-:W-:-:S13]  /*1340*/  LOP3.LUT P0, RZ, R4, 0xff, RZ, 0xc0, !PT ;  /* 0x000000ff04ff7812 */ /* 0x000fda000780c0ff */
[----:B------:R-:W-:Y:S05]  /*1350*/  @!P0 EXIT ;  /* 0x000000000000894d */ /* 0x000fea0003800000 */
[----:B-1----:R-:W3:Y:S01]  /*1360*/  LDL R0, [R1+0x7fc] ;  /* 0x0007fc0001007983 */ /* 0x002ee20000100800 */
[----:B------:R-:W-:Y:S01]  /*1370*/  ULDC UR4, c[0x0][0x28c] ;  /* 0x0000a30000047ab9 */ /* 0x000fe20000000800 */
[----:B--2---:R-:W1:Y:S01]  /*1380*/  LDC.64 R4, c[0x0][0x5c8] ;  /* 0x00017200ff047b82 */ /* 0x004e620000000a00 */
[----:B------:R-:W-:-:S04]  /*1390*/  UIADD3 UR4, UR4, 0x3f, URZ ;  /* 0x0000003f04047890 */ /* 0x000fc8000fffe03f */
[----:B------:R-:W-:-:S04]  /*13a0*/  USHF.R.S32.HI UR5, URZ, 0x1f, UR4 ;  /* 0x0000001f3f057899 */ /* 0x000fc80008011404 */
[----:B------:R-:W-:-:S04]  /*13b0*/  ULEA.HI UR5, UR5, UR4, URZ, 0x6 ;  /* 0x0000000405057291 */ /* 0x000fc8000f8f303f */
[----:B------:R-:W-:-:S03]  /*13c0*/  USHF.R.S32.HI UR4, URZ, 0x6, UR5 ;  /* 0x000000063f047899 */ /* 0x000fc60008011405 */
[----:B------:R-:W-:Y:S01]  /*13d0*/  UMOV UR5, URZ ;  /* 0x0000003f00057c82 */ /* 0x000fe20008000000 */
[C-C-:B-1----:R-:W-:Y:S01]  /*13e0*/  SHF.L.U64.HI R8, R4.reuse, 0x7, R5.reuse ;  /* 0x0000000704087819 */ /* 0x142fe20000010205 */
[C---:B------:R-:W-:Y:S01]  /*13f0*/  IMAD.SHL.U32 R9, R4.reuse, 0x80, RZ ;  /* 0x0000008004097824 */ /* 0x040fe200078e00ff */
[C-C-:B------:R-:W-:Y:S01]  /*1400*/  SHF.L.U64.HI R2, R4.reuse, 0x3, R5.reuse ;  /* 0x0000000304027819 */ /* 0x140fe20000010205 */
[C---:B------:R-:W-:Y:S01]  /*1410*/  IMAD.SHL.U32 R3, R4.reuse, 0x8, RZ ;  /* 0x0000000804037824 */ /* 0x040fe200078e00ff */
[C---:B------:R-:W-:Y:S01]  /*1420*/  SHF.L.U64.HI R10, R4.reuse, 0x8, R5 ;  /* 0x00000008040a7819 */ /* 0x040fe20000010205 */
[----:B------:R-:W-:Y:S01]  /*1430*/  IMAD.SHL.U32 R11, R4, 0x100, RZ ;  /* 0x00000100040b7824 */ /* 0x000fe200078e00ff */
[----:B---3--:R-:W-:-:S13]  /*1440*/  R2UR UR6, R0 ;  /* 0x00000000000672ca */ /* 0x008fda00000e0000 */
[----:B------:R-:W-:-:S06]  /*1450*/  ULOP3.LUT UR6, UR6, 0x1, URZ, 0xfc, !UPT ;  /* 0x0000000106067892 */ /* 0x000fcc000f8efc3f */
[----:B------:R-:W-:-:S05]  /*1460*/  IMAD.U32 R0, RZ, RZ, UR6 ;  /* 0x00000006ff007e24 */ /* 0x000fca000f8e00ff */
[----:B------:R1:W-:Y:S02]  /*1470*/  STL [R1+0x7f4], R0 ;  /* 0x0007f40001007387 */ /* 0x0003e40000100800 */
[----:B-1----:R-:W-:Y:S01]  /*1480*/  IMAD.U32 R0, RZ, RZ, UR4 ;  /* 0x00000004ff007e24 */ /* 0x002fe2000f8e00ff */
[----:B------:R-:W-:Y:S02]  /*1490*/  UMOV UR4, URZ ;  /* 0x0000003f00047c82 */ /* 0x000fe40008000000 */
[----:B------:R-:W-:Y:S02]  /*14a0*/  IMAD.U32 R4, RZ, RZ, UR4 ;  /* 0x00000004ff047e24 */ /* 0x000fe4000f8e00ff */
[----:B------:R1:W-:Y:S02]  /*14b0*/  STL [R1+0x80c], R0 ;  /* 0x00080c0001007387 */ /* 0x0003e40000100800 */
[----:B-1----:R-:W-:-:S05]  /*14c0*/  IMAD.U32 R0, RZ, RZ, UR5 ;  /* 0x00000005ff007e24 */ /* 0x002fca000f8e00ff */
[----:B------:R1:W-:Y:S04]  /*14d0*/  STL [R1+0x808], R0 ;  /* 0x0008080001007387 */ /* 0x0003e80000100800 */
[----:B------:R1:W-:Y:S02]  /*14e0*/  STL [R1+0x7e0], R4 ;  /* 0x0007e00401007387 */ /* 0x0003e40000100800 */
.L_x_45:
[----:B--2---:R-:W2:Y:S01]  /*14f0*/  LDL R17, [R1+0x808] ;  /* 0x0008080001117983 */ /* 0x004ea20000100800 */
[----:B---3--:R-:W3:Y:S03]  /*1500*/  LDC R14, c[0x0][0x28c] ;  /* 0x0000a300ff0e7b82 */ /* 0x008ee60000000800 */
[----:B------:R-:W-:Y:S04]  /*1510*/  STL [R1+0x7d4], RZ ;  /* 0x0007d4ff01007387 */ /* 0x000fe80000100800 */
        /* <DEDUP_REMOVED lines=493> */
[----:B------:R-:W-:Y:S04]  /*33f0*/  STL [R1], RZ ;  /* 0x000000ff01007387 */ /* 0x000fe80000100800 */
[----:B------:R-:W-:Y:S04]  /*3400*/  STL [R1+0x4], RZ ;  /* 0x000004ff01007387 */ /* 0x000fe80000100800 */
[----:B------:R-:W-:Y:S04]  /*3410*/  STL [R1+0x8], RZ ;  /* 0x000008ff01007387 */ /* 0x000fe80000100800 */
[----:B------:R-:W-:Y:S04]  /*3420*/  STL [R1+0xc], RZ ;  /* 0x00000cff01007387 */ /* 0x000fe80000100800 */
[----:B------:R-:W-:Y:S04]  /*3430*/  STL [R1+0x10], RZ ;  /* 0x000010ff01007387 */ /* 0x000fe80000100800 */
[----:B------:R-:W-:Y:S04]  /*3440*/  STL [R1+0x14], RZ ;  /* 0x000014ff01007387 */ /* 0x000fe80000100800 */
[----:B------:R-:W-:Y:S04]  /*3450*/  STL [R1+0x18], RZ ;  /* 0x000018ff01007387 */ /* 0x000fe80000100800 */
[----:B------:R-:W-:Y:S04]  /*3460*/  STL [R1+0x1c], RZ ;  /* 0x00001cff01007387 */ /* 0x000fe80000100800 */
[----:B------:R-:W4:Y:S01]  /*3470*/  LDL R18, [R1+0x7e0] ;  /* 0x0007e00001127983 */ /* 0x000f220000100800 */
[----:B------:R-:W5:Y:S01]  /*3480*/  S2R R13, SR_TID.X ;  /* 0x00000000000d7919 */ /* 0x000f620000002100 */
[----:B------:R-:W0:Y:S01]  /*3490*/  S2UR UR9, SR_CgaCtaId ;  /* 0x00000000000979c3 */ /* 0x000e220000008800 */
[----:B-----5:R-:W-:-:S04]  /*34a0*/  LOP3.LUT R13, R13, 0x80, RZ, 0xc0, !PT ;  /* 0x000000800d0d7812 */ /* 0x020fc800078ec0ff */
[----:B------:R-:W-:-:S06]  /*34b0*/  SHF.R.U32.HI R13, RZ, 0x7, R13 ;  /* 0x00000007ff0d7819 */ /* 0x000fcc000001160d */
[----:B------:R-:W5:Y:S01]  /*34c0*/  SHFL.IDX PT, R13, R13, RZ, 0x1f ;  /* 0x00001fff0d0d7589 */ /* 0x000f6200000e0000 */
[----:B--2---:R-:W-:Y:S01]  /*34d0*/  R2UR UR7, R17 ;  /* 0x00000000110772ca */ /* 0x004fe200000e0000 */
[----:B------:R-:W-:Y:S01]  /*34e0*/  UMOV UR8, 0x400 ;  /* 0x0000040000087882 */ /* 0x000fe20000000000 */
[----:B-----5:R-:W-:-:S11]  /*34f0*/  R2UR UR6, R13 ;  /* 0x000000000d0672ca */ /* 0x020fd600000e0000 */
[----:B------:R-:W-:Y:S01]  /*3500*/  IMAD.U32 R16, RZ, RZ, UR7 ;  /* 0x00000007ff107e24 */ /* 0x000fe2000f8e00ff */
[----:B0-----:R-:W-:Y:S02]  /*3510*/  ULEA UR8, UR9, UR8, 0x18 ;  /* 0x0000000809087291 */ /* 0x001fe4000f8ec03f */
[----:B------:R-:W-:-:S04]  /*3520*/  ULEA.HI UR7, UR6, UR6, URZ, 0x1 ;  /* 0x0000000606077291 */ /* 0x000fc8000f8f083f */
[----:B------:R-:W-:-:S04]  /*3530*/  ULOP3.LUT UR7, UR7, 0xffffe, URZ, 0xc0, !UPT ;  /* 0x000ffffe07077892 */ /* 0x000fc8000f8ec03f */
[----:B------:R-:W-:-:S04]  /*3540*/  UIADD3 UR7, UR6, -UR7, URZ ;  /* 0x8000000706077290 */ /* 0x000fc8000fffe03f */
[----:B------:R-:W-:-:S04]  /*3550*/  ULEA UR7, UR7, UR8, 0xc ;  /* 0x0000000807077291 */ /* 0x000fc8000f8e603f */
[----:B------:R-:W-:-:S04]  /*3560*/  UIADD3 UR7, UR7, 0x100, URZ ;  /* 0x0000010007077890 */ /* 0x000fc8000fffe03f */
[----:B------:R-:W-:-:S04]  /*3570*/  USHF.R.U32.HI UR7, URZ, 0x4, UR7 ;  /* 0x000000043f077899 */ /* 0x000fc80008011607 */
[----:B------:R-:W-:Y:S01]  /*3580*/  ULOP3.LUT UR6, UR7, 0x3fff, URZ, 0xc0, !UPT ;  /* 0x00003fff07067892 */ /* 0x000fe2000f8ec03f */
[----:B---3--:R-:W-:-:S05]  /*3590*/  ISETP.GE.AND P0, PT, R14, 0x1, PT ;  /* 0x000000010e00780c */ /* 0x008fca0003f06270 */
[----:B------:R-:W-:Y:S01]  /*35a0*/  IMAD.U32 R13, RZ, RZ, UR6 ;  /* 0x00000006ff0d7e24 */ /* 0x000fe2000f8e00ff */
[----:B------:R-:W-:Y:S01]  /*35b0*/  UMOV UR4, URZ ;  /* 0x0000003f00047c82 */ /* 0x000fe20008000000 */
[----:B------:R-:W-:Y:S01]  /*35c0*/  UMOV UR5, URZ ;  /* 0x0000003f00057c82 */ /* 0x000fe20008000000 */
[----:B------:R-:W-:Y:S02]  /*35d0*/  IMAD.U32 R15, RZ, RZ, UR4 ;  /* 0x00000004ff0f7e24 */ /* 0x000fe4000f8e00ff */
[----:B------:R0:W-:Y:S01]  /*35e0*/  STL [R1+0x7dc], R13 ;  /* 0x0007dc0d01007387 */ /* 0x0001e20000100800 */
[----:B------:R-:W-:Y:S01]  /*35f0*/  IMAD.U32 R14, RZ, RZ, UR8 ;  /* 0x00000008ff0e7e24 */ /* 0x000fe2000f8e00ff */
[----:B------:R-:W-:Y:S02]  /*3600*/  CS2R R236, SRZ ;  /* 0x0000000000ec7805 */ /* 0x000fe4000001ff00 */
[----:B------:R-:W-:Y:S02]  /*3610*/  CS2R R234, SRZ ;  /* 0x0000000000ea7805 */ /* 0x000fe4000001ff00 */
[----:B------:R-:W-:-:S02]  /*3620*/  CS2R R232, SRZ ;  /* 0x0000000000e87805 */ /* 0x000fc4000001ff00 */
[----:B------:R-:W-:Y:S02]  /*3630*/  CS2R R22, SRZ ;  /* 0x0000000000167805 */ /* 0x000fe4000001ff00 */
[----:B------:R-:W-:Y:S02]  /*3640*/  CS2R R20, SRZ ;  /* 0x0000000000147805 */ /* 0x000fe4000001ff00 */
[----:B------:R-:W-:Y:S02]  /*3650*/  CS2R R224, SRZ ;  /* 0x0000000000e07805 */ /* 0x000fe4000001ff00 */
        /* <DEDUP_REMOVED lines=100> */
[----:B-1----:R-:W-:Y:S02]  /*3ca0*/  CS2R R26, SRZ ;  /* 0x00000000001a7805 */ /* 0x002fe4000001ff00 */
[----:B------:R-:W-:Y:S02]  /*3cb0*/  CS2R R28, SRZ ;  /* 0x00000000001c7805 */ /* 0x000fe4000001ff00 */
[----:B------:R-:W-:Y:S02]  /*3cc0*/  CS2R R30, SRZ ;  /* 0x00000000001e7805 */ /* 0x000fe4000001ff00 */
[----:B----4-:R-:W-:-:S13]  /*3cd0*/  R2UR UR6, R18 ;  /* 0x00000000120672ca */ /* 0x010fda00000e0000 */
[----:B0-----:R-:W-:Y:S01]  /*3ce0*/  IMAD.U32 R13, RZ, RZ, UR6 ;  /* 0x00000006ff0d7e24 */ /* 0x001fe2000f8e00ff */
[----:B------:R-:W-:Y:S06]  /*3cf0*/  @!P0 BRA `(.L_x_17) ;  /* 0x000000a0008c8947 */ /* 0x000fec0003800000 */
[----:B------:R-:W2:Y:S02]  /*3d00*/  LDL R19, [R1+0x7f4] ;  /* 0x0007f40001137983 */ /* 0x000ea40000100800 */
[----:B--2---:R-:W-:-:S13]  /*3d10*/  R2UR UR4, R19 ;  /* 0x00000000130472ca */ /* 0x004fda00000e0000 */
[----:B------:R-:W-:-:S06]  /*3d20*/  UISETP.NE.AND UP0, UPT, UR4, 0x3, UPT ;  /* 0x000000030400788c */ /* 0x000fcc000bf05270 */
[----:B------:R-:W-:-:S13]  /*3d30*/  PLOP3.LUT P1, PT, PT, PT, UP0, 0x80, 0x0 ;  /* 0x000000000000781c */ /* 0x000fda0003f2f008 */
[----:B------:R-:W-:Y:S05]  /*3d40*/  @!P1 BRA `(.L_x_18) ;  /* 0x0000000000049947 */ /* 0x000fea0003800000 */
[----:B------:R-:W-:Y:S01]  /*3d50*/  BPT.TRAP 0x1 ;  /* 0x000000040000795c */ /* 0x000fe20000300000 */
.L_x_18:
[----:B------:R-:W-:Y:S02]  /*3d60*/  R2UR UR6, R14 ;  /* 0x000000000e0672ca */ /* 0x000fe400000e0000 */
[----:B------:R-:W-:Y:S02]  /*3d70*/  R2UR UR4, R18 ;  /* 0x00000000120472ca */ /* 0x000fe400000e0000 */
[----:B------:R-:W-:-:S11]  /*3d80*/  R2UR UR5, R17 ;  /* 0x00000000110572ca */ /* 0x000fd600000e0000 */
[----:B------:R-:W-:Y:S02]  /*3d90*/  ULEA UR4, UR4, UR6, 0x3 ;  /* 0x0000000604047291 */ /* 0x000fe4000f8e183f */
[----:B------:R-:W-:-:S05]  /*3da0*/  IMAD.U32 R13, RZ, RZ, UR5 ;  /* 0x00000005ff0d7e24 */ /* 0x000fca000f8e00ff */
[----:B------:R-:W-:-:S04]  /*3db0*/  SHF.L.U32 R13, R13, 0x1f, RZ ;  /* 0x0000001f0d0d7819 */ /* 0x000fc800000006ff */
[----:B------:R0:W2:Y:S01]  /*3dc0*/  SYNCS.PHASECHK.TRANS64.TRYWAIT P0, [UR4], R13 ;  /* 0x0000000dff0075a7 */ /* 0x0000a20008000144 */
[----:B------:R-:W-:Y:S05]  /*3dd0*/  @!P1 BRA `(.L_x_19) ;  /* 0x0000000000049947 */ /* 0x000fea0003800000 */
[----:B------:R-:W-:Y:S01]  /*3de0*/  BPT.TRAP 0x1 ;  /* 0x000000040000795c */ /* 0x000fe20000300000 */
.L_x_19:
[----:B------:R3:W-:Y:S01]  /*3df0*/  STL [R1+0x7d4], RZ ;  /* 0x0007d4ff01007387 */ /* 0x0007e20000100800 */
[----:B------:R-:W-:Y:S02]  /*3e00*/  UMOV UR5, 0x2 ;  /* 0x0000000200057882 */ /* 0x000fe40000000000 */
[----:B------:R-:W-:Y:S01]  /*3e10*/  IMAD.U32 R15, RZ, RZ, UR5 ;  /* 0x00000005ff0f7e24 */ /* 0x000fe2000f8e00ff */
[----:B--2---:R-:W-:Y:S06]  /*3e20*/  @P0 BRA `(.L_x_20) ;  /* 0x0000000000080947 */ /* 0x004fec0003800000 */
[----:B------:R-:W2:Y:S02]  /*3e30*/  SYNCS.PHASECHK.TRANS64.TRYWAIT P0, [UR4], R13 ;  /* 0x0000000dff0075a7 */ /* 0x000ea40008000144 */
[----:B--2---:R-:W-:Y:S05]  /*3e40*/  @!P0 BRA `(.L_x_21) ;  /* 0x0000043400208947 */ /* 0x004fea0003800000 */
.L_x_20:
[----:B------:R-:W4:Y:S04]  /*3e50*/  LDL R17, [R1+0x7dc] ;  /* 0x0007dc0001117983 */ /* 0x000f280000100800 */
[----:B------:R-:W-:Y:S04]  /*3e60*/  STL [R1+0x940], R15 ;  /* 0x0009400f01007387 */ /* 0x000fe80000100800 */
        /* <DEDUP_REMOVED lines=8> */
[----:B------:R1:W-:Y:S04]  /*3ef0*/  STL [R1+0x91c], R4 ;  /* 0x00091c0401007387 */ /* 0x0003e80000100800 */
[----:B------:R-:W-:Y:S04]  /*3f00*/  STL [R1+0x918], R3 ;  /* 0x0009180301007387 */ /* 0x000fe80000100800 */
[----:B------:R-:W-:Y:S04]  /*3f10*/  STL [R1+0x914], R2 ;  /* 0x0009140201007387 */ /* 0x000fe80000100800 */
[----:B------:R-:W-:Y:S04]  /*3f20*/  STL [R1+0x910], R0 ;  /* 0x0009100001007387 */ /* 0x000fe80000100800 */
[----:B--2---:R-:W2:Y:S01]  /*3f30*/  LDL R16, [R1+0x7e0] ;  /* 0x0007e00001107983 */ /* 0x004ea20000100800 */
[----:B------:R-:W-:Y:S01]  /*3f40*/  R2UR UR4, R14 ;  /* 0x000000000e0472ca */ /* 0x000fe200000e0000 */
[----:B------:R-:W-:Y:S01]  /*3f50*/  WARPGROUP.ARRIVE ;  /* 0x00000000000079c5 */ /* 0x000fe20000000000 */
[----:B------:R-:W-:Y:S01]  /*3f60*/  UMOV UR45, 0x80000020 ;  /* 0x80000020002d7882 */ /* 0x000fe20000000000 */
[----:B------:R-:W-:Y:S01]  /*3f70*/  STL [R1+0x944], R14 ;  /* 0x0009440e01007387 */ /* 0x000fe20000100800 */
[----:B------:R-:W-:Y:S01]  /*3f80*/  UMOV UR47, 0x80000020 ;  /* 0x80000020002f7882 */ /* 0x000fe20000000000 */
[----:B------:R-:W-:Y:S01]  /*3f90*/  UMOV UR57, UR45 ;  /* 0x0000002d00397c82 */ /* 0x000fe20008000000 */
[----:B------:R-:W-:Y:S01]  /*3fa0*/  UMOV UR59, 0x80000020 ;  /* 0x80000020003b7882 */ /* 0x000fe20000000000 */
[----:B------:R-:W-:Y:S01]  /*3fb0*/  UMOV UR53, UR45 ;  /* 0x0000002d00357c82 */ /* 0x000fe20008000000 */
[----:B------:R-:W-:Y:S01]  /*3fc0*/  UMOV UR55, 0x80000020 ;  /* 0x8000002000377882 */ /* 0x000fe20000000000 */
[----:B------:R-:W-:Y:S01]  /*3fd0*/  UMOV UR13, UR45 ;  /* 0x0000002d000d7c82 */ /* 0x000fe20008000000 */
[----:B------:R-:W-:Y:S01]  /*3fe0*/  UMOV UR15, 0x80000020 ;  /* 0x80000020000f7882 */ /* 0x000fe20000000000 */
[----:B------:R-:W-:Y:S01]  /*3ff0*/  UMOV UR41, UR45 ;  /* 0x0000002d00297c82 */ /* 0x000fe20008000000 */
[----:B------:R-:W-:Y:S01]  /*4000*/  UMOV UR43, 0x80000020 ;  /* 0x80000020002b7882 */ /* 0x000fe20000000000 */
[----:B------:R-:W-:Y:S01]  /*4010*/  UIADD3 UR4, UR4, 0x1e100, URZ ;  /* 0x0001e10004047890 */ /* 0x000fe2000fffe03f */
[----:B------:R-:W-:Y:S01]  /*4020*/  UMOV UR37, UR45 ;  /* 0x0000002d00257c82 */ /* 0x000fe20008000000 */
[----:B------:R-:W-:-:S02]  /*4030*/  UMOV UR39, 0x80000020 ;  /* 0x8000002000277882 */ /* 0x000fc40000000000 */
[----:B------:R-:W-:Y:S01]  /*4040*/  USHF.R.U32.HI UR4, URZ, 0x4, UR4 ;  /* 0x000000043f047899 */ /* 0x000fe20008011604 */
[----:B------:R-:W-:Y:S01]  /*4050*/  UMOV UR49, UR15 ;  /* 0x0000000f00317c82 */ /* 0x000fe20008000000 */
[----:B------:R-:W-:Y:S02]  /*4060*/  UMOV UR33, UR45 ;  /* 0x0000002d00217c82 */ /* 0x000fe40008000000 */
[----:B------:R-:W-:Y:S01]  /*4070*/  ULOP3.LUT UR4, UR4, 0x3fff, URZ, 0xc0, !UPT ;  /* 0x00003fff04047892 */ /* 0x000fe2000f8ec03f */
[----:B------:R-:W-:Y:S01]  /*4080*/  UMOV UR35, 0x80000020 ;  /* 0x8000002000237882 */ /* 0x000fe20000000000 */
[----:B------:R-:W-:Y:S02]  /*4090*/  UMOV UR29, UR45 ;  /* 0x0000002d001d7c82 */ /* 0x000fe40008000000 */
[----:B------:R-:W-:Y:S01]  /*40a0*/  ULOP3.LUT UR4, UR4, 0x10000, URZ, 0xfc, !UPT ;  /* 0x0001000004047892 */ /* 0x000fe2000f8efc3f */
[----:B------:R-:W-:Y:S01]  /*40b0*/  UMOV UR31, 0x80000020 ;  /* 0x80000020001f7882 */ /* 0x000fe20000000000 */
[----:B------:R-:W-:Y:S01]  /*40c0*/  UMOV UR25, UR45 ;  /* 0x0000002d00197c82 */ /* 0x000fe20008000000 */
[----:B------:R-:W-:Y:S01]  /*40d0*/  UMOV UR27, 0x80000020 ;  /* 0x80000020001b7882 */ /* 0x000fe20000000000 */
[----:B------:R-:W-:Y:S01]  /*40e0*/  UMOV UR7, 0x80000020 ;  /* 0x8000002000077882 */ /* 0x000fe20000000000 */
[----:B------:R-:W-:Y:S01]  /*40f0*/  UMOV UR21, UR45 ;  /* 0x0000002d00157c82 */ /* 0x000fe20008000000 */
[----:B------:R-:W-:Y:S01]  /*4100*/  UMOV UR23, 0x80000020 ;  /* 0x8000002000177882 */ /* 0x000fe20000000000 */
[----:B------:R-:W-:Y:S01]  /*4110*/  UMOV UR17, UR45 ;  /* 0x0000002d00117c82 */ /* 0x000fe20008000000 */
[----:B------:R-:W-:Y:S01]  /*4120*/  UMOV UR19, 0x80000020 ;  /* 0x8000002000137882 */ /* 0x000fe20000000000 */
[----:B----4-:R-:W-:-:S13]  /*4130*/  R2UR UR5, R17 ;  /* 0x00000000110572ca */ /* 0x010fda00000e0000 */
[----:B------:R-:W-:Y:S01]  /*4140*/  ULOP3.LUT UR5, UR5, 0x10000, URZ, 0xfc, !UPT ;  /* 0x0001000005057892 */ /* 0x000fe2000f8efc3f */
[----:B--2---:R-:W-:Y:S01]  /*4150*/  STL [R1+0x948], R16 ;  /* 0x0009481001007387 */ /* 0x004fe20000100800 */
[----:B------:R-:W-:-:S03]  /*4160*/  R2UR UR6, R16 ;  /* 0x00000000100672ca */ /* 0x000fc600000e0000 */
[----:B------:R-:W-:Y:S04]  /*4170*/  STL [R1+0x7d0], RZ ;  /* 0x0007d0ff01007387 */ /* 0x000fe80000100800 */
[----:B------:R-:W-:Y:S04]  /*4180*/  STL [R1+0x7cc], RZ ;  /* 0x0007ccff01007387 */ /* 0x000fe80000100800 */
[----:B------:R-:W-:Y:S02]  /*4190*/  STL [R1+0x7c8], RZ ;  /* 0x0007c8ff01007387 */ /* 0x000fe40000100800 */
[----:B------:R-:W-:-:S02]  /*41a0*/  UIMAD UR9, UR6, 0x600, UR5 ;  /* 0x00000600060978a4 */ /* 0x000fc4000f8e0205 */
[----:B------:R-:W-:Y:S01]  /*41b0*/  STL [R1+0x7c4], RZ ;  /* 0x0007c4ff01007387 */ /* 0x000fe20000100800 */
[----:B------:R-:W-:-:S03]  /*41c0*/  UIMAD UR8, UR6, 0x3c0, UR4 ;  /* 0x000003c0060878a4 */ /* 0x000fc6000f8e0204 */
[----:B------:R-:W-:Y:S01]  /*41d0*/  STL [R1+0x7c0], RZ ;  /* 0x0007c0ff01007387 */ /* 0x000fe20000100800 */
[----:B------:R-:W-:Y:S01]  /*41e0*/  UMOV UR44, UR9 ;  /* 0x00000009002c7c82 */ /* 0x000fe20008000000 */
[----:B------:R-:W-:Y:S02]  /*41f0*/  UIADD3 UR58, UR8, 0x40, URZ ;  /* 0x00000040083a7890 */ /* 0x000fe4000fffe03f */
[----:B------:R-:W-:Y:S01]  /*4200*/  STL [R1+0x7bc], RZ ;  /* 0x0007bcff01007387 */ /* 0x000fe20000100800 */
[----:B------:R-:W-:Y:S01]  /*4210*/  UMOV UR46, UR8 ;  /* 0x00000008002e7c82 */ /* 0x000fe20008000000 */
[----:B------:R-:W-:Y:S01]  /*4220*/  UMOV UR56, UR44 ;  /* 0x0000002c00387c82 */ /* 0x000fe20008000000 */
[----:B------:R-:W-:Y:S01]  /*4230*/  QGMMA.64x16x32.F32.E4M3.E4M3 R24, gdesc[UR44], RZ, !UPT, gsb0 ;  /* 0x002000002c1879f3 */ /* 0x000fe2000c0008ff */
[----:B------:R-:W-:Y:S01]  /*4240*/  STL [R1+0x7b8], RZ ;  /* 0x0007b8ff01007387 */ /* 0x000fe20000100800 */
[----:B------:R-:W-:Y:S01]  /*4250*/  UIADD3 UR54, UR8, 0x80, URZ ;  /* 0x0000008008367890 */ /* 0x000fe2000fffe03f */
[----:B------:R-:W-:-:S02]  /*4260*/  UMOV UR52, UR44 ;  /* 0x0000002c00347c82 */ /* 0x000fc40008000000 */
[----:B------:R-:W-:Y:S01]  /*4270*/  STL [R1+0x7b4], RZ ;  /* 0x0007b4ff01007387 */ /* 0x000fe20000100800 */
[----:B------:R-:W-:Y:S01]  /*4280*/  UIADD3 UR4, UR8, 0xc0, URZ ;  /* 0x000000c008047890 */ /* 0x000fe2000fffe03f */
[----:B------:R-:W-:Y:S02]  /*4290*/  UMOV UR12, UR44 ;  /* 0x0000002c000c7c82 */ /* 0x000fe40008000000 */
[----:B------:R-:W-:Y:S01]  /*42a0*/  STL [R1+0x7b0], RZ ;  /* 0x0007b0ff01007387 */ /* 0x000fe20000100800 */
[----:B------:R-:W-:Y:S01]  /*42b0*/  UIADD3 UR42, UR8, 0x100, URZ ;  /* 0x00000100082a7890 */ /* 0x000fe2000fffe03f */
[----:B------:R-:W-:Y:S02]  /*42c0*/  UMOV UR40, UR44 ;  /* 0x0000002c00287c82 */ /* 0x000fe40008000000 */
[----:B------:R-:W-:Y:S01]  /*42d0*/  STL [R1+0x7ac], RZ ;  /* 0x0007acff01007387 */ /* 0x000fe20000100800 */
[----:B------:R-:W-:Y:S01]  /*42e0*/  UMOV UR14, UR4 ;  /* 0x00000004000e7c82 */ /* 0x000fe20008000000 */
[----:B------:R-:W-:-:S02]  /*42f0*/  UIADD3 UR38, UR8, 0x140, URZ ;  /* 0x0000014008267890 */ /* 0x000fc4000fffe03f */
[----:B------:R-:W-:Y:S01]  /*4300*/  STL [R1+0x7a8], RZ ;  /* 0x0007a8ff01007387 */ /* 0x000fe20000100800 */
[----:B------:R-:W-:Y:S01]  /*4310*/  UMOV UR36, UR44 ;  /* 0x0000002c00247c82 */ /* 0x000fe20008000000 */
[----:B------:R-:W-:Y:S02]  /*4320*/  UIADD3 UR4, UR8, 0x180, URZ ;  /* 0x0000018008047890 */ /* 0x000fe4000fffe03f */
[----:B------:R-:W-:Y:S01]  /*4330*/  STL [R1+0x7a4], RZ ;  /* 0x0007a4ff01007387 */ /* 0x000fe20000100800 */
[----:B------:R-:W-:Y:S01]  /*4340*/  UMOV UR48, UR14 ;  /* 0x0000000e00307c82 */ /* 0x000fe20008000000 */
[----:B------:R-:W-:Y:S02]  /*4350*/  UIADD3 UR5, UR8, 0x1c0, URZ ;  /* 0x000001c008057890 */ /* 0x000fe4000fffe03f */
        /* <DEDUP_REMOVED lines=10> */
[----:B------:R-:W-:Y:S02]  /*4400*/  UIADD3 UR6, UR8, 0x2c0, URZ ;  /* 0x000002c008067890 */ /* 0x000fe4000fffe03f */
[----:B------:R-:W-:Y:S01]  /*4410*/  UIADD3 UR22, UR8, 0x300, URZ ;  /* 0x0000030008167890 */ /* 0x000fe2000fffe03f */
[----:B------:R-:W-:Y:S01]  /*4420*/  STL [R1+0x790], RZ ;  /* 0x000790ff01007387 */ /* 0x000fe20000100800 */
[----:B------:R-:W-:Y:S01]  /*4430*/  UMOV UR20, UR44 ;  /* 0x0000002c00147c82 */ /* 0x000fe20008000000 */
[----:B------:R-:W-:-:S02]  /*4440*/  UIADD3 UR18, UR8, 0x340, URZ ;  /* 0x0000034008127890 */ /* 0x000fc4000fffe03f */
[----:B------:R-:W-:Y:S01]  /*4450*/  STL [R1+0x78c], RZ ;  /* 0x00078cff01007387 */ /* 0x000fe20000100800 */
[----:B------:R-:W-:-:S03]  /*4460*/  UMOV UR16, UR44 ;  /* 0x0000002c00107c82 */ /* 0x000fc60008000000 */
[----:B------:R-:W-:Y:S01]  /*4470*/  STL [R1+0x788], RZ ;  /* 0x000788ff01007387 */ /* 0x000fe20000100800 */
[----:B------:R-:W-:-:S03]  /*4480*/  WARPGROUP.DEPBAR.LE gsb0, 0x0 ;  /* 0x00008000000079c5 */ /* 0x000fc60000010000 */
[----:B------:R-:W-:Y:S01]  /*4490*/  STL [R1+0x784], RZ ;  /* 0x000784ff01007387 */ /* 0x000fe20000100800 */
[----:B-1----:R-:W-:-:S03]  /*44a0*/  WARPGROUP.ARRIVE ;  /* 0x00000000000079c5 */ /* 0x002fc60000000000 */
[----:B------:R-:W-:Y:S03]  /*44b0*/  STL [R1+0x780], RZ ;  /* 0x000780ff01007387 */ /* 0x000fe60000100800 */
[----:B------:R-:W-:Y:S01]  /*44c0*/  QGMMA.64x16x32.F32.E4M3.E4M3 R4, gdesc[UR56], RZ, !UPT, gsb0 ;  /* 0x00200000380479f3 */ /* 0x000fe2000c0008ff */
        /* <DEDUP_REMOVED lines=12> */
[----:B------:R-:W-:Y:S01]  /*4590*/  STL [R1+0x74c], RZ ;  /* 0x00074cff01007387 */ /* 0x000fe20000100800 */
[----:B------:R-:W-:-:S03]  /*45a0*/  WARPGROUP.DEPBAR.LE gsb0, 0x0 ;  /* 0x00008000000079c5 */ /* 0x000fc60000010000 */
[----:B------:R-:W-:Y:S01]  /*45b0*/  STL [R1+0x748], RZ ;  /* 0x000748ff01007387 */ /* 0x000fe20000100800 */
[----:B------:R-:W-:Y:S02]  /*45c0*/  IMAD.MOV.U32 R74, RZ, RZ, R5 ;  /* 0x000000ffff4a7224 */ /* 0x000fe400078e0005 */
[----:B------:R-:W-:Y:S01]  /*45d0*/  IMAD.MOV.U32 R73, RZ, RZ, R6 ;  /* 0x000000ffff497224 */ /* 0x000fe200078e0006 */
[----:B------:R-:W-:Y:S01]  /*45e0*/  STL [R1+0x744], RZ ;  /* 0x000744ff01007387 */ /* 0x000fe20000100800 */
[----:B------:R-:W-:Y:S02]  /*45f0*/  IMAD.MOV.U32 R72, RZ, RZ, R7 ;  /* 0x000000ffff487224 */ /* 0x000fe400078e0007 */
[----:B------:R-:W-:Y:S01]  /*4600*/  IMAD.MOV.U32 R55, RZ, RZ, R8 ;  /* 0x000000ffff377224 */ /* 0x000fe200078e0008 */
[----:B------:R-:W-:Y:S01]  /*4610*/  STL [R1+0x740], RZ ;  /* 0x000740ff01007387 */ /* 0x000fe20000100800 */
[----:B------:R-:W-:Y:S02]  /*4620*/  IMAD.MOV.U32 R54, RZ, RZ, R9 ;  /* 0x000000ffff367224 */ /* 0x000fe400078e0009 */
[----:B------:R-:W-:Y:S01]  /*4630*/  IMAD.MOV.U32 R53, RZ, RZ, R10 ;  /* 0x000000ffff357224 */ /* 0x000fe200078e000a */
[----:B------:R-:W-:Y:S01]  /*4640*/  STL [R1+0x73c], RZ ;  /* 0x00073cff01007387 */ /* 0x000fe20000100800 */
[----:B------:R-:W-:-:S02]  /*4650*/  IMAD.MOV.U32 R52, RZ, RZ, R11 ;  /* 0x000000ffff347224 */ /* 0x000fc400078e000b */
[----:B------:R-:W-:Y:S01]  /*4660*/  IMAD.MOV.U32 R51, RZ, RZ, R4 ;  /* 0x000000ffff337224 */ /* 0x000fe200078e0004 */
[----:B------:R-:W-:Y:S01]  /*4670*/  STL [R1+0x738], RZ ;  /* 0x000738ff01007387 */ /* 0x000fe20000100800 */
[----:B------:R-:W-:-:S03]  /*4680*/  WARPGROUP.ARRIVE ;  /* 0x00000000000079c5 */ /* 0x000fc60000000000 */
        /* <DEDUP_REMOVED lines=20> */
[----:B------:R-:W-:-:S03]  /*47d0*/  IMAD.MOV.U32 R96, RZ, RZ, R5 ;  /* 0x000000ffff607224 */ /* 0x000fc600078e0005 */
        /* <DEDUP_REMOVED lines=210> */
[----:B------:R-:W-:Y:S04]  /*5500*/  STL.64 [R1+0x240], R24 ;  /* 0x0002401801007387 */ /* 0x000fe80000100a00 */
[----:B------:R1:W-:Y:S04]  /*5510*/  STL.64 [R1+0x248], R26 ;  /* 0x0002481a01007387 */ /* 0x0003e80000100a00 */
[----:B------:R2:W-:Y:S04]  /*5520*/  STL.64 [R1+0x250], R28 ;  /* 0x0002501c01007387 */ /* 0x0005e80000100a00 */
[----:B------:R4:W-:Y:S01]  /*5530*/  STL.64 [R1+0x258], R30 ;  /* 0x0002581e01007387 */ /* 0x0009e20000100a00 */
[----:B-1----:R-:W-:-:S02]  /*5540*/  IMAD.MOV.U32 R27, RZ, RZ, R11 ;  /* 0x000000ffff1b7224 */ /* 0x002fc400078e000b */
[----:B--2---:R-:W-:Y:S02]  /*5550*/  IMAD.MOV.U32 R29, RZ, RZ, R9 ;  /* 0x000000ffff1d7224 */ /* 0x004fe400078e0009 */
[----:B------:R-:W-:Y:S02]  /*5560*/  IMAD.MOV.U32 R28, RZ, RZ, R10 ;  /* 0x000000ffff1c7224 */ /* 0x000fe400078e000a */
[----:B----4-:R-:W-:Y:S02]  /*5570*/  IMAD.MOV.U32 R31, RZ, RZ, R7 ;  /* 0x000000ffff1f7224 */ /* 0x010fe400078e0007 */
[----:B------:R-:W-:Y:S02]  /*5580*/  IMAD.MOV.U32 R30, RZ, RZ, R8 ;  /* 0x000000ffff1e7224 */ /* 0x000fe400078e0008 */
[----:B------:R-:W-:-:S06]  /*5590*/  WARPGROUP.ARRIVE ;  /* 0x00000000000079c5 */ /* 0x000fcc0000000000 */
[----:B------:R-:W-:Y:S01]  /*55a0*/  QGMMA.64x16x32.F32.E4M3.E4M3 R4, gdesc[UR12], RZ, !UPT, gsb0 ;  /* 0x002000000c0479f3 */ /* 0x000fe2000c0008ff */
[----:B------:R-:W-:Y:S01]  /*55b0*/  UMOV UR12, UR44 ;  /* 0x0000002c000c7c82 */ /* 0x000fe20008000000 */
[----:B------:R-:W-:Y:S01]  /*55c0*/  UMOV UR13, UR45 ;  /* 0x0000002d000d7c82 */ /* 0x000fe20008000000 */
[----:B------:R-:W-:Y:S01]  /*55d0*/  UMOV UR14, UR4 ;  /* 0x00000004000e7c82 */ /* 0x000fe20008000000 */
[----:B------:R-:W-:Y:S01]  /*55e0*/  UMOV UR15, 0x80000020 ;  /* 0x80000020000f7882 */ /* 0x000fe20000000000 */
[----:B------:R-:W-:Y:S01]  /*55f0*/  UMOV UR4, UR44 ;  /* 0x0000002c00047c82 */ /* 0x000fe20008000000 */
[----:B------:R-:W-:Y:S02]  /*5600*/  WARPGROUP.DEPBAR.LE gsb0, 0x0 ;  /* 0x00008000000079c5 */ /* 0x000fe40000010000 */
[----:B------:R-:W-:Y:S01]  /*5610*/  WARPGROUP.ARRIVE ;  /* 0x00000000000079c5 */ /* 0x000fe20000000000 */
[----:B------:R-:W-:Y:S01]  /*5620*/  STL.64 [R1+0x130], R8 ;  /* 0x0001300801007387 */ /* 0x000fe20000100a00 */
[----:B------:R-:W-:-:S02]  /*5630*/  IMAD.MOV.U32 R78, RZ, RZ, R5 ;  /* 0x000000ffff4e7224 */ /* 0x000fc400078e0005 */
[----:B------:R-:W-:Y:S01]  /*5640*/  IMAD.MOV.U32 R77, RZ, RZ, R6 ;  /* 0x000000ffff4d7224 */ /* 0x000fe200078e0006 */
[----:B------:R-:W-:Y:S01]  /*5650*/  STL.64 [R1+0x138], R10 ;  /* 0x0001380a01007387 */ /* 0x000fe20000100a00 */
[----:B------:R-:W-:Y:S01]  /*5660*/  QGMMA.64x16x32.F32.E4M3.E4M3 R32, gdesc[UR40], RZ, !UPT, gsb0 ;  /* 0x00200000282079f3 */ /* 0x000fe2000c0008ff */
[----:B------:R-:W-:Y:S02]  /*5670*/  IMAD.MOV.U32 R76, RZ, RZ, R7 ;  /* 0x000000ffff4c7224 */ /* 0x000fe400078e0007 */
[----:B------:R-:W-:Y:S01]  /*5680*/  IMAD.MOV.U32 R75, RZ, RZ, R4 ;  /* 0x000000ffff4b7224 */ /* 0x000fe200078e0004 */
[----:B------:R-:W-:Y:S02]  /*5690*/  WARPGROUP.DEPBAR.LE gsb0, 0x0 ;  /* 0x00008000000079c5 */ /* 0x000fe40000010000 */
[----:B------:R-:W-:Y:S04]  /*56a0*/  STL.64 [R1+0xc0], R32 ;  /* 0x0000c02001007387 */ /* 0x000fe80000100a00 */
[----:B------:R-:W-:Y:S04]  /*56b0*/  STL.64 [R1+0xc8], R34 ;  /* 0x0000c82201007387 */ /* 0x000fe80000100a00 */
[----:B------:R-:W-:Y:S04]  /*56c0*/  STL.64 [R1+0xd0], R36 ;  /* 0x0000d02401007387 */ /* 0x000fe80000100a00 */
[----:B------:R1:W-:Y:S02]  /*56d0*/  STL.64 [R1+0xd8], R38 ;  /* 0x0000d82601007387 */ /* 0x0003e40000100a00 */
[----:B-1----:R-:W-:-:S06]  /*56e0*/  WARPGROUP.ARRIVE ;  /* 0x00000000000079c5 */ /* 0x002fcc0000000000 */
[----:B------:R-:W-:Y:S01]  /*56f0*/  QGMMA.64x16x32.F32.E4M3.E4M3 R32, gdesc[UR36], RZ, !UPT, gsb0 ;  /* 0x00200000242079f3 */ /* 0x000fe2000c0008ff */
[----:B------:R-:W-:Y:S01]  /*5700*/  UMOV UR36, UR14 ;  /* 0x0000000e00247c82 */ /* 0x000fe20008000000 */
[----:B------:R-:W-:Y:S01]  /*5710*/  UMOV UR37, UR15 ;  /* 0x0000000f00257c82 */ /* 0x000fe20008000000 */
        /* <DEDUP_REMOVED lines=9> */
[----:B------:R-:W-:Y:S01]  /*57b0*/  UMOV UR14, UR5 ;  /* 0x00000005000e7c82 */ /* 0x000fe20008000000 */
[----:B------:R-:W-:Y:S01]  /*57c0*/  UMOV UR15, 0x80000020 ;  /* 0x80000020000f7882 */ /* 0x000fe20000000000 */
[----:B------:R-:W-:Y:S01]  /*57d0*/  UMOV UR5, UR45 ;  /* 0x0000002d00057c82 */ /* 0x000fe20008000000 */
[----:B------:R-:W-:Y:S01]  /*57e0*/  UMOV UR10, UR14 ;  /* 0x0000000e000a7c82 */ /* 0x000fe20008000000 */
[----:B------:R-:W-:Y:S01]  /*57f0*/  UMOV UR11, UR15 ;  /* 0x0000000f000b7c82 */ /* 0x000fe20008000000 */
[----:B------:R-:W-:Y:S01]  /*5800*/  UMOV UR50, UR10 ;  /* 0x0000000a00327c82 */ /* 0x000fe20008000000 */
[----:B------:R-:W-:Y:S01]  /*5810*/  UMOV UR51, UR11 ;  /* 0x0000000b00337c82 */ /* 0x000fe20008000000 */
[----:B------:R-:W-:-:S02]  /*5820*/  WARPGROUP.DEPBAR.LE gsb0, 0x0 ;  /* 0x00008000000079c5 */ /* 0x000fc40000010000 */
[----:B------:R-:W-:Y:S01]  /*5830*/  WARPGROUP.ARRIVE ;  /* 0x00000000000079c5 */ /* 0x000fe20000000000 */
[----:B------:R-:W-:Y:S04]  /*5840*/  STL.64 [R1], R32 ;  /* 0x0000002001007387 */ /* 0x000fe80000100a00 */
[----:B------:R-:W-:Y:S01]  /*5850*/  STL.64 [R1+0x8], R34 ;  /* 0x0000082201007387 */ /* 0x000fe20000100a00 */
[----:B------:R-:W-:Y:S01]  /*5860*/  QGMMA.64x16x32.F32.E4M3.E4M3 R208, gdesc[UR12], RZ, !UPT, gsb0 ;  /* 0x002000000cd079f3 */ /* 0x000fe2000c0008ff */
[----:B------:R-:W-:Y:S01]  /*5870*/  UIADD3 UR14, UR8, 0x380, URZ ;  /* 0x00000380080e7890 */ /* 0x000fe2000fffe03f */
[----:B------:R-:W-:Y:S01]  /*5880*/  UMOV UR12, UR44 ;  /* 0x0000002c000c7c82 */ /* 0x000fe20008000000 */
[----:B------:R-:W-:Y:S01]  /*5890*/  UMOV UR13, UR45 ;  /* 0x0000002d000d7c82 */ /* 0x000fe20008000000 */
[----:B------:R-:W-:Y:S01]  /*58a0*/  UMOV UR15, 0x80000020 ;  /* 0x80000020000f7882 */ /* 0x000fe20000000000 */
[----:B------:R-:W-:Y:S04]  /*58b0*/  STL.64 [R1+0x10], R36 ;  /* 0x0000102401007387 */ /* 0x000fe80000100a00 */
[----:B------:R1:W-:Y:S01]  /*58c0*/  STL.64 [R1+0x18], R38 ;  /* 0x0000182601007387 */ /* 0x0003e20000100a00 */
[----:B------:R-:W-:-:S02]  /*58d0*/  WARPGROUP.DEPBAR.LE gsb0, 0x0 ;  /* 0x00008000000079c5 */ /* 0x000fc40000010000 */
[----:B------:R-:W-:Y:S01]  /*58e0*/  WARPGROUP.ARRIVE ;  /* 0x00000000000079c5 */ /* 0x000fe20000000000 */
[----:B------:R-:W-:Y:S04]  /*58f0*/  STL [R1+0x998], R208 ;  /* 0x000998d001007387 */ /* 0x000fe80000100800 */
[----:B------:R-:W-:Y:S01]  /*5900*/  STL [R1+0x994], R209 ;  /* 0x000994d101007387 */ /* 0x000fe20000100800 */
[----:B------:R-:W-:Y:S03]  /*5910*/  QGMMA.64x16x32.F32.E4M3.E4M3 R184, gdesc[UR32], RZ, !UPT, gsb0 ;  /* 0x0020000020b879f3 */ /* 0x000fe6000c0008ff */
[----:B------:R-:W-:Y:S04]  /*5920*/  STL [R1+0x990], R210 ;  /* 0x000990d201007387 */ /* 0x000fe80000100800 */
[----:B------:R-:W-:Y:S04]  /*5930*/  STL [R1+0x98c], R211 ;  /* 0x00098cd301007387 */ /* 0x000fe80000100800 */
[----:B------:R-:W-:Y:S04]  /*5940*/  STL [R1+0x988], R212 ;  /* 0x000988d401007387 */ /* 0x000fe80000100800 */
[----:B------:R-:W-:Y:S04]  /*5950*/  STL [R1+0x984], R213 ;  /* 0x000984d501007387 */ /* 0x000fe80000100800 */
[----:B------:R-:W-:Y:S04]  /*5960*/  STL [R1+0x980], R214 ;  /* 0x000980d601007387 */ /* 0x000fe80000100800 */
[----:B------:R-:W-:Y:S01]  /*5970*/  STL [R1+0x97c], R215 ;  /* 0x00097cd701007387 */ /* 0x000fe20000100800 */
[----:B------:R-:W-:-:S02]  /*5980*/  WARPGROUP.DEPBAR.LE gsb0, 0x0 ;  /* 0x00008000000079c5 */ /* 0x000fc40000010000 */
[----:B------:R-:W-:Y:S01]  /*5990*/  WARPGROUP.ARRIVE ;  /* 0x00000000000079c5 */ /* 0x000fe20000000000 */
[----:B------:R2:W-:Y:S04]  /*59a0*/  STL [R1+0x9b8], R184 ;  /* 0x0009b8b801007387 */ /* 0x0005e80000100800 */
[----:B------:R4:W-:Y:S01]  /*59b0*/  STL [R1+0x9b4], R185 ;  /* 0x0009b4b901007387 */ /* 0x0009e20000100800 */
[----:B------:R-:W-:Y:S03]  /*59c0*/  QGMMA.64x16x32.F32.E4M3.E4M3 R160, gdesc[UR28], RZ, !UPT, gsb0 ;  /* 0x002000001ca079f3 */ /* 0x000fe6000c0008ff */
[----:B------:R0:W-:Y:S04]  /*59d0*/  STL [R1+0x9b0], R186 ;  /* 0x0009b0ba01007387 */ /* 0x0001e80000100800 */
[----:B------:R3:W-:Y:S04]  /*59e0*/  STL [R1+0x9ac], R187 ;  /* 0x0009acbb01007387 */ /* 0x0007e80000100800 */
[----:B------:R-:W-:Y:S04]  /*59f0*/  STL [R1+0x9a8], R188 ;  /* 0x0009a8bc01007387 */ /* 0x000fe80000100800 */
[----:B------:R-:W-:Y:S04]  /*5a00*/  STL [R1+0x9a4], R189 ;  /* 0x0009a4bd01007387 */ /* 0x000fe80000100800 */
[----:B------:R-:W-:Y:S04]  /*5a10*/  STL [R1+0x9a0], R190 ;  /* 0x0009a0be01007387 */ /* 0x000fe80000100800 */
[----:B------:R-:W-:Y:S04]  /*5a20*/  STL [R1+0x99c], R191 ;  /* 0x00099cbf01007387 */ /* 0x000fe80000100800 */
[----:B------:R-:W-:Y:S04]  /*5a30*/  STL [R1+0x3ac], RZ ;  /* 0x0003acff01007387 */ /* 0x000fe80000100800 */
[----:B------:R-:W-:Y:S04]  /*5a40*/  STL [R1+0x3a8], RZ ;  /* 0x0003a8ff01007387 */ /* 0x000fe80000100800 */
[----:B------:R-:W-:Y:S04]  /*5a50*/  STL [R1+0x3a4], RZ ;  /* 0x0003a4ff01007387 */ /* 0x000fe80000100800 */
[----:B------:R-:W-:Y:S04]  /*5a60*/  STL [R1+0x3a0], RZ ;  /* 0x0003a0ff01007387 */ /* 0x000fe80000100800 */
[----:B------:R-:W-:Y:S04]  /*5a70*/  STL [R1+0x39c], RZ ;  /* 0x00039cff01007387 */ /* 0x000fe80000100800 */
[----:B------:R-:W-:Y:S04]  /*5a80*/  STL [R1+0x398], RZ ;  /* 0x000398ff01007387 */ /* 0x000fe80000100800 */
[----:B------:R-:W-:Y:S01]  /*5a90*/  STL [R1+0x394], RZ ;  /* 0x000394ff01007387 */ /* 0x000fe20000100800 */
[----:B------:R-:W-:-:S02]  /*5aa0*/  WARPGROUP.DEPBAR.LE gsb0, 0x0 ;  /* 0x00008000000079c5 */ /* 0x000fc40000010000 */
[----:B------:R-:W-:Y:S01]  /*5ab0*/  WARPGROUP.ARRIVE ;  /* 0x00000000000079c5 */ /* 0x000fe20000000000 */
[----:B------:R-:W-:Y:S04]  /*5ac0*/  STL [R1+0x390], RZ ;  /* 0x000390ff01007387 */ /* 0x000fe80000100800 */
[----:B------:R-:W-:Y:S01]  /*5ad0*/  STL [R1+0x38c], RZ ;  /* 0x00038cff01007387 */ /* 0x000fe20000100800 */
[----:B------:R-:W-:Y:S03]  /*5ae0*/  QGMMA.64x16x32.F32.E4M3.E4M3 R136, gdesc[UR24], RZ, !UPT, gsb0 ;  /* 0x00200000188879f3 */ /* 0x000fe6000c0008ff */
[----:B------:R-:W-:Y:S04]  /*5af0*/  STL [R1+0x388], RZ ;  /* 0x000388ff01007387 */ /* 0x000fe80000100800 */
[----:B------:R-:W-:Y:S01]  /*5b00*/  STL [R1+0x384], RZ ;  /* 0x000384ff01007387 */ /* 0x000fe20000100800 */
[----:B------:R-:W-:-:S02]  /*5b10*/  WARPGROUP.DEPBAR.LE gsb0, 0x0 ;  /* 0x00008000000079c5 */ /* 0x000fc40000010000 */
[----:B------:R-:W-:-:S06]  /*5b20*/  WARPGROUP.ARRIVE ;  /* 0x00000000000079c5 */ /* 0x000fcc0000000000 */
[----:B------:R-:W-:Y:S01]  /*5b30*/  QGMMA.64x16x32.F32.E4M3.E4M3 R112, gdesc[UR4], RZ, !UPT, gsb0 ;  /* 0x00200000047079f3 */ /* 0x000fe2000c0008ff */
[----:B------:R-:W-:Y:S02]  /*5b40*/  UIADD3 UR4, UR9, 0x200, URZ ;  /* 0x0000020009047890 */ /* 0x000fe4000fffe03f */
[----:B------:R-:W-:Y:S02]  /*5b50*/  WARPGROUP.DEPBAR.LE gsb0, 0x0 ;  /* 0x00008000000079c5 */ /* 0x000fe40000010000 */
[----:B------:R-:W-:-:S06]  /*5b60*/  WARPGROUP.ARRIVE ;  /* 0x00000000000079c5 */ /* 0x000fcc0000000000 */
[----:B------:R-:W-:Y:S03]  /*5b70*/  QGMMA.64x16x32.F32.E4M3.E4M3 R88, gdesc[UR20], RZ, !UPT, gsb0 ;  /* 0x00200000145879f3 */ /* 0x000fe6000c0008ff */
[----:B------:R-:W-:Y:S02]  /*5b80*/  WARPGROUP.DEPBAR.LE gsb0, 0x0 ;  /* 0x00008000000079c5 */ /* 0x000fe40000010000 */
[----:B------:R-:W-:-:S06]  /*5b90*/  WARPGROUP.ARRIVE ;  /* 0x00000000000079c5 */ /* 0x000fcc0000000000 */
[----:B------:R-:W-:Y:S03]  /*5ba0*/  QGMMA.64x16x32.F32.E4M3.E4M3 R64, gdesc[UR16], RZ, !UPT, gsb0 ;  /* 0x00200000104079f3 */ /* 0x000fe6000c0008ff */
[----:B------:R-:W-:Y:S02]  /*5bb0*/  WARPGROUP.DEPBAR.LE gsb0, 0x0 ;  /* 0x00008000000079c5 */ /* 0x000fe40000010000 */
[----:B------:R-:W-:-:S06]  /*5bc0*/  WARPGROUP.ARRIVE ;  /* 0x00000000000079c5 */ /* 0x000fcc0000000000 */
[----:B------:R-:W-:Y:S01]  /*5bd0*/  QGMMA.64x16x32.F32.E4M3.E4M3 R40, gdesc[UR12], RZ, !UPT, gsb0 ;  /* 0x002000000c2879f3 */ /* 0x000fe2000c0008ff */
[----:B------:R-:W-:Y:S01]  /*5be0*/  UMOV UR12, UR4 ;  /* 0x00000004000c7c82 */ /* 0x000fe20008000000 */
[----:B------:R-:W-:Y:S01]  /*5bf0*/  UMOV UR13, 0x80000020 ;  /* 0x80000020000d7882 */ /* 0x000fe20000000000 */
[----:B------:R-:W-:Y:S01]  /*5c00*/  UMOV UR16, UR12 ;  /* 0x0000000c00107c82 */ /* 0x000fe20008000000 */
        /* <DEDUP_REMOVED lines=17> */
[----:B------:R-:W-:-:S02]  /*5d20*/  WARPGROUP.DEPBAR.LE gsb0, 0x0 ;  /* 0x00008000000079c5 */ /* 0x000fc40000010000 */
[----:B-1----:R-:W-:-:S06]  /*5d30*/  WARPGROUP.ARRIVE ;  /* 0x00000000000079c5 */ /* 0x002fcc0000000000 */
[----:B------:R-:W-:Y:S03]  /*5d40*/  QGMMA.64x16x32.F32.E4M3.E4M3 R32, gdesc[UR12], RZ, !UPT, gsb0 ;  /* 0x002000000c2079f3 */ /* 0x000fe6000c0008ff */
[----:B------:R-:W-:Y:S02]  /*5d50*/  WARPGROUP.DEPBAR.LE gsb0, 0x0 ;  /* 0x00008000000079c5 */ /* 0x000fe40000010000 */
[----:B------:R-:W-:-:S06]  /*5d60*/  WARPGROUP.ARRIVE ;  /* 0x00000000000079c5 */ /* 0x000fcc0000000000 */
[----:B------:R-:W-:Y:S01]  /*5d70*/  QGMMA.64x16x32.F32.E4M3.E4M3 R56, gdesc[UR16], RZ, !UPT, gsb0 ;  /* 0x00200000103879f3 */ /* 0x000fe2000c0008ff */
[----:B------:R-:W-:Y:S01]  /*5d80*/  UMOV UR16, UR36 ;  /* 0x0000002400107c82 */ /* 0x000fe20008000000 */
[----:B------:R-:W-:Y:S01]  /*5d90*/  UMOV UR17, UR37 ;  /* 0x0000002500117c82 */ /* 0x000fe20008000000 */
[----:B------:R-:W-:Y:S01]  /*5da0*/  UMOV UR36, UR12 ;  /* 0x0000000c00247c82 */ /* 0x000fe20008000000 */
[----:B------:R-:W-:Y:S01]  /*5db0*/  UMOV UR37, UR13 ;  /* 0x0000000d00257c82 */ /* 0x000fe20008000000 */
        /* <DEDUP_REMOVED lines=36> */
[----:B------:R-:W-:Y:S03]  /*6000*/  QGMMA.64x16x32.F32.E4M3.E4M3 R4, gdesc[UR36], RZ, !UPT, gsb0 ;  /* 0x00200000240479f3 */ /* 0x000fe6000c0008ff */
[----:B------:R-:W-:Y:S02]  /*6010*/  WARPGROUP.DEPBAR.LE gsb0, 0x0 ;  /* 0x00008000000079c5 */ /* 0x000fe40000010000 */
[----:B--2---:R-:W-:Y:S02]  /*6020*/  IMAD.MOV.U32 R184, RZ, RZ, R8 ;  /* 0x000000ffffb87224 */ /* 0x004fe400078e0008 */
[----:B----4-:R-:W-:Y:S02]  /*6030*/  IMAD.MOV.U32 R185, RZ, RZ, R5 ;  /* 0x000000ffffb97224 */ /* 0x010fe400078e0005 */
[----:B0-----:R-:W-:Y:S02]  /*6040*/  IMAD.MOV.U32 R186, RZ, RZ, R6 ;  /* 0x000000ffffba7224 */ /* 0x001fe400078e0006 */
[----:B---3--:R-:W-:-:S02]  /*6050*/  IMAD.MOV.U32 R187, RZ, RZ, R7 ;  /* 0x000000ffffbb7224 */ /* 0x008fc400078e0007 */
[----:B------:R-:W-:Y:S02]  /*6060*/  IMAD.MOV.U32 R19, RZ, RZ, R9 ;  /* 0x000000ffff137224 */ /* 0x000fe400078e0009 */
[----:B------:R-:W-:Y:S02]  /*6070*/  IMAD.MOV.U32 R18, RZ, RZ, R10 ;  /* 0x000000ffff127224 */ /* 0x000fe400078e000a */
[----:B------:R-:W-:Y:S02]  /*6080*/  IMAD.MOV.U32 R17, RZ, RZ, R11 ;  /* 0x000000ffff117224 */ /* 0x000fe400078e000b */
[----:B------:R-:W-:Y:S02]  /*6090*/  IMAD.MOV.U32 R13, RZ, RZ, R4 ;  /* 0x000000ffff0d7224 */ /* 0x000fe400078e0004 */
[----:B------:R-:W-:-:S06]  /*60a0*/  WARPGROUP.ARRIVE ;  /* 0x00000000000079c5 */ /* 0x000fcc0000000000 */
[----:B------:R-:W-:Y:S03]  /*60b0*/  QGMMA.64x16x32.F32.E4M3.E4M3 R4, gdesc[UR40], RZ, !UPT, gsb0 ;  /* 0x00200000280479f3 */ /* 0x000fe6000c0008ff */
[----:B------:R-:W-:Y:S02]  /*60c0*/  WARPGROUP.DEPBAR.LE gsb0, 0x0 ;  /* 0x00008000000079c5 */ /* 0x000fe40000010000 */
[----:B------:R-:W-:Y:S01]  /*60d0*/  STL [R1+0xac], R7 ;  /* 0x0000ac0701007387 */ /* 0x000fe20000100800 */
[----:B------:R-:W-:Y:S02]  /*60e0*/  IMAD.MOV.U32 R26, RZ, RZ, R4 ;  /* 0x000000ffff1a7224 */ /* 0x000fe400078e0004 */
[----:B------:R-:W-:Y:S01]  /*60f0*/  IMAD.MOV.U32 R25, RZ, RZ, R5 ;  /* 0x000000ffff197224 */ /* 0x000fe200078e0005 */
[----:B------:R-:W-:Y:S01]  /*6100*/  STL.64 [R1+0xb0], R8 ;  /* 0x0000b00801007387 */ /* 0x000fe20000100a00 */
[----:B------:R-:W-:-:S03]  /*6110*/  IMAD.MOV.U32 R24, RZ, RZ, R6 ;  /* 0x000000ffff187224 */ /* 0x000fc600078e0006 */
[----:B------:R0:W-:Y:S04]  /*6120*/  STL.64 [R1+0xb8], R10 ;  /* 0x0000b80a01007387 */ /* 0x0001e80000100a00 */
[----:B------:R-:W-:Y:S04]  /*6130*/  STL [R1+0x380], RZ ;  /* 0x000380ff01007387 */ /* 0x000fe80000100800 */
[----:B------:R-:W-:Y:S01]  /*6140*/  STL [R1+0x37c], RZ ;  /* 0x00037cff01007387 */ /* 0x000fe20000100800 */
[----:B0-----:R-:W-:-:S06]  /*6150*/  WARPGROUP.ARRIVE ;  /* 0x00000000000079c5 */ /* 0x001fcc0000000000 */
[----:B------:R-:W-:Y:S01]  /*6160*/  QGMMA.64x16x32.F32.E4M3.E4M3 R4, gdesc[UR48], RZ, !UPT, gsb0 ;  /* 0x00200000300479f3 */ /* 0x000fe2000c0008ff */
[----:B------:R-:W-:Y:S01]  /*6170*/  UMOV UR48, UR12 ;  /* 0x0000000c00307c82 */ /* 0x000fe20008000000 */
[----:B------:R-:W-:Y:S01]  /*6180*/  UMOV UR49, UR13 ;  /* 0x0000000d00317c82 */ /* 0x000fe20008000000 */
[----:B------:R-:W-:Y:S01]  /*6190*/  UMOV UR50, UR58 ;  /* 0x0000003a00327c82 */ /* 0x000fe20008000000 */
[----:B------:R-:W-:Y:S01]  /*61a0*/  UMOV UR51, UR59 ;  /* 0x0000003b00337c82 */ /* 0x000fe20008000000 */
[----:B------:R-:W-:Y:S02]  /*61b0*/  WARPGROUP.DEPBAR.LE gsb0, 0x0 ;  /* 0x00008000000079c5 */ /* 0x000fe40000010000 */
[----:B------:R-:W-:Y:S02]  /*61c0*/  IMAD.MOV.U32 R208, RZ, RZ, R6 ;  /* 0x000000ffffd07224 */ /* 0x000fe400078e0006 */
[----:B------:R-:W-:Y:S02]  /*61d0*/  IMAD.MOV.U32 R209, RZ, RZ, R7 ;  /* 0x000000ffffd17224 */ /* 0x000fe400078e0007 */
[----:B------:R-:W-:-:S02]  /*61e0*/  IMAD.MOV.U32 R210, RZ, RZ, R8 ;  /* 0x000000ffffd27224 */ /* 0x000fc400078e0008 */
[----:B------:R-:W-:Y:S02]  /*61f0*/  IMAD.MOV.U32 R211, RZ, RZ, R5 ;  /* 0x000000ffffd37224 */ /* 0x000fe400078e0005 */
[----:B------:R-:W-:Y:S02]  /*6200*/  IMAD.MOV.U32 R212, RZ, RZ, R9 ;  /* 0x000000ffffd47224 */ /* 0x000fe400078e0009 */
[----:B------:R-:W-:Y:S02]  /*6210*/  IMAD.MOV.U32 R213, RZ, RZ, R10 ;  /* 0x000000ffffd57224 */ /* 0x000fe400078e000a */
[----:B------:R-:W-:Y:S02]  /*6220*/  IMAD.MOV.U32 R214, RZ, RZ, R11 ;  /* 0x000000ffffd67224 */ /* 0x000fe400078e000b */
[----:B------:R-:W-:Y:S02]  /*6230*/  IMAD.MOV.U32 R215, RZ, RZ, R4 ;  /* 0x000000ffffd77224 */ /* 0x000fe400078e0004 */
[----:B------:R-:W-:-:S06]  /*6240*/  WARPGROUP.ARRIVE ;  /* 0x00000000000079c5 */ /* 0x000fcc0000000000 */
[----:B------:R-:W-:Y:S03]  /*6250*/  QGMMA.64x16x32.F32.E4M3.E4M3 R4, gdesc[UR52], RZ, !UPT, gsb0 ;  /* 0x00200000340479f3 */ /* 0x000fe6000c0008ff */
[----:B------:R-:W-:Y:S02]  /*6260*/  WARPGROUP.DEPBAR.LE gsb0, 0x0 ;  /* 0x00008000000079c5 */ /* 0x000fe40000010000 */
[----:B------:R-:W-:Y:S01]  /*6270*/  WARPGROUP.ARRIVE ;  /* 0x00000000000079c5 */ /* 0x000fe20000000000 */
[----:B------:R-:W-:Y:S02]  /*6280*/  IMAD.MOV.U32 R188, RZ, RZ, R9 ;  /* 0x000000ffffbc7224 */ /* 0x000fe400078e0009 */
[----:B------:R-:W-:Y:S02]  /*6290*/  IMAD.MOV.U32 R189, RZ, RZ, R10 ;  /* 0x000000ffffbd7224 */ /* 0x000fe400078e000a */
[----:B------:R-:W-:Y:S01]  /*62a0*/  IMAD.MOV.U32 R190, RZ, RZ, R11 ;  /* 0x000000ffffbe7224 */ /* 0x000fe200078e000b */
[----:B------:R-:W-:Y:S01]  /*62b0*/  QGMMA.64x16x32.F32.E4M3.E4M3 R120, gdesc[UR48], RZ, !UPT, gsb0 ;  /* 0x00200000307879f3 */ /* 0x000fe2000c0008ff */
[----:B------:R-:W-:-:S02]  /*62c0*/  IMAD.MOV.U32 R101, RZ, RZ, R8 ;  /* 0x000000ffff657224 */ /* 0x000fc400078e0008 */
[----:B------:R-:W-:Y:S02]  /*62d0*/  IMAD.MOV.U32 R100, RZ, RZ, R5 ;  /* 0x000000ffff647224 */ /* 0x000fe400078e0005 */
[----:B------:R-:W-:Y:S02]  /*62e0*/  IMAD.MOV.U32 R99, RZ, RZ, R7 ;  /* 0x000000ffff637224 */ /* 0x000fe400078e0007 */
[----:B------:R-:W-:Y:S02]  /*62f0*/  IMAD.MOV.U32 R79, RZ, RZ, R6 ;  /* 0x000000ffff4f7224 */ /* 0x000fe400078e0006 */
[----:B------:R-:W-:Y:S01]  /*6300*/  IMAD.MOV.U32 R191, RZ, RZ, R4 ;  /* 0x000000ffffbf7224 */ /* 0x000fe200078e0004 */
[----:B------:R-:W-:Y:S02]  /*6310*/  WARPGROUP.DEPBAR.LE gsb0, 0x0 ;  /* 0x00008000000079c5 */ /* 0x000fe40000010000 */
[----:B------:R-:W-:Y:S04]  /*6320*/  STL.64 [R1+0x1c0], R120 ;  /* 0x0001c07801007387 */ /* 0x000fe80000100a00 */
[----:B------:R-:W-:Y:S04]  /*6330*/  STL.64 [R1+0x1c8], R122 ;  /* 0x0001c87a01007387 */ /* 0x000fe80000100a00 */
[----:B------:R-:W-:Y:S04]  /*6340*/  STL.64 [R1+0x1d0], R124 ;  /* 0x0001d07c01007387 */ /* 0x000fe80000100a00 */
[----:B------:R0:W-:Y:S04]  /*6350*/  STL.64 [R1+0x1d8], R126 ;  /* 0x0001d87e01007387 */ /* 0x0001e80000100a00 */
[----:B------:R-:W-:Y:S04]  /*6360*/  STL [R1+0x378], RZ ;  /* 0x000378ff01007387 */ /* 0x000fe80000100800 */
[----:B------:R-:W-:Y:S01]  /*6370*/  STL [R1+0x374], RZ ;  /* 0x000374ff01007387 */ /* 0x000fe20000100800 */
[----:B0-----:R-:W-:-:S06]  /*6380*/  WARPGROUP.ARRIVE ;  /* 0x00000000000079c5 */ /* 0x001fcc0000000000 */
        /* <DEDUP_REMOVED lines=22> */
[----:B------:R-:W-:Y:S04]  /*64f0*/  STL.64 [R1+0x220], R120 ;  /* 0x0002207801007387 */ /* 0x000fe80000100a00 */
[----:B------:R-:W-:Y:S04]  /*6500*/  STL.64 [R1+0x228], R122 ;  /* 0x0002287a01007387 */ /* 0x000fe80000100a00 */
[----:B------:R-:W-:Y:S04]  /*6510*/  STL.64 [R1+0x230], R124 ;  /* 0x0002307c01007387 */ /* 0x000fe80000100a00 */
[----:B------:R0:W-:Y:S02]  /*6520*/  STL.64 [R1+0x238], R126 ;  /* 0x0002387e01007387 */ /* 0x0001e40000100a00 */
[----:B0-----:R-:W-:-:S06]  /*6530*/  WARPGROUP.ARRIVE ;  /* 0x00000000000079c5 */ /* 0x001fcc0000000000 */
[----:B------:R-:W-:Y:S01]  /*6540*/  QGMMA.64x16x32.F32.E4M3.E4M3 R120, gdesc[UR44], RZ, !UPT, gsb0 ;  /* 0x002000002c7879f3 */ /* 0x000fe2000c0008ff */
[----:B------:R-:W-:Y:S01]  /*6550*/  UMOV UR46, UR20 ;  /* 0x00000014002e7c82 */ /* 0x000fe20008000000 */
[----:B------:R-:W-:Y:S01]  /*6560*/  UMOV UR47, UR21 ;  /* 0x00000015002f7c82 */ /* 0x000fe20008000000 */
[----:B------:R-:W-:Y:S01]  /*6570*/  UMOV UR20, UR44 ;  /* 0x0000002c00147c82 */ /* 0x000fe20008000000 */
[----:B------:R-:W-:Y:S01]  /*6580*/  UMOV UR21, UR45 ;  /* 0x0000002d00157c82 */ /* 0x000fe20008000000 */
[----:B------:R-:W-:Y:S02]  /*6590*/  WARPGROUP.DEPBAR.LE gsb0, 0x0 ;  /* 0x00008000000079c5 */ /* 0x000fe40000010000 */
[----:B------:R-:W-:Y:S04]  /*65a0*/  STL.64 [R1+0x200], R120 ;  /* 0x0002007801007387 */ /* 0x000fe80000100a00 */
[----:B------:R-:W-:Y:S04]  /*65b0*/  STL.64 [R1+0x208], R122 ;  /* 0x0002087a01007387 */ /* 0x000fe80000100a00 */
[----:B------:R-:W-:Y:S04]  /*65c0*/  STL.64 [R1+0x210], R124 ;  /* 0x0002107c01007387 */ /* 0x000fe80000100a00 */
[----:B------:R0:W-:Y:S04]  /*65d0*/  STL.64 [R1+0x218], R126 ;  /* 0x0002187e01007387 */ /* 0x0001e80000100a00 */
[----:B------:R-:W-:Y:S01]  /*65e0*/  STL [R1+0x370], RZ ;  /* 0x000370ff01007387 */ /* 0x000fe20000100800 */
[----:B0-----:R-:W-:-:S06]  /*65f0*/  WARPGROUP.ARRIVE ;  /* 0x00000000000079c5 */ /* 0x001fcc0000000000 */
[----:B------:R-:W-:Y:S03]  /*6600*/  QGMMA.64x16x32.F32.E4M3.E4M3 R120, gdesc[UR56], RZ, !UPT, gsb0 ;  /* 0x00200000387879f3 */ /* 0x000fe6000c0008ff */
[----:B------:R-:W-:Y:S02]  /*6610*/  WARPGROUP.DEPBAR.LE gsb0, 0x0 ;  /* 0x00008000000079c5 */ /* 0x000fe40000010000 */
[----:B------:R-:W-:Y:S01]  /*6620*/  IMAD.MOV.U32 R16, RZ, RZ, R121 ;  /* 0x000000ffff107224 */ /* 0x000fe200078e0079 */
[----:B------:R0:W-:Y:S01]  /*6630*/  STL [R1+0x1a0], R120 ;  /* 0x0001a07801007387 */ /* 0x0001e20000100800 */
[----:B------:R-:W-:Y:S02]  /*6640*/  IMAD.MOV.U32 R14, RZ, RZ, R122 ;  /* 0x000000ffff0e7224 */ /* 0x000fe400078e007a */
[----:B------:R-:W-:Y:S02]  /*6650*/  IMAD.MOV.U32 R15, RZ, RZ, R123 ;  /* 0x000000ffff0f7224 */ /* 0x000fe400078e007b */
[----:B------:R-:W-:-:S02]  /*6660*/  IMAD.MOV.U32 R12, RZ, RZ, R124 ;  /* 0x000000ffff0c7224 */ /* 0x000fc400078e007c */
[----:B------:R-:W-:Y:S02]  /*6670*/  IMAD.MOV.U32 R11, RZ, RZ, R125 ;  /* 0x000000ffff0b7224 */ /* 0x000fe400078e007d */
[----:B------:R-:W-:Y:S02]  /*6680*/  IMAD.MOV.U32 R10, RZ, RZ, R126 ;  /* 0x000000ffff0a7224 */ /* 0x000fe400078e007e */
[----:B------:R-:W-:Y:S02]  /*6690*/  IMAD.MOV.U32 R9, RZ, RZ, R127 ;  /* 0x000000ffff097224 */ /* 0x000fe400078e007f */
[----:B0-----:R-:W-:-:S03]  /*66a0*/  WARPGROUP.ARRIVE ;  /* 0x00000000000079c5 */ /* 0x001fc60000000000 */
[----:B------:R0:W-:Y:S03]  /*66b0*/  STL [R1+0x964], R9 ;  /* 0x0009640901007387 */ /* 0x0001e60000100800 */
[----:B------:R-:W-:Y:S01]  /*66c0*/  QGMMA.64x16x32.F32.E4M3.E4M3 R120, gdesc[UR52], RZ, !UPT, gsb0 ;  /* 0x00200000347879f3 */ /* 0x000fe2000c0008ff */
[----:B------:R1:W-:Y:S04]  /*66d0*/  STL [R1+0x960], R10 ;  /* 0x0009600a01007387 */ /* 0x0003e80000100800 */
[----:B------:R2:W-:Y:S04]  /*66e0*/  STL [R1+0x95c], R11 ;  /* 0x00095c0b01007387 */ /* 0x0005e80000100800 */
[----:B------:R3:W-:Y:S04]  /*66f0*/  STL [R1+0x958], R12 ;  /* 0x0009580c01007387 */ /* 0x0007e80000100800 */
[----:B------:R4:W-:Y:S04]  /*6700*/  STL [R1+0x954], R15 ;  /* 0x0009540f01007387 */ /* 0x0009e80000100800 */
[----:B------:R4:W-:Y:S04]  /*6710*/  STL [R1+0x950], R14 ;  /* 0x0009500e01007387 */ /* 0x0009e80000100800 */
[----:B------:R4:W-:Y:S04]  /*6720*/  STL [R1+0x94c], R16 ;  /* 0x00094c1001007387 */ /* 0x0009e80000100800 */
[----:B------:R-:W-:Y:S01]  /*6730*/  STL [R1+0x36c], RZ ;  /* 0x00036cff01007387 */ /* 0x000fe20000100800 */
[----:B------:R-:W-:-:S02]  /*6740*/  WARPGROUP.DEPBAR.LE gsb0, 0x0 ;  /* 0x00008000000079c5 */ /* 0x000fc40000010000 */
[----:B0-----:R-:W-:Y:S01]  /*6750*/  IMAD.MOV.U32 R9, RZ, RZ, R121 ;  /* 0x000000ffff097224 */ /* 0x001fe200078e0079 */
[----:B------:R0:W-:Y:S01]  /*6760*/  STL [R1+0x140], R120 ;  /* 0x0001407801007387 */ /* 0x0001e20000100800 */
[----:B-1----:R-:W-:Y:S02]  /*6770*/  IMAD.MOV.U32 R10, RZ, RZ, R122 ;  /* 0x000000ffff0a7224 */ /* 0x002fe400078e007a */
[----:B--2---:R-:W-:Y:S01]  /*6780*/  IMAD.MOV.U32 R11, RZ, RZ, R123 ;  /* 0x000000ffff0b7224 */ /* 0x004fe200078e007b */
[----:B------:R1:W-:Y:S01]  /*6790*/  STL [R1+0x978], R9 ;  /* 0x0009780901007387 */ /* 0x0003e20000100800 */
[----:B---3--:R-:W-:Y:S02]  /*67a0*/  IMAD.MOV.U32 R12, RZ, RZ, R124 ;  /* 0x000000ffff0c7224 */ /* 0x008fe400078e007c */
[----:B----4-:R-:W-:Y:S01]  /*67b0*/  IMAD.MOV.U32 R15, RZ, RZ, R125 ;  /* 0x000000ffff0f7224 */ /* 0x010fe200078e007d */
[----:B------:R2:W-:Y:S01]  /*67c0*/  STL [R1+0x974], R10 ;  /* 0x0009740a01007387 */ /* 0x0005e20000100800 */
[----:B------:R-:W-:-:S02]  /*67d0*/  IMAD.MOV.U32 R14, RZ, RZ, R126 ;  /* 0x000000ffff0e7224 */ /* 0x000fc400078e007e */
[----:B------:R-:W-:Y:S01]  /*67e0*/  IMAD.MOV.U32 R16, RZ, RZ, R127 ;  /* 0x000000ffff107224 */ /* 0x000fe200078e007f */
[----:B------:R3:W-:Y:S01]  /*67f0*/  STL [R1+0x970], R15 ;  /* 0x0009700f01007387 */ /* 0x0007e20000100800 */
[----:B0-----:R-:W-:-:S03]  /*6800*/  WARPGROUP.ARRIVE ;  /* 0x00000000000079c5 */ /* 0x001fc60000000000 */
[----:B------:R0:W-:Y:S03]  /*6810*/  STL [R1+0x96c], R12 ;  /* 0x00096c0c01007387 */ /* 0x0001e60000100800 */
[----:B------:R-:W-:Y:S01]  /*6820*/  QGMMA.64x16x32.F32.E4M3.E4M3 R120, gdesc[UR44], RZ, !UPT, gsb0 ;  /* 0x002000002c7879f3 */ /* 0x000fe2000c0008ff */
[----:B------:R4:W-:Y:S01]  /*6830*/  STL [R1+0x968], R11 ;  /* 0x0009680b01007387 */ /* 0x0009e20000100800 */
[----:B------:R-:W-:-:S03]  /*6840*/  UIADD3 UR46, UR8, 0x2, URZ ;  /* 0x00000002082e7890 */ /* 0x000fc6000fffe03f */
[----:B------:R-:W-:Y:S04]  /*6850*/  STL [R1+0x368], RZ ;  /* 0x000368ff01007387 */ /* 0x000fe80000100800 */
[----:B------:R-:W-:Y:S04]  /*6860*/  STL [R1+0x364], RZ ;  /* 0x000364ff01007387 */ /* 0x000fe80000100800 */
[----:B------:R-:W-:Y:S04]  /*6870*/  STL [R1+0x360], RZ ;  /* 0x000360ff01007387 */ /* 0x000fe80000100800 */
[----:B------:R-:W-:Y:S01]  /*6880*/  STL [R1+0x35c], RZ ;  /* 0x00035cff01007387 */ /* 0x000fe20000100800 */
[----:B------:R-:W-:-:S02]  /*6890*/  WARPGROUP.DEPBAR.LE gsb0, 0x0 ;  /* 0x00008000000079c5 */ /* 0x000fc40000010000 */
[----:B------:R-:W-:Y:S02]  /*68a0*/  IMAD.MOV.U32 R8, RZ, RZ, R120 ;  /* 0x000000ffff087224 */ /* 0x000fe400078e0078 */
[----:B------:R-:W-:Y:S02]  /*68b0*/  IMAD.MOV.U32 R7, RZ, RZ, R121 ;  /* 0x000000ffff077224 */ /* 0x000fe400078e0079 */
[----:B------:R-:W-:Y:S02]  /*68c0*/  IMAD.MOV.U32 R6, RZ, RZ, R122 ;  /* 0x000000ffff067224 */ /* 0x000fe400078e007a */
[----:B------:R-:W-:Y:S02]  /*68d0*/  IMAD.MOV.U32 R5, RZ, RZ, R123 ;  /* 0x000000ffff057224 */ /* 0x000fe400078e007b */
[----:B------:R-:W-:Y:S02]  /*68e0*/  IMAD.MOV.U32 R4, RZ, RZ, R124 ;  /* 0x000000ffff047224 */ /* 0x000fe400078e007c */
[----:B------:R-:W-:-:S02]  /*68f0*/  IMAD.MOV.U32 R3, RZ, RZ, R125 ;  /* 0x000000ffff037224 */ /* 0x000fc400078e007d */
[----:B------:R-:W-:Y:S02]  /*6900*/  IMAD.MOV.U32 R2, RZ, RZ, R126 ;  /* 0x000000ffff027224 */ /* 0x000fe400078e007e */
[----:B------:R-:W-:Y:S02]  /*6910*/  IMAD.MOV.U32 R0, RZ, RZ, R127 ;  /* 0x000000ffff007224 */ /* 0x000fe400078e007f */
[----:B------:R-:W-:-:S06]  /*6920*/  WARPGROUP.ARRIVE ;  /* 0x00000000000079c5 */ /* 0x000fcc0000000000 */
[----:B------:R-:W-:Y:S03]  /*6930*/  QGMMA.64x16x32.F32.E4M3.E4M3 R120, gdesc[UR40], RZ, !UPT, gsb0 ;  /* 0x00200000287879f3 */ /* 0x000fe6000c0008ff */
[----:B------:R-:W-:Y:S02]  /*6940*/  WARPGROUP.DEPBAR.LE gsb0, 0x0 ;  /* 0x00008000000079c5 */ /* 0x000fe40000010000 */
[----:B------:R-:W-:Y:S02]  /*6950*/  IMAD.MOV.U32 R50, RZ, RZ, R122 ;  /* 0x000000ffff327224 */ /* 0x000fe400078e007a */
[----:B------:R-:W-:Y:S02]  /*6960*/  IMAD.MOV.U32 R49, RZ, RZ, R120 ;  /* 0x000000ffff317224 */ /* 0x000fe400078e0078 */
[----:B------:R-:W-:Y:S02]  /*6970*/  IMAD.MOV.U32 R48, RZ, RZ, R121 ;  /* 0x000000ffff307224 */ /* 0x000fe400078e0079 */
[----:B-1----:R-:W-:-:S02]  /*6980*/  IMAD.MOV.U32 R9, RZ, RZ, R123 ;  /* 0x000000ffff097224 */ /* 0x002fc400078e007b */
[----:B--2---:R-:W-:Y:S02]  /*6990*/  IMAD.MOV.U32 R10, RZ, RZ, R124 ;  /* 0x000000ffff0a7224 */ /* 0x004fe400078e007c */
[----:B---3--:R-:W-:Y:S02]  /*69a0*/  IMAD.MOV.U32 R15, RZ, RZ, R125 ;  /* 0x000000ffff0f7224 */ /* 0x008fe400078e007d */
[----:B0-----:R-:W-:Y:S02]  /*69b0*/  IMAD.MOV.U32 R12, RZ, RZ, R126 ;  /* 0x000000ffff0c7224 */ /* 0x001fe400078e007e */
[----:B----4-:R-:W-:Y:S02]  /*69c0*/  IMAD.MOV.U32 R11, RZ, RZ, R127 ;  /* 0x000000ffff0b7224 */ /* 0x010fe400078e007f */
[----:B------:R-:W-:-:S06]  /*69d0*/  WARPGROUP.ARRIVE ;  /* 0x00000000000079c5 */ /* 0x000fcc0000000000 */
[----:B------:R-:W-:Y:S01]  /*69e0*/  QGMMA.64x16x32.F32.E4M3.E4M3 R120, gdesc[UR36], RZ, !UPT, gsb0 ;  /* 0x00200000247879f3 */ /* 0x000fe2000c0008ff */
[----:B------:R-:W-:Y:S01]  /*69f0*/  UMOV UR36, UR44 ;  /* 0x0000002c00247c82 */ /* 0x000fe20008000000 */
[----:B------:R-:W-:Y:S01]  /*6a00*/  UMOV UR37, UR45 ;  /* 0x0000002d00257c82 */ /* 0x000fe20008000000 */
[----:B------:R-:W-:Y:S01]  /*6a10*/  UMOV UR38, UR16 ;  /* 0x0000001000267c82 */ /* 0x000fe20008000000 */
[----:B------:R-:W-:Y:S01]  /*6a20*/  UMOV UR39, UR17 ;  /* 0x0000001100277c82 */ /* 0x000fe20008000000 */
[----:B------:R-:W-:Y:S01]  /*6a30*/  UMOV UR16, UR44 ;  /* 0x0000002c00107c82 */ /* 0x000fe20008000000 */
[----:B------:R-:W-:Y:S01]  /*6a40*/  UMOV UR17, UR45 ;  /* 0x0000002d00117c82 */ /* 0x000fe20008000000 */
[----:B------:R-:W-:Y:S02]  /*6a50*/  WARPGROUP.DEPBAR.LE gsb0, 0x0 ;  /* 0x00008000000079c5 */ /* 0x000fe40000010000 */
[----:B------:R-:W-:Y:S01]  /*6a60*/  WARPGROUP.ARRIVE ;  /* 0x00000000000079c5 */ /* 0x000fe20000000000 */
[----:B------:R-:W-:-:S02]  /*6a70*/  IMAD.MOV.U32 R235, RZ, RZ, R120 ;  /* 0x000000ffffeb7224 */ /* 0x000fc400078e0078 */
[----:B------:R-:W-:Y:S02]  /*6a80*/  IMAD.MOV.U32 R234, RZ, RZ, R121 ;  /* 0x000000ffffea7224 */ /* 0x000fe400078e0079 */
[----:B------:R-:W-:Y:S01]  /*6a90*/  IMAD.MOV.U32 R233, RZ, RZ, R122 ;  /* 0x000000ffffe97224 */ /* 0x000fe200078e007a */
[----:B------:R-:W-:Y:S01]  /*6aa0*/  QGMMA.64x16x32.F32.E4M3.E4M3 R216, gdesc[UR36], RZ, !UPT, gsb0 ;  /* 0x0020000024d879f3 */ /* 0x000fe2000c0008ff */
[----:B------:R-:W-:Y:S01]  /*6ab0*/  UMOV UR36, UR44 ;  /* 0x0000002c00247c82 */ /* 0x000fe20008000000 */
[----:B------:R-:W-:Y:S01]  /*6ac0*/  UMOV UR37, UR45 ;  /* 0x0000002d00257c82 */ /* 0x000fe20008000000 */
[----:B------:R-:W-:Y:S01]  /*6ad0*/  UMOV UR38, UR10 ;  /* 0x0000000a00267c82 */ /* 0x000fe20008000000 */
[----:B------:R-:W-:Y:S01]  /*6ae0*/  UMOV UR39, UR11 ;  /* 0x0000000b00277c82 */ /* 0x000fe20008000000 */
[----:B------:R-:W-:Y:S02]  /*6af0*/  IMAD.MOV.U32 R232, RZ, RZ, R123 ;  /* 0x000000ffffe87224 */ /* 0x000fe400078e007b */
[----:B------:R-:W-:-:S02]  /*6b00*/  IMAD.MOV.U32 R23, RZ, RZ, R124 ;  /* 0x000000ffff177224 */ /* 0x000fc400078e007c */
[----:B------:R-:W-:Y:S02]  /*6b10*/  IMAD.MOV.U32 R22, RZ, RZ, R125 ;  /* 0x000000ffff167224 */ /* 0x000fe400078e007d */
[----:B------:R-:W-:Y:S02]  /*6b20*/  IMAD.MOV.U32 R21, RZ, RZ, R126 ;  /* 0x000000ffff157224 */ /* 0x000fe400078e007e */
[----:B------:R-:W-:Y:S01]  /*6b30*/  IMAD.MOV.U32 R20, RZ, RZ, R127 ;  /* 0x000000ffff147224 */ /* 0x000fe200078e007f */
[----:B------:R-:W-:Y:S02]  /*6b40*/  WARPGROUP.DEPBAR.LE gsb0, 0x0 ;  /* 0x00008000000079c5 */ /* 0x000fe40000010000 */
[----:B------:R-:W-:Y:S01]  /*6b50*/  WARPGROUP.ARRIVE ;  /* 0x00000000000079c5 */ /* 0x000fe20000000000 */
[----:B------:R0:W-:Y:S04]  /*6b60*/  STL.64 [R1+0x828], R222 ;  /* 0x000828de01007387 */ /* 0x0001e80000100a00 */
[----:B------:R1:W-:Y:S01]  /*6b70*/  STL.64 [R1+0x820], R220 ;  /* 0x000820dc01007387 */ /* 0x0003e20000100a00 */
[----:B------:R-:W-:Y:S03]  /*6b80*/  QGMMA.64x16x32.F32.E4M3.E4M3 R192, gdesc[UR36], RZ, !UPT, gsb0 ;  /* 0x0020000024c079f3 */ /* 0x000fe6000c0008ff */
[----:B------:R2:W-:Y:S01]  /*6b90*/  STL.64 [R1+0x818], R218 ;  /* 0x000818da01007387 */ /* 0x0005e20000100a00 */
[----:B0-----:R-:W-:-:S03]  /*6ba0*/  IMAD.MOV.U32 R222, RZ, RZ, R101 ;  /* 0x000000ffffde7224 */ /* 0x001fc600078e0065 */
[----:B------:R0:W-:Y:S01]  /*6bb0*/  STL.64 [R1+0x810], R216 ;  /* 0x000810d801007387 */ /* 0x0001e20000100a00 */
[----:B------:R-:W-:Y:S02]  /*6bc0*/  IMAD.MOV.U32 R223, RZ, RZ, R100 ;  /* 0x000000ffffdf7224 */ /* 0x000fe400078e0064 */
[----:B-1----:R-:W-:Y:S01]  /*6bd0*/  IMAD.MOV.U32 R221, RZ, RZ, R99 ;  /* 0x000000ffffdd7224 */ /* 0x002fe200078e0063 */
[----:B------:R-:W-:Y:S01]  /*6be0*/  STL [R1+0x358], RZ ;  /* 0x000358ff01007387 */ /* 0x000fe20000100800 */
[----:B------:R-:W-:Y:S02]  /*6bf0*/  IMAD.MOV.U32 R220, RZ, RZ, R97 ;  /* 0x000000ffffdc7224 */ /* 0x000fe400078e0061 */
[----:B--2---:R-:W-:Y:S02]  /*6c00*/  IMAD.MOV.U32 R219, RZ, RZ, R98 ;  /* 0x000000ffffdb7224 */ /* 0x004fe400078e0062 */
[----:B------:R-:W-:Y:S02]  /*6c10*/  IMAD.MOV.U32 R218, RZ, RZ, R96 ;  /* 0x000000ffffda7224 */ /* 0x000fe400078e0060 */
[----:B0-----:R-:W-:-:S02]  /*6c20*/  IMAD.MOV.U32 R216, RZ, RZ, R76 ;  /* 0x000000ffffd87224 */ /* 0x001fc400078e004c */
[----:B------:R-:W-:Y:S02]  /*6c30*/  IMAD.MOV.U32 R217, RZ, RZ, R223 ;  /* 0x000000ffffd97224 */ /* 0x000fe400078e00df */
[----:B------:R-:W-:Y:S01]  /*6c40*/  IMAD.MOV.U32 R223, RZ, RZ, R50 ;  /* 0x000000ffffdf7224 */ /* 0x000fe200078e0032 */
[----:B------:R-:W-:Y:S02]  /*6c50*/  WARPGROUP.DEPBAR.LE gsb0, 0x0 ;  /* 0x00008000000079c5 */ /* 0x000fe40000010000 */
[----:B------:R-:W-:Y:S01]  /*6c60*/  WARPGROUP.ARRIVE ;  /* 0x00000000000079c5 */ /* 0x000fe20000000000 */
[----:B------:R0:W-:Y:S04]  /*6c70*/  STL.64 [R1+0x848], R198 ;  /* 0x000848c601007387 */ /* 0x0001e80000100a00 */
[----:B------:R1:W-:Y:S01]  /*6c80*/  STL.64 [R1+0x840], R196 ;  /* 0x000840c401007387 */ /* 0x0003e20000100a00 */
[----:B------:R-:W-:Y:S03]  /*6c90*/  QGMMA.64x16x32.F32.E4M3.E4M3 R168, gdesc[UR32], RZ, !UPT, gsb0 ;  /* 0x0020000020a879f3 */ /* 0x000fe6000c0008ff */
[----:B------:R2:W-:Y:S04]  /*6ca0*/  STL.64 [R1+0x838], R194 ;  /* 0x000838c201007387 */ /* 0x0005e80000100a00 */
[----:B------:R3:W-:Y:S01]  /*6cb0*/  STL.64 [R1+0x830], R192 ;  /* 0x000830c001007387 */ /* 0x0007e20000100a00 */
[----:B0-----:R-:W-:-:S02]  /*6cc0*/  IMAD.MOV.U32 R198, RZ, RZ, R78 ;  /* 0x000000ffffc67224 */ /* 0x001fc400078e004e */
[----:B------:R-:W-:Y:S01]  /*6cd0*/  IMAD.MOV.U32 R199, RZ, RZ, R77 ;  /* 0x000000ffffc77224 */ /* 0x000fe200078e004d */
[----:B------:R-:W-:Y:S01]  /*6ce0*/  STL [R1+0x354], RZ ;  /* 0x000354ff01007387 */ /* 0x000fe20000100800 */
[----:B-1----:R-:W-:Y:S02]  /*6cf0*/  IMAD.MOV.U32 R197, RZ, RZ, R75 ;  /* 0x000000ffffc57224 */ /* 0x002fe400078e004b */
[----:B------:R-:W-:Y:S02]  /*6d00*/  IMAD.MOV.U32 R196, RZ, RZ, R219 ;  /* 0x000000ffffc47224 */ /* 0x000fe400078e00db */
[----:B--2---:R-:W-:Y:S02]  /*6d10*/  IMAD.MOV.U32 R195, RZ, RZ, R218 ;  /* 0x000000ffffc37224 */ /* 0x004fe400078e00da */
[----:B------:R-:W-:Y:S02]  /*6d20*/  IMAD.MOV.U32 R218, RZ, RZ, R79 ;  /* 0x000000ffffda7224 */ /* 0x000fe400078e004f */
[----:B------:R-:W-:-:S02]  /*6d30*/  IMAD.MOV.U32 R194, RZ, RZ, R220 ;  /* 0x000000ffffc27224 */ /* 0x000fc400078e00dc */
[----:B------:R-:W-:Y:S02]  /*6d40*/  IMAD.MOV.U32 R219, RZ, RZ, R221 ;  /* 0x000000ffffdb7224 */ /* 0x000fe400078e00dd */
[----:B------:R-:W-:Y:S02]  /*6d50*/  IMAD.MOV.U32 R220, RZ, RZ, R222 ;  /* 0x000000ffffdc7224 */ /* 0x000fe400078e00de */
[----:B---3--:R-:W-:Y:S02]  /*6d60*/  IMAD.MOV.U32 R192, RZ, RZ, R53 ;  /* 0x000000ffffc07224 */ /* 0x008fe400078e0035 */
[----:B------:R-:W-:Y:S02]  /*6d70*/  IMAD.MOV.U32 R193, RZ, RZ, R52 ;  /* 0x000000ffffc17224 */ /* 0x000fe400078e0034 */
[----:B------:R-:W-:Y:S02]  /*6d80*/  IMAD.MOV.U32 R221, RZ, RZ, R49 ;  /* 0x000000ffffdd7224 */ /* 0x000fe400078e0031 */
[----:B------:R-:W-:Y:S01]  /*6d90*/  IMAD.MOV.U32 R222, RZ, RZ, R48 ;  /* 0x000000ffffde7224 */ /* 0x000fe200078e0030 */
[----:B------:R-:W-:-:S02]  /*6da0*/  WARPGROUP.DEPBAR.LE gsb0, 0x0 ;  /* 0x00008000000079c5 */ /* 0x000fc40000010000 */
[----:B------:R-:W-:Y:S01]  /*6db0*/  WARPGROUP.ARRIVE ;  /* 0x00000000000079c5 */ /* 0x000fe20000000000 */
[----:B------:R0:W-:Y:S04]  /*6dc0*/  STL.64 [R1+0x868], R174 ;  /* 0x000868ae01007387 */ /* 0x0001e80000100a00 */
[----:B------:R1:W-:Y:S01]  /*6dd0*/  STL.64 [R1+0x860], R172 ;  /* 0x000860ac01007387 */ /* 0x0003e20000100a00 */
[----:B------:R-:W-:Y:S03]  /*6de0*/  QGMMA.64x16x32.F32.E4M3.E4M3 R144, gdesc[UR28], RZ, !UPT, gsb0 ;  /* 0x002000001c9079f3 */ /* 0x000fe6000c0008ff */
[----:B------:R2:W-:Y:S01]  /*6df0*/  STL.64 [R1+0x858], R170 ;  /* 0x000858aa01007387 */ /* 0x0005e20000100a00 */
[----:B0-----:R-:W-:-:S03]  /*6e00*/  IMAD.MOV.U32 R174, RZ, RZ, R55 ;  /* 0x000000ffffae7224 */ /* 0x001fc600078e0037 */
[----:B------:R-:W-:Y:S01]  /*6e10*/  STL.64 [R1+0x850], R168 ;  /* 0x000850a801007387 */ /* 0x000fe20000100a00 */
[----:B------:R-:W-:Y:S02]  /*6e20*/  IMAD.MOV.U32 R175, RZ, RZ, R54 ;  /* 0x000000ffffaf7224 */ /* 0x000fe400078e0036 */
[----:B-1----:R-:W-:Y:S01]  /*6e30*/  IMAD.MOV.U32 R172, RZ, RZ, R73 ;  /* 0x000000ffffac7224 */ /* 0x002fe200078e0049 */
[----:B------:R-:W-:Y:S01]  /*6e40*/  STL [R1+0x350], RZ ;  /* 0x000350ff01007387 */ /* 0x000fe20000100800 */
[----:B------:R-:W-:Y:S02]  /*6e50*/  IMAD.MOV.U32 R173, RZ, RZ, R72 ;  /* 0x000000ffffad7224 */ /* 0x000fe400078e0048 */
[----:B--2---:R-:W-:Y:S02]  /*6e60*/  IMAD.MOV.U32 R171, RZ, RZ, R74 ;  /* 0x000000ffffab7224 */ /* 0x004fe400078e004a */
[----:B------:R-:W-:Y:S01]  /*6e70*/  IMAD.MOV.U32 R170, RZ, RZ, R51 ;  /* 0x000000ffffaa7224 */ /* 0x000fe200078e0033 */
[----:B------:R-:W-:-:S02]  /*6e80*/  WARPGROUP.DEPBAR.LE gsb0, 0x0 ;  /* 0x00008000000079c5 */ /* 0x000fc40000010000 */
[----:B------:R-:W-:Y:S01]  /*6e90*/  WARPGROUP.ARRIVE ;  /* 0x00000000000079c5 */ /* 0x000fe20000000000 */
[----:B------:R-:W-:Y:S04]  /*6ea0*/  STL.64 [R1+0x888], R150 ;  /* 0x0008889601007387 */ /* 0x000fe80000100a00 */
[----:B------:R-:W-:Y:S01]  /*6eb0*/  STL.64 [R1+0x880], R148 ;  /* 0x0008809401007387 */ /* 0x000fe20000100a00 */
[----:B------:R-:W-:Y:S03]  /*6ec0*/  QGMMA.64x16x32.F32.E4M3.E4M3 R120, gdesc[UR24], RZ, !UPT, gsb0 ;  /* 0x00200000187879f3 */ /* 0x000fe6000c0008ff */
[----:B------:R0:W-:Y:S04]  /*6ed0*/  STL.64 [R1+0x878], R146 ;  /* 0x0008789201007387 */ /* 0x0001e80000100a00 */
[----:B------:R-:W-:Y:S04]  /*6ee0*/  STL.64 [R1+0x870], R144 ;  /* 0x0008709001007387 */ /* 0x000fe80000100a00 */
[----:B------:R-:W-:Y:S01]  /*6ef0*/  STL [R1+0x34c], RZ ;  /* 0x00034cff01007387 */ /* 0x000fe20000100800 */
[----:B------:R-:W-:-:S02]  /*6f00*/  WARPGROUP.DEPBAR.LE gsb0, 0x0 ;  /* 0x00008000000079c5 */ /* 0x000fc40000010000 */
[----:B------:R-:W-:Y:S01]  /*6f10*/  WARPGROUP.ARRIVE ;  /* 0x00000000000079c5 */ /* 0x000fe20000000000 */
[----:B------:R-:W-:Y:S04]  /*6f20*/  STL.64 [R1+0x8a8], R126 ;  /* 0x0008a87e01007387 */ /* 0x000fe80000100a00 */
[----:B------:R-:W-:Y:S01]  /*6f30*/  STL.64 [R1+0x8a0], R124 ;  /* 0x0008a07c01007387 */ /* 0x000fe20000100a00 */
[----:B------:R-:W-:Y:S01]  /*6f40*/  QGMMA.64x16x32.F32.E4M3.E4M3 R96, gdesc[UR4], RZ, !UPT, gsb0 ;  /* 0x00200000046079f3 */ /* 0x000fe2000c0008ff */
[----:B0-----:R-:W-:Y:S01]  /*6f50*/  IMAD.MOV.U32 R146, RZ, RZ, R170 ;  /* 0x000000ffff927224 */ /* 0x001fe200078e00aa */
[----:B------:R-:W-:Y:S01]  /*6f60*/  UIADD3 UR4, UR9, 0x2, URZ ;  /* 0x0000000209047890 */ /* 0x000fe2000fffe03f */
[----:B------:R-:W-:Y:S04]  /*6f70*/  STL.64 [R1+0x898], R122 ;  /* 0x0008987a01007387 */ /* 0x000fe80000100a00 */
[----:B------:R0:W-:Y:S01]  /*6f80*/  STL.64 [R1+0x890], R120 ;  /* 0x0008907801007387 */ /* 0x0001e20000100a00 */
[----:B------:R-:W-:-:S02]  /*6f90*/  WARPGROUP.DEPBAR.LE gsb0, 0x0 ;  /* 0x00008000000079c5 */ /* 0x000fc40000010000 */
[----:B------:R-:W-:Y:S01]  /*6fa0*/  WARPGROUP.ARRIVE ;  /* 0x00000000000079c5 */ /* 0x000fe20000000000 */
[----:B------:R-:W-:Y:S04]  /*6fb0*/  STL.64 [R1+0x8c8], R102 ;  /* 0x0008c86601007387 */ /* 0x000fe80000100a00 */
[----:B------:R-:W-:Y:S01]  /*6fc0*/  STL.64 [R1+0x8c0], R100 ;  /* 0x0008c06401007387 */ /* 0x000fe20000100a00 */
[----:B------:R-:W-:Y:S03]  /*6fd0*/  QGMMA.64x16x32.F32.E4M3.E4M3 R72, gdesc[UR20], RZ, !UPT, gsb0 ;  /* 0x00200000144879f3 */ /* 0x000fe6000c0008ff */
[----:B------:R-:W-:Y:S04]  /*6fe0*/  STL.64 [R1+0x8b8], R98 ;  /* 0x0008b86201007387 */ /* 0x000fe80000100a00 */
[----:B------:R-:W-:Y:S04]  /*6ff0*/  STL.64 [R1+0x8b0], R96 ;  /* 0x0008b06001007387 */ /* 0x000fe80000100a00 */
[----:B------:R-:W-:Y:S01]  /*7000*/  STL [R1+0x348], RZ ;  /* 0x000348ff01007387 */ /* 0x000fe20000100800 */
[----:B------:R-:W-:-:S02]  /*7010*/  WARPGROUP.DEPBAR.LE gsb0, 0x0 ;  /* 0x00008000000079c5 */ /* 0x000fc40000010000 */
[----:B------:R-:W-:Y:S01]  /*7020*/  WARPGROUP.ARRIVE ;  /* 0x00000000000079c5 */ /* 0x000fe20000000000 */
[----:B------:R-:W-:Y:S04]  /*7030*/  STL.64 [R1+0x8e8], R78 ;  /* 0x0008e84e01007387 */ /* 0x000fe80000100a00 */
[----:B------:R-:W-:Y:S01]  /*7040*/  STL.64 [R1+0x8e0], R76 ;  /* 0x0008e04c01007387 */ /* 0x000fe20000100a00 */
[----:B------:R-:W-:Y:S03]  /*7050*/  QGMMA.64x16x32.F32.E4M3.E4M3 R48, gdesc[UR16], RZ, !UPT, gsb0 ;  /* 0x00200000103079f3 */ /* 0x000fe6000c0008ff */
[----:B------:R-:W-:Y:S04]  /*7060*/  STL.64 [R1+0x8d8], R74 ;  /* 0x0008d84a01007387 */ /* 0x000fe80000100a00 */
[----:B------:R-:W-:Y:S01]  /*7070*/  STL.64 [R1+0x8d0], R72 ;  /* 0x0008d04801007387 */ /* 0x000fe20000100a00 */
[----:B------:R-:W-:-:S03]  /*7080*/  WARPGROUP.DEPBAR.LE gsb0, 0x0 ;  /* 0x00008000000079c5 */ /* 0x000fc60000010000 */
[----:B------:R-:W-:Y:S04]  /*7090*/  STL.64 [R1+0x908], R54 ;  /* 0x0009083601007387 */ /* 0x000fe80000100a00 */
[----:B------:R-:W-:Y:S04]  /*70a0*/  STL.64 [R1+0x900], R52 ;  /* 0x0009003401007387 */ /* 0x000fe80000100a00 */
[----:B------:R-:W-:Y:S04]  /*70b0*/  STL.64 [R1+0x8f8], R50 ;  /* 0x0008f83201007387 */ /* 0x000fe80000100a00 */
[----:B------:R-:W-:Y:S04]  /*70c0*/  STL.64 [R1+0x8f0], R48 ;  /* 0x0008f03001007387 */ /* 0x000fe80000100a00 */
[----:B------:R-:W-:Y:S04]  /*70d0*/  STL [R1+0x344], RZ ;  /* 0x000344ff01007387 */ /* 0x000fe80000100800 */
[----:B0-----:R-:W2:Y:S04]  /*70e0*/  LDL.LU R120, [R1+0x240] ;  /* 0x0002400001787983 */ /* 0x001ea80000300800 */
[----:B------:R-:W2:Y:S04]  /*70f0*/  LDL.LU R121, [R1+0x244] ;  /* 0x0002440001797983 */ /* 0x000ea80000300800 */
[----:B------:R-:W2:Y:S04]  /*7100*/  LDL.LU R122, [R1+0x248] ;  /* 0x00024800017a7983 */ /* 0x000ea80000300800 */
[----:B------:R-:W2:Y:S04]  /*7110*/  LDL.LU R123, [R1+0x24c] ;  /* 0x00024c00017b7983 */ /* 0x000ea80000300800 */
[----:B------:R-:W2:Y:S04]  /*7120*/  LDL.LU R124, [R1+0x250] ;  /* 0x00025000017c7983 */ /* 0x000ea80000300800 */
[----:B------:R-:W2:Y:S04]  /*7130*/  LDL.LU R125, [R1+0x254] ;  /* 0x00025400017d7983 */ /* 0x000ea80000300800 */
[----:B------:R-:W2:Y:S04]  /*7140*/  LDL.LU R126, [R1+0x258] ;  /* 0x00025800017e7983 */ /* 0x000ea80000300800 */
[----:B------:R-:W2:Y:S01]  /*7150*/  LDL.LU R127, [R1+0x25c] ;  /* 0x00025c00017f7983 */ /* 0x000ea20000300800 */
[----:B------:R-:W-:Y:S01]  /*7160*/  IMAD.MOV.U32 R147, RZ, RZ, R171 ;  /* 0x000000ffff937224 */ /* 0x000fe200078e00ab */
[----:B------:R-:W-:Y:S01]  /*7170*/  UMOV UR44, UR4 ;  /* 0x00000004002c7c82 */ /* 0x000fe20008000000 */
[----:B------:R-:W-:Y:S01]  /*7180*/  IMAD.MOV.U32 R148, RZ, RZ, R172 ;  /* 0x000000ffff947224 */ /* 0x000fe200078e00ac */
[----:B------:R-:W-:Y:S01]  /*7190*/  UMOV UR45, 0x80000020 ;  /* 0x80000020002d7882 */ /* 0x000fe20000000000 */
[----:B------:R-:W-:Y:S01]  /*71a0*/  IMAD.MOV.U32 R149, RZ, RZ, R173 ;  /* 0x000000ffff957224 */ /* 0x000fe200078e00ad */
[----:B------:R-:W-:Y:S01]  /*71b0*/  UMOV UR47, 0x80000020 ;  /* 0x80000020002f7882 */ /* 0x000fe20000000000 */
[----:B------:R-:W-:Y:S01]  /*71c0*/  IMAD.MOV.U32 R150, RZ, RZ, R174 ;  /* 0x000000ffff967224 */ /* 0x000fe200078e00ae */
[----:B------:R-:W-:Y:S01]  /*71d0*/  UIADD3 UR58, UR8, 0x42, URZ ;  /* 0x00000042083a7890 */ /* 0x000fe2000fffe03f */
[----:B------:R-:W-:-:S02]  /*71e0*/  IMAD.MOV.U32 R151, RZ, RZ, R175 ;  /* 0x000000ffff977224 */ /* 0x000fc400078e00af */
        /* <DEDUP_REMOVED lines=13> */
[----:B------:R-:W-:-:S06]  /*72c0*/  WARPGROUP.ARRIVE ;  /* 0x00000000000079c5 */ /* 0x000fcc0000000000 */
[----:B------:R-:W-:Y:S03]  /*72d0*/  QGMMA.64x16x32.F32.E4M3.E4M3 R24, gdesc[UR12], RZ, !UPT, gsb0 ;  /* 0x002000000c1879f3 */ /* 0x000fe6000c0008ff */
[----:B------:R-:W-:Y:S02]  /*72e0*/  WARPGROUP.DEPBAR.LE gsb0, 0x0 ;  /* 0x00008000000079c5 */ /* 0x000fe40000010000 */
[----:B--2---:R-:W-:-:S06]  /*72f0*/  WARPGROUP.ARRIVE ;  /* 0x00000000000079c5 */ /* 0x004fcc0000000000 */
[----:B------:R-:W-:Y:S03]  /*7300*/  QGMMA.64x16x32.F32.E4M3.E4M3 R120, gdesc[UR44], R120, gsb0 ;  /* 0x002000002c7879f3 */ /* 0x000fe60008000878 */
[----:B------:R-:W-:Y:S02]  /*7310*/  WARPGROUP.DEPBAR.LE gsb0, 0x0 ;  /* 0x00008000000079c5 */ /* 0x000fe40000010000 */
[----:B------:R0:W-:Y:S04]  /*7320*/  STL.64 [R1+0x240], R120 ;  /* 0x0002407801007387 */ /* 0x0001e80000100a00 */
[----:B------:R1:W-:Y:S04]  /*7330*/  STL.64 [R1+0x248], R122 ;  /* 0x0002487a01007387 */ /* 0x0003e80000100a00 */
[----:B------:R2:W-:Y:S04]  /*7340*/  STL.64 [R1+0x250], R124 ;  /* 0x0002507c01007387 */ /* 0x0005e80000100a00 */
[----:B------:R3:W-:Y:S01]  /*7350*/  STL.64 [R1+0x258], R126 ;  /* 0x0002587e01007387 */ /* 0x0007e20000100a00 */
[----:B0-----:R-:W-:-:S02]  /*7360*/  IMAD.MOV.U32 R120, RZ, RZ, R146 ;  /* 0x000000ffff787224 */ /* 0x001fc400078e0092 */
[----:B------:R-:W-:Y:S02]  /*7370*/  IMAD.MOV.U32 R121, RZ, RZ, R147 ;  /* 0x000000ffff797224 */ /* 0x000fe400078e0093 */
[----:B-1----:R-:W-:Y:S02]  /*7380*/  IMAD.MOV.U32 R122, RZ, RZ, R148 ;  /* 0x000000ffff7a7224 */ /* 0x002fe400078e0094 */
[----:B------:R-:W-:Y:S02]  /*7390*/  IMAD.MOV.U32 R123, RZ, RZ, R149 ;  /* 0x000000ffff7b7224 */ /* 0x000fe400078e0095 */
[----:B--2---:R-:W-:Y:S02]  /*73a0*/  IMAD.MOV.U32 R125, RZ, RZ, R151 ;  /* 0x000000ffff7d7224 */ /* 0x004fe400078e0097 */
[----:B------:R-:W-:Y:S02]  /*73b0*/  IMAD.MOV.U32 R151, RZ, RZ, R175 ;  /* 0x000000ffff977224 */ /* 0x000fe400078e00af */
[----:B---3--:R-:W-:-:S02]  /*73c0*/  IMAD.MOV.U32 R127, RZ, RZ, R169 ;  /* 0x000000ffff7f7224 */ /* 0x008fc400078e00a9 */
[----:B------:R-:W-:Y:S02]  /*73d0*/  IMAD.MOV.U32 R126, RZ, RZ, R168 ;  /* 0x000000ffff7e7224 */ /* 0x000fe400078e00a8 */
[----:B------:R-:W-:Y:S02]  /*73e0*/  IMAD.MOV.U32 R169, RZ, RZ, R193 ;  /* 0x000000ffffa97224 */ /* 0x000fe400078e00c1 */
[----:B------:R-:W-:Y:S01]  /*73f0*/  IMAD.MOV.U32 R124, RZ, RZ, R150 ;  /* 0x000000ffff7c7224 */ /* 0x000fe200078e0096 */
[----:B------:R-:W2:Y:S01]  /*7400*/  LDL.LU R193, [R1+0x130] ;  /* 0x0001300001c17983 */ /* 0x000ea20000300800 */
[----:B------:R-:W-:Y:S02]  /*7410*/  IMAD.MOV.U32 R168, RZ, RZ, R192 ;  /* 0x000000ffffa87224 */ /* 0x000fe400078e00c0 */
[----:B------:R-:W-:Y:S02]  /*7420*/  IMAD.MOV.U32 R175, RZ, RZ, R194 ;  /* 0x000000ffffaf7224 */ /* 0x000fe400078e00c2 */
[----:B------:R-:W-:Y:S01]  /*7430*/  IMAD.MOV.U32 R150, RZ, RZ, R174 ;  /* 0x000000ffff967224 */ /* 0x000fe200078e00ae */
[----:B------:R-:W3:Y:S01]  /*7440*/  LDL.LU R194, [R1+0x134] ;  /* 0x0001340001c27983 */ /* 0x000ee20000300800 */
[----:B------:R-:W-:-:S02]  /*7450*/  IMAD.MOV.U32 R192, RZ, RZ, R195 ;  /* 0x000000ffffc07224 */ /* 0x000fc400078e00c3 */
[----:B------:R-:W-:Y:S01]  /*7460*/  IMAD.MOV.U32 R174, RZ, RZ, R196 ;  /* 0x000000ffffae7224 */ /* 0x000fe200078e00c4 */
[----:B------:R-:W4:Y:S01]  /*7470*/  LDL.LU R195, [R1+0x138] ;  /* 0x0001380001c37983 */ /* 0x000f220000300800 */
[----:B------:R-:W-:Y:S01]  /*7480*/  UMOV UR56, UR44 ;  /* 0x0000002c00387c82 */ /* 0x000fe20008000000 */
[----:B------:R-:W-:Y:S01]  /*7490*/  UMOV UR57, UR45 ;  /* 0x0000002d00397c82 */ /* 0x000fe20008000000 */
[----:B------:R-:W-:Y:S01]  /*74a0*/  UMOV UR59, 0x80000020 ;  /* 0x80000020003b7882 */ /* 0x000fe20000000000 */
[----:B------:R-:W4:Y:S01]  /*74b0*/  LDL.LU R196, [R1+0x13c] ;  /* 0x00013c0001c47983 */ /* 0x000f220000300800 */
[----:B------:R-:W-:Y:S01]  /*74c0*/  WARPGROUP.ARRIVE ;  /* 0x00000000000079c5 */ /* 0x000fe20000000000 */
[----:B------:R-:W-:Y:S02]  /*74d0*/  IMAD.MOV.U32 R147, RZ, RZ, R171 ;  /* 0x000000ffff937224 */ /* 0x000fe400078e00ab */
[----:B------:R-:W-:Y:S02]  /*74e0*/  IMAD.MOV.U32 R148, RZ, RZ, R172 ;  /* 0x000000ffff947224 */ /* 0x000fe400078e00ac */
[----:B------:R-:W-:Y:S01]  /*74f0*/  IMAD.MOV.U32 R171, RZ, RZ, R198 ;  /* 0x000000ffffab7224 */ /* 0x000fe200078e00c6 */
[----:B------:R-:W-:Y:S01]  /*7500*/  QGMMA.64x16x32.F32.E4M3.E4M3 R120, gdesc[UR56], R120, gsb0 ;  /* 0x00200000387879f3 */ /* 0x000fe20008000878 */
[----:B------:R-:W-:-:S02]  /*7510*/  IMAD.MOV.U32 R149, RZ, RZ, R173 ;  /* 0x000000ffff957224 */ /* 0x000fc400078e00ad */
[----:B------:R-:W-:Y:S02]  /*7520*/  IMAD.MOV.U32 R172, RZ, RZ, R199 ;  /* 0x000000ffffac7224 */ /* 0x000fe400078e00c7 */
[----:B------:R-:W-:Y:S02]  /*7530*/  IMAD.MOV.U32 R198, RZ, RZ, R184 ;  /* 0x000000ffffc67224 */ /* 0x000fe400078e00b8 */
[----:B------:R-:W-:Y:S01]  /*7540*/  IMAD.MOV.U32 R146, RZ, RZ, R170 ;  /* 0x000000ffff927224 */ /* 0x000fe200078e00aa */
[----:B------:R-:W4:Y:S01]  /*7550*/  LDL.LU R184, [R1+0x9b8] ;  /* 0x0009b80001b87983 */ /* 0x000f220000300800 */
[----:B------:R-:W-:Y:S02]  /*7560*/  IMAD.MOV.U32 R173, RZ, RZ, R216 ;  /* 0x000000ffffad7224 */ /* 0x000fe400078e00d8 */
[----:B------:R-:W-:Y:S02]  /*7570*/  IMAD.MOV.U32 R199, RZ, RZ, R185 ;  /* 0x000000ffffc77224 */ /* 0x000fe400078e00b9 */
[----:B------:R-:W-:Y:S01]  /*7580*/  IMAD.MOV.U32 R170, RZ, RZ, R197 ;  /* 0x000000ffffaa7224 */ /* 0x000fe200078e00c5 */
[----:B------:R-:W4:Y:S01]  /*7590*/  LDL.LU R185, [R1+0x9b4] ;  /* 0x0009b40001b97983 */ /* 0x000f220000300800 */
[----:B------:R-:W-:-:S02]  /*75a0*/  IMAD.MOV.U32 R216, RZ, RZ, R186 ;  /* 0x000000ffffd87224 */ /* 0x000fc400078e00ba */
[----:B------:R-:W-:Y:S01]  /*75b0*/  IMAD.MOV.U32 R197, RZ, RZ, R187 ;  /* 0x000000ffffc57224 */ /* 0x000fe200078e00bb */
[----:B------:R-:W4:Y:S04]  /*75c0*/  LDL.LU R186, [R1+0x9b0] ;  /* 0x0009b00001ba7983 */ /* 0x000f280000300800 */
[----:B------:R-:W4:Y:S01]  /*75d0*/  LDL.LU R187, [R1+0x9ac] ;  /* 0x0009ac0001bb7983 */ /* 0x000f220000300800 */
[----:B------:R-:W-:-:S03]  /*75e0*/  WARPGROUP.DEPBAR.LE gsb0, 0x0 ;  /* 0x00008000000079c5 */ /* 0x000fc60000010000 */
[----:B------:R0:W-:Y:S04]  /*75f0*/  STL.64 [R1+0x1e0], R120 ;  /* 0x0001e07801007387 */ /* 0x0001e80000100a00 */
[----:B------:R-:W-:Y:S04]  /*7600*/  STL.64 [R1+0x1e8], R122 ;  /* 0x0001e87a01007387 */ /* 0x000fe80000100a00 */
[----:B------:R1:W-:Y:S04]  /*7610*/  STL.64 [R1+0x1f0], R124 ;  /* 0x0001f07c01007387 */ /* 0x0003e80000100a00 */
[----:B------:R1:W-:Y:S01]  /*7620*/  STL.64 [R1+0x1f8], R126 ;  /* 0x0001f87e01007387 */ /* 0x0003e20000100a00 */
[----:B0-----:R-:W-:-:S02]  /*7630*/  IMAD.MOV.U32 R120, RZ, RZ, R146 ;  /* 0x000000ffff787224 */ /* 0x001fc400078e0092 */
[----:B------:R-:W-:Y:S02]  /*7640*/  IMAD.MOV.U32 R121, RZ, RZ, R147 ;  /* 0x000000ffff797224 */ /* 0x000fe400078e0093 */
[----:B-1----:R-:W-:Y:S02]  /*7650*/  IMAD.MOV.U32 R124, RZ, RZ, R150 ;  /* 0x000000ffff7c7224 */ /* 0x002fe400078e0096 */
        /* <DEDUP_REMOVED lines=13> */
[----:B--2---:R-:W-:Y:S02]  /*7730*/  IMAD.MOV.U32 R150, RZ, RZ, R193 ;  /* 0x000000ffff967224 */ /* 0x004fe400078e00c1 */
[----:B------:R-:W2:Y:S01]  /*7740*/  LDL.LU R193, [R1+0xc0] ;  /* 0x0000c00001c17983 */ /* 0x000ea20000300800 */
[----:B---3--:R-:W-:-:S03]  /*7750*/  IMAD.MOV.U32 R151, RZ, RZ, R194 ;  /* 0x000000ffff977224 */ /* 0x008fc600078e00c2 */
[----:B------:R-:W3:Y:S01]  /*7760*/  LDL.LU R194, [R1+0xc4] ;  /* 0x0000c40001c27983 */ /* 0x000ee20000300800 */
[----:B----4-:R-:W-:-:S03]  /*7770*/  IMAD.MOV.U32 R168, RZ, RZ, R195 ;  /* 0x000000ffffa87224 */ /* 0x010fc600078e00c3 */
[----:B------:R-:W4:Y:S01]  /*7780*/  LDL.LU R195, [R1+0xc8] ;  /* 0x0000c80001c37983 */ /* 0x000f220000300800 */
[----:B------:R-:W-:-:S03]  /*7790*/  IMAD.MOV.U32 R169, RZ, RZ, R196 ;  /* 0x000000ffffa97224 */ /* 0x000fc600078e00c4 */
[----:B------:R-:W4:Y:S04]  /*77a0*/  LDL.LU R196, [R1+0xcc] ;  /* 0x0000cc0001c47983 */ /* 0x000f280000300800 */
[----:B------:R-:W4:Y:S04]  /*77b0*/  LDL.LU R197, [R1+0xd0] ;  /* 0x0000d00001c57983 */ /* 0x000f280000300800 */
[----:B------:R-:W4:Y:S04]  /*77c0*/  LDL.LU R198, [R1+0xd4] ;  /* 0x0000d40001c67983 */ /* 0x000f280000300800 */
[----:B------:R-:W4:Y:S04]  /*77d0*/  LDL.LU R199, [R1+0xd8] ;  /* 0x0000d80001c77983 */ /* 0x000f280000300800 */
[----:B------:R-:W4:Y:S01]  /*77e0*/  LDL.LU R216, [R1+0xdc] ;  /* 0x0000dc0001d87983 */ /* 0x000f220000300800 */
[----:B------:R-:W-:Y:S01]  /*77f0*/  UIADD3 UR54, UR8, 0x82, URZ ;  /* 0x0000008208367890 */ /* 0x000fe2000fffe03f */
[----:B------:R-:W-:Y:S01]  /*7800*/  WARPGROUP.ARRIVE ;  /* 0x00000000000079c5 */ /* 0x000fe20000000000 */
[----:B------:R-:W-:Y:S01]  /*7810*/  UMOV UR52, UR44 ;  /* 0x0000002c00347c82 */ /* 0x000fe20008000000 */
[----:B------:R-:W-:Y:S01]  /*7820*/  UMOV UR53, UR45 ;  /* 0x0000002d00357c82 */ /* 0x000fe20008000000 */
[----:B------:R-:W-:-:S05]  /*7830*/  UMOV UR55, 0x80000020 ;  /* 0x8000002000377882 */ /* 0x000fca0000000000 */
[----:B------:R-:W-:Y:S01]  /*7840*/  QGMMA.64x16x32.F32.E4M3.E4M3 R120, gdesc[UR52], R120, gsb0 ;  /* 0x00200000347879f3 */ /* 0x000fe20008000878 */
[----:B------:R-:W-:Y:S01]  /*7850*/  UIADD3 UR42, UR8, 0xc2, URZ ;  /* 0x000000c2082a7890 */ /* 0x000fe2000fffe03f */
[----:B------:R-:W-:Y:S01]  /*7860*/  UMOV UR40, UR44 ;  /* 0x0000002c00287c82 */ /* 0x000fe20008000000 */
[----:B------:R-:W-:Y:S01]  /*7870*/  UMOV UR41, UR45 ;  /* 0x0000002d00297c82 */ /* 0x000fe20008000000 */
[----:B------:R-:W-:Y:S01]  /*7880*/  UMOV UR43, 0x80000020 ;  /* 0x80000020002b7882 */ /* 0x000fe20000000000 */
        /* <DEDUP_REMOVED lines=12> */
[----:B------:R-:W-:-:S06]  /*7950*/  IMAD.MOV.U32 R127, RZ, RZ, R169 ;  /* 0x000000ffff7f7224 */ /* 0x000fcc00078e00a9 */
[----:B------:R-:W-:-:S06]  /*7960*/  WARPGROUP.ARRIVE ;  /* 0x00000000000079c5 */ /* 0x000fcc0000000000 */
[----:B------:R-:W-:Y:S01]  /*7970*/  QGMMA.64x16x32.F32.E4M3.E4M3 R120, gdesc[UR40], R120, gsb0 ;  /* 0x00200000287879f3 */ /* 0x000fe20008000878 */
[----:B------:R-:W-:Y:S02]  /*7980*/  IMAD.MOV.U32 R150, RZ, RZ, R172 ;  /* 0x000000ffff967224 */ /* 0x000fe400078e00ac */
[----:B------:R-:W-:Y:S02]  /*7990*/  IMAD.MOV.U32 R169, RZ, RZ, R171 ;  /* 0x000000ffffa97224 */ /* 0x000fe400078e00ab */
[----:B------:R-:W-:Y:S02]  /*79a0*/  IMAD.MOV.U32 R151, RZ, RZ, R173 ;  /* 0x000000ffff977224 */ /* 0x000fe400078e00ad */
[----:B------:R-:W-:Y:S01]  /*79b0*/  IMAD.MOV.U32 R168, RZ, RZ, R170 ;  /* 0x000000ffffa87224 */ /* 0x000fe200078e00aa */
[----:B------:R-:W-:Y:S02]  /*79c0*/  WARPGROUP.DEPBAR.LE gsb0, 0x0 ;  /* 0x00008000000079c5 */ /* 0x000fe40000010000 */
[----:B--2---:R-:W-:-:S02]  /*79d0*/  IMAD.MOV.U32 R146, RZ, RZ, R193 ;  /* 0x000000ffff927224 */ /* 0x004fc400078e00c1 */
[----:B------:R-:W-:Y:S02]  /*79e0*/  IMAD.MOV.U32 R193, RZ, RZ, R211 ;  /* 0x000000ffffc17224 */ /* 0x000fe400078e00d3 */
[----:B---3--:R-:W-:Y:S02]  /*79f0*/  IMAD.MOV.U32 R147, RZ, RZ, R194 ;  /* 0x000000ffff937224 */ /* 0x008fe400078e00c2 */
[----:B------:R-:W-:Y:S02]  /*7a00*/  IMAD.MOV.U32 R194, RZ, RZ, R208 ;  /* 0x000000ffffc27224 */ /* 0x000fe400078e00d0 */
[----:B----4-:R-:W-:Y:S02]  /*7a10*/  IMAD.MOV.U32 R148, RZ, RZ, R195 ;  /* 0x000000ffff947224 */ /* 0x010fe400078e00c3 */
        /* <DEDUP_REMOVED lines=10> */
[----:B------:R-:W-:Y:S01]  /*7ac0*/  IMAD.MOV.U32 R217, RZ, RZ, R220 ;  /* 0x000000ffffd97224 */ /* 0x000fe200078e00dc */
[----:B------:R-:W2:Y:S01]  /*7ad0*/  LDL.LU R188, [R1+0x9a8] ;  /* 0x0009a80001bc7983 */ /* 0x000ea20000300800 */
[----:B------:R-:W-:Y:S02]  /*7ae0*/  IMAD.MOV.U32 R219, RZ, RZ, R189 ;  /* 0x000000ffffdb7224 */ /* 0x000fe400078e00bd */
[----:B------:R-:W-:Y:S01]  /*7af0*/  IMAD.MOV.U32 R220, RZ, RZ, R190 ;  /* 0x000000ffffdc7224 */ /* 0x000fe200078e00be */
[----:B------:R-:W2:Y:S01]  /*7b00*/  LDL.LU R189, [R1+0x9a4] ;  /* 0x0009a40001bd7983 */ /* 0x000ea20000300800 */
[----:B------:R-:W-:-:S03]  /*7b10*/  IMAD.MOV.U32 R197, RZ, RZ, R191 ;  /* 0x000000ffffc57224 */ /* 0x000fc600078e00bf */
[----:B------:R-:W2:Y:S01]  /*7b20*/  LDL.LU R190, [R1+0x9a0] ;  /* 0x0009a00001be7983 */ /* 0x000ea20000300800 */
[----:B------:R-:W-:-:S03]  /*7b30*/  IMAD.MOV.U32 R196, RZ, RZ, R210 ;  /* 0x000000ffffc47224 */ /* 0x000fc600078e00d2 */
[----:B------:R-:W2:Y:S04]  /*7b40*/  LDL.LU R191, [R1+0x99c] ;  /* 0x00099c0001bf7983 */ /* 0x000ea80000300800 */
[----:B------:R-:W3:Y:S01]  /*7b50*/  LDL.LU R208, [R1+0x998] ;  /* 0x0009980001d07983 */ /* 0x000ee20000300800 */
[----:B------:R-:W-:-:S03]  /*7b60*/  IMAD.MOV.U32 R100, RZ, RZ, R170 ;  /* 0x000000ffff647224 */ /* 0x000fc600078e00aa */
[----:B------:R-:W3:Y:S01]  /*7b70*/  LDL.LU R209, [R1+0x994] ;  /* 0x0009940001d17983 */ /* 0x000ee20000300800 */
[----:B------:R-:W-:-:S03]  /*7b80*/  IMAD.MOV.U32 R101, RZ, RZ, R171 ;  /* 0x000000ffff657224 */ /* 0x000fc600078e00ab */
[----:B------:R-:W3:Y:S01]  /*7b90*/  LDL.LU R210, [R1+0x990] ;  /* 0x0009900001d27983 */ /* 0x000ee20000300800 */
[----:B------:R-:W-:-:S03]  /*7ba0*/  IMAD.MOV.U32 R102, RZ, RZ, R172 ;  /* 0x000000ffff667224 */ /* 0x000fc600078e00ac */
[----:B------:R-:W3:Y:S01]  /*7bb0*/  LDL.LU R211, [R1+0x98c] ;  /* 0x00098c0001d37983 */ /* 0x000ee20000300800 */
[----:B------:R-:W-:-:S03]  /*7bc0*/  IMAD.MOV.U32 R170, RZ, RZ, R175 ;  /* 0x000000ffffaa7224 */ /* 0x000fc600078e00af */
[----:B------:R0:W-:Y:S01]  /*7bd0*/  STL.64 [R1+0x120], R120 ;  /* 0x0001207801007387 */ /* 0x0001e20000100a00 */
[----:B------:R-:W-:Y:S02]  /*7be0*/  IMAD.MOV.U32 R172, RZ, RZ, R174 ;  /* 0x000000ffffac7224 */ /* 0x000fe400078e00ae */
[----:B------:R-:W-:Y:S01]  /*7bf0*/  IMAD.MOV.U32 R171, RZ, RZ, R192 ;  /* 0x000000ffffab7224 */ /* 0x000fe200078e00c0 */
[----:B------:R1:W-:Y:S01]  /*7c00*/  STL.64 [R1+0x128], R122 ;  /* 0x0001287a01007387 */ /* 0x0003e20000100a00 */
[----:B------:R-:W-:Y:S02]  /*7c10*/  IMAD.MOV.U32 R175, RZ, RZ, R194 ;  /* 0x000000ffffaf7224 */ /* 0x000fe400078e00c2 */
[----:B------:R-:W-:Y:S01]  /*7c20*/  IMAD.MOV.U32 R174, RZ, RZ, R193 ;  /* 0x000000ffffae7224 */ /* 0x000fe200078e00c1 */
[----:B------:R4:W-:Y:S01]  /*7c30*/  STL.64 [R1+0x130], R124 ;  /* 0x0001307c01007387 */ /* 0x0009e20000100a00 */
[----:B------:R-:W-:Y:S02]  /*7c40*/  IMAD.MOV.U32 R192, RZ, RZ, R195 ;  /* 0x000000ffffc07224 */ /* 0x000fe400078e00c3 */
[----:B------:R-:W-:Y:S01]  /*7c50*/  IMAD.MOV.U32 R194, RZ, RZ, R212 ;  /* 0x000000ffffc27224 */ /* 0x000fe200078e00d4 */
[----:B------:R4:W-:Y:S01]  /*7c60*/  STL.64 [R1+0x138], R126 ;  /* 0x0001387e01007387 */ /* 0x0009e20000100a00 */
[----:B------:R-:W-:-:S02]  /*7c70*/  IMAD.MOV.U32 R193, RZ, RZ, R196 ;  /* 0x000000ffffc17224 */ /* 0x000fc400078e00c4 */
[----:B------:R-:W-:Y:S01]  /*7c80*/  IMAD.MOV.U32 R195, RZ, RZ, R213 ;  /* 0x000000ffffc37224 */ /* 0x000fe200078e00d5 */
[----:B------:R-:W3:Y:S01]  /*7c90*/  LDL.LU R212, [R1+0x988] ;  /* 0x0009880001d47983 */ /* 0x000ee20000300800 */
[----:B------:R-:W-:Y:S02]  /*7ca0*/  IMAD.MOV.U32 R103, RZ, RZ, R173 ;  /* 0x000000ffff677224 */ /* 0x000fe400078e00ad */
[----:B------:R-:W-:Y:S01]  /*7cb0*/  IMAD.MOV.U32 R196, RZ, RZ, R214 ;  /* 0x000000ffffc47224 */ /* 0x000fe200078e00d6 */
[----:B------:R-:W3:Y:S01]  /*7cc0*/  LDL.LU R213, [R1+0x984] ;  /* 0x0009840001d57983 */ /* 0x000ee20000300800 */
[----:B------:R-:W-:-:S03]  /*7cd0*/  IMAD.MOV.U32 R173, RZ, RZ, R215 ;  /* 0x000000ffffad7224 */ /* 0x000fc600078e00d7 */
[----:B------:R-:W3:Y:S04]  /*7ce0*/  LDL.LU R214, [R1+0x980] ;  /* 0x0009800001d67983 */ /* 0x000ee80000300800 */
[----:B------:R-:W3:Y:S04]  /*7cf0*/  LDL.LU R215, [R1+0x97c] ;  /* 0x00097c0001d77983 */ /* 0x000ee80000300800 */
[----:B0-----:R-:W2:Y:S04]  /*7d00*/  LDL.LU R120, [R1+0x60] ;  /* 0x0000600001787983 */ /* 0x001ea80000300800 */
[----:B------:R-:W2:Y:S04]  /*7d10*/  LDL.LU R121, [R1+0x64] ;  /* 0x0000640001797983 */ /* 0x000ea80000300800 */
[----:B-1----:R-:W2:Y:S04]  /*7d20*/  LDL.LU R122, [R1+0x68] ;  /* 0x00006800017a7983 */ /* 0x002ea80000300800 */
[----:B------:R-:W2:Y:S04]  /*7d30*/  LDL.LU R123, [R1+0x6c] ;  /* 0x00006c00017b7983 */ /* 0x000ea80000300800 */
[----:B----4-:R-:W2:Y:S04]  /*7d40*/  LDL.LU R124, [R1+0x70] ;  /* 0x00007000017c7983 */ /* 0x010ea80000300800 */
[----:B------:R-:W2:Y:S04]  /*7d50*/  LDL.LU R125, [R1+0x74] ;  /* 0x00007400017d7983 */ /* 0x000ea80000300800 */
[----:B------:R-:W2:Y:S04]  /*7d60*/  LDL.LU R126, [R1+0x78] ;  /* 0x00007800017e7983 */ /* 0x000ea80000300800 */
[----:B------:R-:W2:Y:S01]  /*7d70*/  LDL.LU R127, [R1+0x7c] ;  /* 0x00007c00017f7983 */ /* 0x000ea20000300800 */
[----:B------:R-:W-:-:S02]  /*7d80*/  IMAD.MOV.U32 R96, RZ, RZ, R146 ;  /* 0x000000ffff607224 */ /* 0x000fc400078e0092 */
[----:B------:R-:W-:Y:S02]  /*7d90*/  IMAD.MOV.U32 R97, RZ, RZ, R147 ;  /* 0x000000ffff617224 */ /* 0x000fe400078e0093 */
[----:B------:R-:W-:Y:S02]  /*7da0*/  IMAD.MOV.U32 R98, RZ, RZ, R148 ;  /* 0x000000ffff627224 */ /* 0x000fe400078e0094 */
[----:B------:R-:W-:Y:S01]  /*7db0*/  IMAD.MOV.U32 R99, RZ, RZ, R149 ;  /* 0x000000ffff637224 */ /* 0x000fe200078e0095 */
[----:B------:R-:W-:-:S05]  /*7dc0*/  UIADD3 UR38, UR8, 0x102, URZ ;  /* 0x0000010208267890 */ /* 0x000fca000fffe03f */
[----:B------:R-:W-:Y:S01]  /*7dd0*/  WARPGROUP.ARRIVE ;  /* 0x00000000000079c5 */ /* 0x000fe20000000000 */
[----:B------:R-:W-:Y:S01]  /*7de0*/  UMOV UR36, UR44 ;  /* 0x0000002c00247c82 */ /* 0x000fe20008000000 */
[----:B------:R-:W-:Y:S01]  /*7df0*/  UMOV UR37, UR45 ;  /* 0x0000002d00257c82 */ /* 0x000fe20008000000 */
[----:B------:R-:W-:-:S03]  /*7e00*/  UMOV UR39, 0x80000020 ;  /* 0x8000002000277882 */ /* 0x000fc60000000000 */
[----:B------:R-:W-:Y:S01]  /*7e10*/  QGMMA.64x16x32.F32.E4M3.E4M3 R96, gdesc[UR36], R96, gsb0 ;  /* 0x00200000246079f3 */ /* 0x000fe20008000860 */
[----:B------:R-:W-:Y:S01]  /*7e20*/  UIADD3 UR4, UR8, 0x142, URZ ;  /* 0x0000014208047890 */ /* 0x000fe2000fffe03f */
[----:B------:R-:W-:Y:S01]  /*7e30*/  UMOV UR12, UR44 ;  /* 0x0000002c000c7c82 */ /* 0x000fe20008000000 */
[----:B------:R-:W-:Y:S01]  /*7e40*/  UMOV UR13, UR45 ;  /* 0x0000002d000d7c82 */ /* 0x000fe20008000000 */
[----:B------:R-:W-:-:S04]  /*7e50*/  UMOV UR15, 0x80000020 ;  /* 0x80000020000f7882 */ /* 0x000fc80000000000 */
[----:B------:R-:W-:Y:S01]  /*7e60*/  UMOV UR14, UR4 ;  /* 0x00000004000e7c82 */ /* 0x000fe20008000000 */
[----:B------:R-:W-:Y:S02]  /*7e70*/  WARPGROUP.DEPBAR.LE gsb0, 0x0 ;  /* 0x00008000000079c5 */ /* 0x000fe40000010000 */
[----:B------:R-:W-:Y:S04]  /*7e80*/  STL.64 [R1+0xc0], R96 ;  /* 0x0000c06001007387 */ /* 0x000fe80000100a00 */
[----:B------:R-:W-:Y:S04]  /*7e90*/  STL.64 [R1+0xc8], R98 ;  /* 0x0000c86201007387 */ /* 0x000fe80000100a00 */
[----:B------:R-:W-:Y:S04]  /*7ea0*/  STL.64 [R1+0xd0], R100 ;  /* 0x0000d06401007387 */ /* 0x000fe80000100a00 */
[----:B------:R-:W-:Y:S01]  /*7eb0*/  STL.64 [R1+0xd8], R102 ;  /* 0x0000d86601007387 */ /* 0x000fe20000100a00 */
[----:B--2---:R-:W-:-:S06]  /*7ec0*/  WARPGROUP.ARRIVE ;  /* 0x00000000000079c5 */ /* 0x004fcc0000000000 */
[----:B------:R-:W-:Y:S03]  /*7ed0*/  QGMMA.64x16x32.F32.E4M3.E4M3 R120, gdesc[UR12], R120, gsb0 ;  /* 0x002000000c7879f3 */ /* 0x000fe60008000878 */
[----:B------:R-:W-:Y:S02]  /*7ee0*/  WARPGROUP.DEPBAR.LE gsb0, 0x0 ;  /* 0x00008000000079c5 */ /* 0x000fe40000010000 */
[----:B------:R0:W-:Y:S04]  /*7ef0*/  STL.64 [R1+0x60], R120 ;  /* 0x0000607801007387 */ /* 0x0001e80000100a00 */
[----:B------:R1:W-:Y:S04]  /*7f00*/  STL.64 [R1+0x68], R122 ;  /* 0x0000687a01007387 */ /* 0x0003e80000100a00 */
[----:B------:R2:W-:Y:S04]  /*7f10*/  STL.64 [R1+0x70], R124 ;  /* 0x0000707c01007387 */ /* 0x0005e80000100a00 */
[----:B------:R4:W-:Y:S04]  /*7f20*/  STL.64 [R1+0x78], R126 ;  /* 0x0000787e01007387 */ /* 0x0009e80000100a00 */
[----:B0-----:R-:W3:Y:S04]  /*7f30*/  LDL.LU.64 R120, [R1] ;  /* 0x0000000001787983 */ /* 0x001ee80000300a00 */
[----:B-1----:R-:W3:Y:S04]  /*7f40*/  LDL.LU.64 R122, [R1+0x8] ;  /* 0x00000800017a7983 */ /* 0x002ee80000300a00 */
[----:B--2---:R-:W3:Y:S04]  /*7f50*/  LDL.LU.64 R124, [R1+0x10] ;  /* 0x00001000017c7983 */ /* 0x004ee80000300a00 */
[----:B----4-:R-:W3:Y:S01]  /*7f60*/  LDL.LU.64 R126, [R1+0x18] ;  /* 0x00001800017e7983 */ /* 0x010ee20000300a00 */
[----:B------:R-:W-:Y:S01]  /*7f70*/  UIADD3 UR5, UR8, 0x182, URZ ;  /* 0x0000018208057890 */ /* 0x000fe2000fffe03f */
[----:B------:R-:W-:Y:S01]  /*7f80*/  UMOV UR36, UR14 ;  /* 0x0000000e00247c82 */ /* 0x000fe20008000000 */
[----:B------:R-:W-:Y:S01]  /*7f90*/  UMOV UR37, UR15 ;  /* 0x0000000f00257c82 */ /* 0x000fe20008000000 */
[----:B------:R-:W-:Y:S01]  /*7fa0*/  UMOV UR12, UR44 ;  /* 0x0000002c000c7c82 */ /* 0x000fe20008000000 */
[----:B------:R-:W-:Y:S01]  /*7fb0*/  UMOV UR13, UR45 ;  /* 0x0000002d000d7c82 */ /* 0x000fe20008000000 */
[----:B------:R-:W-:-:S02]  /*7fc0*/  UMOV UR15, 0x80000020 ;  /* 0x80000020000f7882 */ /* 0x000fc40000000000 */
[----:B------:R-:W-:Y:S01]  /*7fd0*/  UMOV UR14, UR5 ;  /* 0x00000005000e7c82 */ /* 0x000fe20008000000 */
[----:B------:R-:W-:Y:S01]  /*7fe0*/  UIADD3 UR34, UR8, 0x1c2, URZ ;  /* 0x000001c208227890 */ /* 0x000fe2000fffe03f */
[----:B------:R-:W-:Y:S01]  /*7ff0*/  UMOV UR32, UR44 ;  /* 0x0000002c00207c82 */ /* 0x000fe20008000000 */
[----:B------:R-:W-:Y:S01]  /*8000*/  UMOV UR33, UR45 ;  /* 0x0000002d00217c82 */ /* 0x000fe20008000000 */
[----:B------:R-:W-:Y:S01]  /*8010*/  UMOV UR35, 0x80000020 ;  /* 0x8000002000237882 */ /* 0x000fe20000000000 */
        /* <DEDUP_REMOVED lines=12> */
[----:B---3--:R-:W-:-:S06]  /*80e0*/  WARPGROUP.ARRIVE ;  /* 0x00000000000079c5 */ /* 0x008fcc0000000000 */
[----:B------:R-:W-:Y:S03]  /*80f0*/  QGMMA.64x16x32.F32.E4M3.E4M3 R120, gdesc[UR12], R120, gsb0 ;  /* 0x002000000c7879f3 */ /* 0x000fe60008000878 */
[----:B------:R-:W-:Y:S02]  /*8100*/  WARPGROUP.DEPBAR.LE gsb0, 0x0 ;  /* 0x00008000000079c5 */ /* 0x000fe40000010000 */
[----:B------:R-:W-:-:S06]  /*8110*/  WARPGROUP.ARRIVE ;  /* 0x00000000000079c5 */ /* 0x000fcc0000000000 */
        /* <DEDUP_REMOVED lines=9> */
[----:B------:R-:W-:Y:S01]  /*81b0*/  QGMMA.64x16x32.F32.E4M3.E4M3 R136, gdesc[UR28], R136, gsb0 ;  /* 0x002000001c8879f3 */ /* 0x000fe20008000888 */
[----:B------:R-:W-:Y:S01]  /*81c0*/  UIADD3 UR6, UR8, 0x2c2, URZ ;  /* 0x000002c208067890 */ /* 0x000fe2000fffe03f */
[----:B------:R-:W-:Y:S01]  /*81d0*/  UMOV UR4, UR44 ;  /* 0x0000002c00047c82 */ /* 0x000fe20008000000 */
[----:B------:R-:W-:Y:S01]  /*81e0*/  UMOV UR5, UR45 ;  /* 0x0000002d00057c82 */ /* 0x000fe20008000000 */
[----:B------:R-:W-:Y:S01]  /*81f0*/  UMOV UR7, 0x80000020 ;  /* 0x8000002000077882 */ /* 0x000fe20000000000 */
        /* <DEDUP_REMOVED lines=10> */
[----:B------:R-:W-:Y:S01]  /*82a0*/  UMOV UR40, UR14 ;  /* 0x0000000e00287c82 */ /* 0x000fe20008000000 */
[----:B------:R-:W-:Y:S01]  /*82b0*/  UIADD3 UR14, UR8, 0x342, URZ ;  /* 0x00000342080e7890 */ /* 0x000fe2000fffe03f */
[----:B------:R-:W-:Y:S01]  /*82c0*/  UMOV UR41, UR15 ;  /* 0x0000000f00297c82 */ /* 0x000fe20008000000 */
[----:B------:R-:W-:Y:S01]  /*82d0*/  UMOV UR12, UR44 ;  /* 0x0000002c000c7c82 */ /* 0x000fe20008000000 */
[----:B------:R-:W-:Y:S01]  /*82e0*/  UMOV UR13, UR45 ;  /* 0x0000002d000d7c82 */ /* 0x000fe20008000000 */
[----:B------:R-:W-:Y:S01]  /*82f0*/  UMOV UR15, 0x80000020 ;  /* 0x80000020000f7882 */ /* 0x000fe20000000000 */
[----:B------:R-:W-:Y:S02]  /*8300*/  WARPGROUP.DEPBAR.LE gsb0, 0x0 ;  /* 0x00008000000079c5 */ /* 0x000fe40000010000 */
[----:B------:R-:W-:-:S06]  /*8310*/  WARPGROUP.ARRIVE ;  /* 0x00000000000079c5 */ /* 0x000fcc0000000000 */
[----:B------:R-:W-:Y:S01]  /*8320*/  QGMMA.64x16x32.F32.E4M3.E4M3 R64, gdesc[UR12], R64, gsb0 ;  /* 0x002000000c4079f3 */ /* 0x000fe20008000840 */
[----:B------:R-:W-:Y:S01]  /*8330*/  UIADD3 UR10, UR8, 0x382, URZ ;  /* 0x00000382080a7890 */ /* 0x000fe2000fffe03f */
[----:B------:R-:W-:Y:S02]  /*8340*/  UMOV UR57, UR9 ;  /* 0x0000000900397c82 */ /* 0x000fe40008000000 */
[----:B------:R-:W-:Y:S01]  /*8350*/  UMOV UR8, UR44 ;  /* 0x0000002c00087c82 */ /* 0x000fe20008000000 */
[----:B------:R-:W-:Y:S01]  /*8360*/  UMOV UR9, UR45 ;  /* 0x0000002d00097c82 */ /* 0x000fe20008000000 */
[----:B------:R-:W-:Y:S01]  /*8370*/  UMOV UR11, 0x80000020 ;  /* 0x80000020000b7882 */ /* 0x000fe20000000000 */
[----:B------:R-:W-:Y:S02]  /*8380*/  WARPGROUP.DEPBAR.LE gsb0, 0x0 ;  /* 0x00008000000079c5 */ /* 0x000fe40000010000 */
[----:B------:R-:W-:-:S06]  /*8390*/  WARPGROUP.ARRIVE ;  /* 0x00000000000079c5 */ /* 0x000fcc0000000000 */
[----:B------:R-:W-:Y:S01]  /*83a0*/  QGMMA.64x16x32.F32.E4M3.E4M3 R40, gdesc[UR8], R40, gsb0 ;  /* 0x00200000082879f3 */ /* 0x000fe20008000828 */
[----:B------:R-:W-:Y:S01]  /*83b0*/  UIADD3 UR4, UR57, 0x202, URZ ;  /* 0x0000020239047890 */ /* 0x000fe2000fffe03f */
[----:B------:R-:W-:-:S06]  /*83c0*/  UMOV UR9, 0x80000020 ;  /* 0x8000002000097882 */ /* 0x000fcc0000000000 */
[----:B------:R-:W-:Y:S01]  /*83d0*/  UMOV UR8, UR4 ;  /* 0x0000000400087c82 */ /* 0x000fe20008000000 */
[----:B------:R-:W-:Y:S02]  /*83e0*/  WARPGROUP.DEPBAR.LE gsb0, 0x0 ;  /* 0x00008000000079c5 */ /* 0x000fe40000010000 */
[----:B------:R-:W-:-:S06]  /*83f0*/  WARPGROUP.ARRIVE ;  /* 0x00000000000079c5 */ /* 0x000fcc0000000000 */
[----:B------:R-:W-:Y:S01]  /*8400*/  QGMMA.64x16x32.F32.E4M3.E4M3 R32, gdesc[UR8], R32, gsb0 ;  /* 0x00200000082079f3 */ /* 0x000fe20008000820 */
[----:B------:R-:W-:Y:S01]  /*8410*/  UMOV UR12, UR8 ;  /* 0x00000008000c7c82 */ /* 0x000fe20008000000 */
        /* <DEDUP_REMOVED lines=16> */
[----:B------:R-:W-:Y:S04]  /*8520*/  STL.64 [R1], R120 ;  /* 0x0000007801007387 */ /* 0x000fe80000100a00 */
[----:B------:R-:W-:Y:S01]  /*8530*/  STL.64 [R1+0x8], R122 ;  /* 0x0000087a01007387 */ /* 0x000fe20000100a00 */
[----:B------:R-:W-:Y:S02]  /*8540*/  WARPGROUP.DEPBAR.LE gsb0, 0x0 ;  /* 0x00008000000079c5 */ /* 0x000fe40000010000 */
[----:B------:R-:W-:-:S06]  /*8550*/  WARPGROUP.ARRIVE ;  /* 0x00000000000079c5 */ /* 0x000fcc0000000000 */
[----:B------:R-:W-:Y:S01]  /*8560*/  QGMMA.64x16x32.F32.E4M3.E4M3 R128, gdesc[UR28], R128, gsb0 ;  /* 0x002000001c8079f3 */ /* 0x000fe20008000880 */
[----:B------:R-:W-:Y:S01]  /*8570*/  STL.64 [R1+0x10], R124 ;  /* 0x0000107c01007387 */ /* 0x000fe20000100a00 */
[----:B------:R-:W-:-:S03]  /*8580*/  IMAD.MOV.U32 R147, RZ, RZ, R150 ;  /* 0x000000ffff937224 */ /* 0x000fc600078e0096 */
[----:B------:R0:W-:Y:S01]  /*8590*/  STL.64 [R1+0x18], R126 ;  /* 0x0000187e01007387 */ /* 0x0001e20000100a00 */
[----:B------:R-:W-:-:S03]  /*85a0*/  IMAD.MOV.U32 R149, RZ, RZ, R168 ;  /* 0x000000ffff957224 */ /* 0x000fc600078e00a8 */
[----:B------:R-:W-:Y:S01]  /*85b0*/  STL [R1+0x340], RZ ;  /* 0x000340ff01007387 */ /* 0x000fe20000100800 */
        /* <DEDUP_REMOVED lines=12> */
[----:B0-----:R-:W-:-:S03]  /*8680*/  IMAD.MOV.U32 R126, RZ, RZ, R168 ;  /* 0x000000ffff7e7224 */ /* 0x001fc600078e00a8 */
[----:B------:R-:W-:Y:S01]  /*8690*/  STL [R1+0x324], RZ ;  /* 0x000324ff01007387 */ /* 0x000fe20000100800 */
[----:B------:R-:W-:Y:S02]  /*86a0*/  IMAD.MOV.U32 R148, RZ, RZ, R151 ;  /* 0x000000ffff947224 */ /* 0x000fe400078e0097 */
[----:B------:R-:W-:Y:S01]  /*86b0*/  IMAD.MOV.U32 R127, RZ, RZ, R169 ;  /* 0x000000ffff7f7224 */ /* 0x000fe200078e00a9 */
[----:B------:R-:W-:Y:S01]  /*86c0*/  STL [R1+0x320], RZ ;  /* 0x000320ff01007387 */ /* 0x000fe20000100800 */
[----:B------:R-:W-:-:S03]  /*86d0*/  IMAD.MOV.U32 R151, RZ, RZ, R19 ;  /* 0x000000ffff977224 */ /* 0x000fc600078e0013 */
[----:B------:R-:W2:Y:S01]  /*86e0*/  LDL.LU R168, [R1+0xac] ;  /* 0x0000ac0001a87983 */ /* 0x000ea20000300800 */
[----:B------:R-:W-:-:S03]  /*86f0*/  IMAD.MOV.U32 R19, RZ, RZ, R124 ;  /* 0x000000ffff137224 */ /* 0x000fc600078e007c */
[----:B------:R-:W3:Y:S01]  /*8700*/  LDL.LU R169, [R1+0xb0] ;  /* 0x0000b00001a97983 */ /* 0x000ee20000300800 */
[----:B------:R-:W-:Y:S01]  /*8710*/  IMAD.MOV.U32 R123, RZ, RZ, R149 ;  /* 0x000000ffff7b7224 */ /* 0x000fe200078e0095 */
[----:B------:R-:W-:Y:S02]  /*8720*/  WARPGROUP.DEPBAR.LE gsb0, 0x0 ;  /* 0x00008000000079c5 */ /* 0x000fe40000010000 */
[----:B------:R-:W-:Y:S01]  /*8730*/  IMAD.MOV.U32 R18, RZ, RZ, R125 ;  /* 0x000000ffff127224 */ /* 0x000fe200078e007d */
[----:B------:R-:W-:Y:S01]  /*8740*/  WARPGROUP.ARRIVE ;  /* 0x00000000000079c5 */ /* 0x000fe20000000000 */
[----:B------:R-:W-:Y:S02]  /*8750*/  IMAD.MOV.U32 R124, RZ, RZ, R150 ;  /* 0x000000ffff7c7224 */ /* 0x000fe400078e0096 */
[----:B------:R-:W-:Y:S02]  /*8760*/  IMAD.MOV.U32 R149, RZ, RZ, R170 ;  /* 0x000000ffff957224 */ /* 0x000fe400078e00aa */
[----:B------:R-:W-:Y:S01]  /*8770*/  IMAD.MOV.U32 R125, RZ, RZ, R151 ;  /* 0x000000ffff7d7224 */ /* 0x000fe200078e0097 */
[----:B------:R-:W4:Y:S01]  /*8780*/  LDL.LU R170, [R1+0xb4] ;  /* 0x0000b40001aa7983 */ /* 0x000f220000300800 */
[----:B------:R-:W-:-:S02]  /*8790*/  IMAD.MOV.U32 R150, RZ, RZ, R171 ;  /* 0x000000ffff967224 */ /* 0x000fc400078e00ab */
[----:B------:R-:W-:Y:S01]  /*87a0*/  IMAD.MOV.U32 R151, RZ, RZ, R172 ;  /* 0x000000ffff977224 */ /* 0x000fe200078e00ac */
[----:B------:R-:W4:Y:S01]  /*87b0*/  LDL.LU R171, [R1+0xb8] ;  /* 0x0000b80001ab7983 */ /* 0x000f220000300800 */
[----:B------:R-:W-:Y:S01]  /*87c0*/  UMOV UR20, UR8 ;  /* 0x0000000800147c82 */ /* 0x000fe20008000000 */
[----:B------:R-:W-:Y:S02]  /*87d0*/  UMOV UR21, UR9 ;  /* 0x0000000900157c82 */ /* 0x000fe40008000000 */
[----:B------:R-:W4:Y:S01]  /*87e0*/  LDL.LU R172, [R1+0xbc] ;  /* 0x0000bc0001ac7983 */ /* 0x000f220000300800 */
        /* <DEDUP_REMOVED lines=13> */
[----:B------:R-:W-:Y:S01]  /*88c0*/  UMOV UR48, UR8 ;  /* 0x0000000800307c82 */ /* 0x000fe20008000000 */
[----:B------:R-:W-:Y:S01]  /*88d0*/  UMOV UR49, UR9 ;  /* 0x0000000900317c82 */ /* 0x000fe20008000000 */
[----:B------:R-:W-:Y:S01]  /*88e0*/  UMOV UR50, UR12 ;  /* 0x0000000c00327c82 */ /* 0x000fe20008000000 */
[----:B------:R-:W-:Y:S01]  /*88f0*/  UMOV UR51, UR13 ;  /* 0x0000000d00337c82 */ /* 0x000fe20008000000 */
[----:B------:R-:W-:Y:S02]  /*8900*/  WARPGROUP.DEPBAR.LE gsb0, 0x0 ;  /* 0x00008000000079c5 */ /* 0x000fe40000010000 */
[----:B------:R-:W-:-:S06]  /*8910*/  WARPGROUP.ARRIVE ;  /* 0x00000000000079c5 */ /* 0x000fcc0000000000 */
[----:B------:R-:W-:Y:S01]  /*8920*/  QGMMA.64x16x32.F32.E4M3.E4M3 R224, gdesc[UR48], R224, gsb0 ;  /* 0x0020000030e079f3 */ /* 0x000fe200080008e0 */
[----:B------:R-:W-:Y:S02]  /*8930*/  IMAD.MOV.U32 R120, RZ, RZ, R146 ;  /* 0x000000ffff787224 */ /* 0x000fe400078e0092 */
[----:B------:R-:W-:Y:S02]  /*8940*/  IMAD.MOV.U32 R121, RZ, RZ, R147 ;  /* 0x000000ffff797224 */ /* 0x000fe400078e0093 */
[----:B------:R-:W-:Y:S01]  /*8950*/  IMAD.MOV.U32 R122, RZ, RZ, R148 ;  /* 0x000000ffff7a7224 */ /* 0x000fe200078e0094 */
[----:B------:R-:W-:Y:S01]  /*8960*/  UMOV UR16, UR36 ;  /* 0x0000002400107c82 */ /* 0x000fe20008000000 */
[----:B------:R-:W-:Y:S01]  /*8970*/  UMOV UR17, UR37 ;  /* 0x0000002500117c82 */ /* 0x000fe20008000000 */
[----:B------:R-:W-:Y:S01]  /*8980*/  UMOV UR48, UR8 ;  /* 0x0000000800307c82 */ /* 0x000fe20008000000 */
[----:B------:R-:W-:Y:S01]  /*8990*/  UMOV UR49, UR9 ;  /* 0x0000000900317c82 */ /* 0x000fe20008000000 */
[----:B------:R-:W-:Y:S01]  /*89a0*/  UMOV UR50, UR16 ;  /* 0x0000001000327c82 */ /* 0x000fe20008000000 */
[----:B------:R-:W-:Y:S01]  /*89b0*/  UMOV UR51, UR17 ;  /* 0x0000001100337c82 */ /* 0x000fe20008000000 */
[----:B------:R-:W-:-:S02]  /*89c0*/  WARPGROUP.DEPBAR.LE gsb0, 0x0 ;  /* 0x00008000000079c5 */ /* 0x000fc40000010000 */
[----:B------:R-:W-:-:S06]  /*89d0*/  WARPGROUP.ARRIVE ;  /* 0x00000000000079c5 */ /* 0x000fcc0000000000 */
[----:B------:R-:W-:Y:S01]  /*89e0*/  QGMMA.64x16x32.F32.E4M3.E4M3 R120, gdesc[UR48], R120, gsb0 ;  /* 0x00200000307879f3 */ /* 0x000fe20008000878 */
[----:B------:R-:W-:Y:S02]  /*89f0*/  STL [R1+0x31c], RZ ;  /* 0x00031cff01007387 */ /* 0x000fe40000100800 */
[----:B------:R-:W-:Y:S02]  /*8a00*/  WARPGROUP.DEPBAR.LE gsb0, 0x0 ;  /* 0x00008000000079c5 */ /* 0x000fe40000010000 */
[----:B------:R-:W-:Y:S04]  /*8a10*/  STL.64 [R1+0x40], R120 ;  /* 0x0000407801007387 */ /* 0x000fe80000100a00 */
[----:B------:R2:W-:Y:S04]  /*8a20*/  STL.64 [R1+0x48], R122 ;  /* 0x0000487a01007387 */ /* 0x0005e80000100a00 */
[----:B------:R3:W-:Y:S04]  /*8a30*/  STL.64 [R1+0x50], R124 ;  /* 0x0000507c01007387 */ /* 0x0007e80000100a00 */
[----:B------:R0:W-:Y:S01]  /*8a40*/  STL.64 [R1+0x58], R126 ;  /* 0x0000587e01007387 */ /* 0x0001e20000100a00 */
[----:B--2---:R-:W-:-:S02]  /*8a50*/  IMAD.MOV.U32 R123, RZ, RZ, R168 ;  /* 0x000000ffff7b7224 */ /* 0x004fc400078e00a8 */
[----:B------:R-:W-:Y:S02]  /*8a60*/  IMAD.MOV.U32 R168, RZ, RZ, R192 ;  /* 0x000000ffffa87224 */ /* 0x000fe400078e00c0 */
[----:B---3--:R-:W-:Y:S01]  /*8a70*/  IMAD.MOV.U32 R124, RZ, RZ, R169 ;  /* 0x000000ffff7c7224 */ /* 0x008fe200078e00a9 */
[----:B------:R-:W-:Y:S01]  /*8a80*/  STL [R1+0x318], RZ ;  /* 0x000318ff01007387 */ /* 0x000fe20000100800 */
[----:B------:R-:W-:Y:S02]  /*8a90*/  IMAD.MOV.U32 R169, RZ, RZ, R193 ;  /* 0x000000ffffa97224 */ /* 0x000fe400078e00c1 */
[----:B------:R-:W-:Y:S02]  /*8aa0*/  IMAD.MOV.U32 R192, RZ, RZ, R216 ;  /* 0x000000ffffc07224 */ /* 0x000fe400078e00d8 */
[----:B------:R-:W-:Y:S02]  /*8ab0*/  IMAD.MOV.U32 R193, RZ, RZ, R217 ;  /* 0x000000ffffc17224 */ /* 0x000fe400078e00d9 */
[----:B------:R-:W-:-:S02]  /*8ac0*/  IMAD.MOV.U32 R216, RZ, RZ, R9 ;  /* 0x000000ffffd87224 */ /* 0x000fc400078e0009 */
[----:B------:R-:W2:Y:S01]  /*8ad0*/  LDL.LU R9, [R1+0x978] ;  /* 0x0009780001097983 */ /* 0x000ea20000300800 */
[----:B------:R-:W-:Y:S02]  /*8ae0*/  IMAD.MOV.U32 R217, RZ, RZ, R10 ;  /* 0x000000ffffd97224 */ /* 0x000fe400078e000a */
[----:B----4-:R-:W-:Y:S01]  /*8af0*/  IMAD.MOV.U32 R125, RZ, RZ, R170 ;  /* 0x000000ffff7d7224 */ /* 0x010fe200078e00aa */
[----:B------:R-:W3:Y:S01]  /*8b00*/  LDL.LU R10, [R1+0x974] ;  /* 0x00097400010a7983 */ /* 0x000ee20000300800 */
[----:B0-----:R-:W-:Y:S02]  /*8b10*/  IMAD.MOV.U32 R126, RZ, RZ, R171 ;  /* 0x000000ffff7e7224 */ /* 0x001fe400078e00ab */
[----:B------:R-:W-:Y:S02]  /*8b20*/  IMAD.MOV.U32 R170, RZ, RZ, R194 ;  /* 0x000000ffffaa7224 */ /* 0x000fe400078e00c2 */
[----:B------:R-:W-:Y:S02]  /*8b30*/  IMAD.MOV.U32 R127, RZ, RZ, R172 ;  /* 0x000000ffff7f7224 */ /* 0x000fe400078e00ac */
[----:B------:R-:W-:-:S02]  /*8b40*/  IMAD.MOV.U32 R171, RZ, RZ, R195 ;  /* 0x000000ffffab7224 */ /* 0x000fc400078e00c3 */
[----:B------:R-:W-:Y:S02]  /*8b50*/  IMAD.MOV.U32 R194, RZ, RZ, R218 ;  /* 0x000000ffffc27224 */ /* 0x000fe400078e00da */
[----:B------:R-:W-:Y:S02]  /*8b60*/  IMAD.MOV.U32 R172, RZ, RZ, R196 ;  /* 0x000000ffffac7224 */ /* 0x000fe400078e00c4 */
        /* <DEDUP_REMOVED lines=8> */
[----:B------:R-:W-:Y:S02]  /*8bf0*/  IMAD.MOV.U32 R120, RZ, RZ, R149 ;  /* 0x000000ffff787224 */ /* 0x000fe400078e0095 */
[----:B------:R-:W-:Y:S02]  /*8c00*/  IMAD.MOV.U32 R149, RZ, RZ, R173 ;  /* 0x000000ffff957224 */ /* 0x000fe400078e00ad */
[----:B------:R-:W-:-:S02]  /*8c10*/  IMAD.MOV.U32 R173, RZ, RZ, R197 ;  /* 0x000000ffffad7224 */ /* 0x000fc400078e00c5 */
[----:B------:R-:W-:Y:S02]  /*8c20*/  IMAD.MOV.U32 R197, RZ, RZ, R221 ;  /* 0x000000ffffc57224 */ /* 0x000fe400078e00dd */
[----:B------:R-:W4:Y:S01]  /*8c30*/  LDL.LU R221, [R1+0x140] ;  /* 0x0001400001dd7983 */ /* 0x000f220000300800 */
[----:B------:R-:W-:Y:S02]  /*8c40*/  IMAD.MOV.U32 R121, RZ, RZ, R150 ;  /* 0x000000ffff797224 */ /* 0x000fe400078e0096 */
[----:B------:R-:W-:Y:S01]  /*8c50*/  IMAD.MOV.U32 R122, RZ, RZ, R151 ;  /* 0x000000ffff7a7224 */ /* 0x000fe200078e0097 */
[----:B------:R-:W-:Y:S01]  /*8c60*/  UMOV UR36, UR8 ;  /* 0x0000000800247c82 */ /* 0x000fe20008000000 */
[----:B------:R-:W-:-:S04]  /*8c70*/  UMOV UR37, UR9 ;  /* 0x0000000900257c82 */ /* 0x000fc80008000000 */
[----:B------:R-:W-:-:S06]  /*8c80*/  WARPGROUP.ARRIVE ;  /* 0x00000000000079c5 */ /* 0x000fcc0000000000 */
[----:B------:R-:W-:Y:S01]  /*8c90*/  QGMMA.64x16x32.F32.E4M3.E4M3 R120, gdesc[UR36], R120, gsb0 ;  /* 0x00200000247879f3 */ /* 0x000fe20008000878 */
        /* <DEDUP_REMOVED lines=9> */
[----:B------:R-:W-:Y:S02]  /*8d30*/  WARPGROUP.DEPBAR.LE gsb0, 0x0 ;  /* 0x00008000000079c5 */ /* 0x000fe40000010000 */
[----:B--2---:R-:W-:Y:S02]  /*8d40*/  IMAD.MOV.U32 R222, RZ, RZ, R9 ;  /* 0x000000ffffde7224 */ /* 0x004fe400078e0009 */
[----:B------:R-:W2:Y:S01]  /*8d50*/  LDL.LU R9, [R1+0x964] ;  /* 0x0009640001097983 */ /* 0x000ea20000300800 */
[----:B---3--:R-:W-:-:S03]  /*8d60*/  IMAD.MOV.U32 R223, RZ, RZ, R10 ;  /* 0x000000ffffdf7224 */ /* 0x008fc600078e000a */
[----:B------:R-:W3:Y:S04]  /*8d70*/  LDL.LU R10, [R1+0x960] ;  /* 0x00096000010a7983 */ /* 0x000ee80000300800 */
[----:B------:R0:W-:Y:S04]  /*8d80*/  STL.64 [R1+0xa0], R120 ;  /* 0x0000a07801007387 */ /* 0x0001e80000100a00 */
[----:B------:R1:W-:Y:S04]  /*8d90*/  STL.64 [R1+0xa8], R122 ;  /* 0x0000a87a01007387 */ /* 0x0003e80000100a00 */
[----:B------:R4:W-:Y:S04]  /*8da0*/  STL.64 [R1+0xb0], R124 ;  /* 0x0000b07c01007387 */ /* 0x0009e80000100a00 */
[----:B------:R4:W-:Y:S01]  /*8db0*/  STL.64 [R1+0xb8], R126 ;  /* 0x0000b87e01007387 */ /* 0x0009e20000100a00 */
[----:B0-----:R-:W-:-:S03]  /*8dc0*/  IMAD.MOV.U32 R120, RZ, RZ, R149 ;  /* 0x000000ffff787224 */ /* 0x001fc600078e0095 */
[----:B------:R-:W-:Y:S01]  /*8dd0*/  STL [R1+0x314], RZ ;  /* 0x000314ff01007387 */ /* 0x000fe20000100800 */
[----:B-1----:R-:W-:Y:S02]  /*8de0*/  IMAD.MOV.U32 R123, RZ, RZ, R168 ;  /* 0x000000ffff7b7224 */ /* 0x002fe400078e00a8 */
[----:B------:R-:W-:Y:S02]  /*8df0*/  IMAD.MOV.U32 R168, RZ, RZ, R195 ;  /* 0x000000ffffa87224 */ /* 0x000fe400078e00c3 */
[----:B----4-:R-:W-:Y:S02]  /*8e00*/  IMAD.MOV.U32 R173, RZ, RZ, R11 ;  /* 0x000000ffffad7224 */ /* 0x010fe400078e000b */
[----:B------:R-:W-:Y:S01]  /*8e10*/  IMAD.MOV.U32 R124, RZ, RZ, R169 ;  /* 0x000000ffff7c7224 */ /* 0x000fe200078e00a9 */
[----:B------:R-:W4:Y:S01]  /*8e20*/  LDL.LU R11, [R1+0x95c] ;  /* 0x00095c00010b7983 */ /* 0x000f220000300800 */
[----:B------:R-:W-:Y:S02]  /*8e30*/  IMAD.MOV.U32 R174, RZ, RZ, R12 ;  /* 0x000000ffffae7224 */ /* 0x000fe400078e000c */
[----:B------:R-:W-:Y:S01]  /*8e40*/  IMAD.MOV.U32 R169, RZ, RZ, R196 ;  /* 0x000000ffffa97224 */ /* 0x000fe200078e00c4 */
[----:B------:R-:W2:Y:S01]  /*8e50*/  LDL.LU R12, [R1+0x958] ;  /* 0x00095800010c7983 */ /* 0x000ea20000300800 */
[----:B------:R-:W-:-:S02]  /*8e60*/  IMAD.MOV.U32 R195, RZ, RZ, R216 ;  /* 0x000000ffffc37224 */ /* 0x000fc400078e00d8 */
[----:B------:R-:W-:Y:S02]  /*8e70*/  IMAD.MOV.U32 R175, RZ, RZ, R15 ;  /* 0x000000ffffaf7224 */ /* 0x000fe400078e000f */
[----:B------:R-:W-:Y:S01]  /*8e80*/  IMAD.MOV.U32 R121, RZ, RZ, R150 ;  /* 0x000000ffff797224 */ /* 0x000fe200078e0096 */
[----:B------:R-:W3:Y:S01]  /*8e90*/  LDL.LU R15, [R1+0x954] ;  /* 0x00095400010f7983 */ /* 0x000ee20000300800 */
[----:B------:R-:W-:Y:S02]  /*8ea0*/  IMAD.MOV.U32 R149, RZ, RZ, R192 ;  /* 0x000000ffff957224 */ /* 0x000fe400078e00c0 */
[----:B------:R-:W-:Y:S02]  /*8eb0*/  IMAD.MOV.U32 R196, RZ, RZ, R217 ;  /* 0x000000ffffc47224 */ /* 0x000fe400078e00d9 */
[----:B------:R-:W-:Y:S02]  /*8ec0*/  IMAD.MOV.U32 R216, RZ, RZ, R14 ;  /* 0x000000ffffd87224 */ /* 0x000fe400078e000e */
[----:B------:R-:W-:Y:S01]  /*8ed0*/  IMAD.MOV.U32 R122, RZ, RZ, R151 ;  /* 0x000000ffff7a7224 */ /* 0x000fe200078e0097 */
[----:B------:R-:W4:Y:S01]  /*8ee0*/  LDL.LU R14, [R1+0x950] ;  /* 0x00095000010e7983 */ /* 0x000f220000300800 */
[----:B------:R-:W-:-:S02]  /*8ef0*/  IMAD.MOV.U32 R150, RZ, RZ, R193 ;  /* 0x000000ffff967224 */ /* 0x000fc400078e00c1 */
        /* <DEDUP_REMOVED lines=11> */
[----:B------:R-:W-:Y:S02]  /*8fb0*/  IMAD.MOV.U32 R199, RZ, RZ, R220 ;  /* 0x000000ffffc77224 */ /* 0x000fe400078e00dc */
[----:B------:R-:W-:Y:S01]  /*8fc0*/  IMAD.MOV.U32 R126, RZ, RZ, R171 ;  /* 0x000000ffff7e7224 */ /* 0x000fe200078e00ab */
[----:B------:R-:W2:Y:S01]  /*8fd0*/  LDL.LU R220, [R1+0x208] ;  /* 0x0002080001dc7983 */ /* 0x000ea20000300800 */
[----:B------:R-:W-:Y:S02]  /*8fe0*/  IMAD.MOV.U32 R170, RZ, RZ, R221 ;  /* 0x000000ffffaa7224 */ /* 0x000fe400078e00dd */
[----:B------:R-:W-:Y:S01]  /*8ff0*/  IMAD.MOV.U32 R127, RZ, RZ, R172 ;  /* 0x000000ffff7f7224 */ /* 0x000fe200078e00ac */
[----:B------:R-:W2:Y:S01]  /*9000*/  LDL.LU R221, [R1+0x20c] ;  /* 0x00020c0001dd7983 */ /* 0x000ea20000300800 */
[----:B------:R-:W-:-:S02]  /*9010*/  IMAD.MOV.U32 R171, RZ, RZ, R222 ;  /* 0x000000ffffab7224 */ /* 0x000fc400078e00de */
[----:B------:R-:W-:Y:S01]  /*9020*/  IMAD.MOV.U32 R172, RZ, RZ, R223 ;  /* 0x000000ffffac7224 */ /* 0x000fe200078e00df */
[----:B------:R-:W2:Y:S04]  /*9030*/  LDL.LU R222, [R1+0x210] ;  /* 0x0002100001de7983 */ /* 0x000ea80000300800 */
[----:B------:R-:W2:Y:S01]  /*9040*/  LDL.LU R223, [R1+0x214] ;  /* 0x0002140001df7983 */ /* 0x000ea20000300800 */
[----:B------:R-:W-:Y:S01]  /*9050*/  WARPGROUP.ARRIVE ;  /* 0x00000000000079c5 */ /* 0x000fe20000000000 */
[----:B------:R-:W-:Y:S01]  /*9060*/  UMOV UR40, UR8 ;  /* 0x0000000800287c82 */ /* 0x000fe20008000000 */
[----:B------:R-:W-:-:S04]  /*9070*/  UMOV UR41, UR9 ;  /* 0x0000000900297c82 */ /* 0x000fc80008000000 */
[----:B------:R-:W-:Y:S01]  /*9080*/  QGMMA.64x16x32.F32.E4M3.E4M3 R120, gdesc[UR40], R120, gsb0 ;  /* 0x00200000287879f3 */ /* 0x000fe20008000878 */
[----:B------:R-:W-:Y:S01]  /*9090*/  UMOV UR52, UR8 ;  /* 0x0000000800347c82 */ /* 0x000fe20008000000 */
[----:B------:R-:W-:Y:S01]  /*90a0*/  UMOV UR53, UR9 ;  /* 0x0000000900357c82 */ /* 0x000fe20008000000 */
        /* <DEDUP_REMOVED lines=16> */
[----:B------:R-:W-:Y:S01]  /*91b0*/  IMAD.MOV.U32 R146, RZ, RZ, R170 ;  /* 0x000000ffff927224 */ /* 0x000fe200078e00aa */
[----:B------:R-:W2:Y:S01]  /*91c0*/  LDL.LU R216, [R1+0x218] ;  /* 0x0002180001d87983 */ /* 0x000ea20000300800 */
[----:B------:R-:W-:Y:S02]  /*91d0*/  IMAD.MOV.U32 R169, RZ, RZ, R217 ;  /* 0x000000ffffa97224 */ /* 0x000fe400078e00d9 */
[----:B------:R-:W-:Y:S01]  /*91e0*/  IMAD.MOV.U32 R147, RZ, RZ, R171 ;  /* 0x000000ffff937224 */ /* 0x000fe200078e00ab */
[----:B------:R-:W2:Y:S01]  /*91f0*/  LDL.LU R217, [R1+0x21c] ;  /* 0x00021c0001d97983 */ /* 0x000ea20000300800 */
[----:B------:R-:W-:Y:S02]  /*9200*/  IMAD.MOV.U32 R148, RZ, RZ, R172 ;  /* 0x000000ffff947224 */ /* 0x000fe400078e00ac */
[----:B------:R-:W-:-:S02]  /*9210*/  IMAD.MOV.U32 R149, RZ, RZ, R173 ;  /* 0x000000ffff957224 */ /* 0x000fc400078e00ad */
[----:B------:R-:W-:Y:S02]  /*9220*/  IMAD.MOV.U32 R150, RZ, RZ, R174 ;  /* 0x000000ffff967224 */ /* 0x000fe400078e00ae */
[----:B------:R-:W-:Y:S01]  /*9230*/  IMAD.MOV.U32 R151, RZ, RZ, R175 ;  /* 0x000000ffff977224 */ /* 0x000fe200078e00af */
[----:B------:R-:W-:Y:S02]  /*9240*/  WARPGROUP.DEPBAR.LE gsb0, 0x0 ;  /* 0x00008000000079c5 */ /* 0x000fe40000010000 */
[----:B---3--:R-:W-:Y:S02]  /*9250*/  IMAD.MOV.U32 R170, RZ, RZ, R218 ;  /* 0x000000ffffaa7224 */ /* 0x008fe400078e00da */
[----:B------:R-:W3:Y:S01]  /*9260*/  LDL.LU R218, [R1+0x1c0] ;  /* 0x0001c00001da7983 */ /* 0x000ee20000300800 */
[----:B----4-:R-:W-:-:S03]  /*9270*/  IMAD.MOV.U32 R171, RZ, RZ, R219 ;  /* 0x000000ffffab7224 */ /* 0x010fc600078e00db */
[----:B------:R-:W4:Y:S01]  /*9280*/  LDL.LU R219, [R1+0x1c4] ;  /* 0x0001c40001db7983 */ /* 0x000f220000300800 */
[----:B--2---:R-:W-:-:S03]  /*9290*/  IMAD.MOV.U32 R172, RZ, RZ, R220 ;  /* 0x000000ffffac7224 */ /* 0x004fc600078e00dc */
[----:B------:R-:W2:Y:S01]  /*92a0*/  LDL.LU R220, [R1+0x1c8] ;  /* 0x0001c80001dc7983 */ /* 0x000ea20000300800 */
[----:B------:R-:W-:-:S03]  /*92b0*/  IMAD.MOV.U32 R173, RZ, RZ, R221 ;  /* 0x000000ffffad7224 */ /* 0x000fc600078e00dd */
[----:B------:R-:W2:Y:S01]  /*92c0*/  LDL.LU R221, [R1+0x1cc] ;  /* 0x0001cc0001dd7983 */ /* 0x000ea20000300800 */
[----:B------:R-:W-:-:S03]  /*92d0*/  IMAD.MOV.U32 R174, RZ, RZ, R222 ;  /* 0x000000ffffae7224 */ /* 0x000fc600078e00de */
[----:B------:R-:W2:Y:S01]  /*92e0*/  LDL.LU R222, [R1+0x1d0] ;  /* 0x0001d00001de7983 */ /* 0x000ea20000300800 */
[----:B------:R-:W-:-:S03]  /*92f0*/  IMAD.MOV.U32 R175, RZ, RZ, R223 ;  /* 0x000000ffffaf7224 */ /* 0x000fc600078e00df */
[----:B------:R-:W2:Y:S04]  /*9300*/  LDL.LU R223, [R1+0x1d4] ;  /* 0x0001d40001df7983 */ /* 0x000ea80000300800 */
[----:B------:R0:W-:Y:S04]  /*9310*/  STL.64 [R1+0x160], R120 ;  /* 0x0001607801007387 */ /* 0x0001e80000100a00 */
[----:B------:R1:W-:Y:S04]  /*9320*/  STL.64 [R1+0x168], R122 ;  /* 0x0001687a01007387 */ /* 0x0003e80000100a00 */
[----:B------:R1:W-:Y:S04]  /*9330*/  STL.64 [R1+0x170], R124 ;  /* 0x0001707c01007387 */ /* 0x0003e80000100a00 */
[----:B------:R1:W-:Y:S04]  /*9340*/  STL.64 [R1+0x178], R126 ;  /* 0x0001787e01007387 */ /* 0x0003e80000100a00 */
[----:B------:R-:W2:Y:S04]  /*9350*/  LDL.LU R54, [R1+0x1d8] ;  /* 0x0001d80001367983 */ /* 0x000ea80000300800 */
        /* <DEDUP_REMOVED lines=9> */
[----:B0-----:R-:W2:Y:S01]  /*93f0*/  LDL.LU R120, [R1+0x1a0] ;  /* 0x0001a00001787983 */ /* 0x001ea20000300800 */
[----:B------:R-:W-:Y:S01]  /*9400*/  UMOV UR48, UR8 ;  /* 0x0000000800307c82 */ /* 0x000fe20008000000 */
[----:B------:R-:W-:Y:S01]  /*9410*/  UMOV UR49, UR9 ;  /* 0x0000000900317c82 */ /* 0x000fe20008000000 */
[----:B------:R-:W-:Y:S01]  /*9420*/  UMOV UR50, UR58 ;  /* 0x0000003a00327c82 */ /* 0x000fe20008000000 */
[----:B------:R-:W-:Y:S01]  /*9430*/  UMOV UR51, UR59 ;  /* 0x0000003b00337c82 */ /* 0x000fe20008000000 */
[----:B------:R-:W-:Y:S01]  /*9440*/  UMOV UR44, UR8 ;  /* 0x00000008002c7c82 */ /* 0x000fe20008000000 */
[----:B------:R-:W-:Y:S01]  /*9450*/  UMOV UR45, UR9 ;  /* 0x00000009002d7c82 */ /* 0x000fe20008000000 */
[----:B------:R-:W-:-:S02]  /*9460*/  IMAD.MOV.U32 R96, RZ, RZ, R170 ;  /* 0x000000ffff607224 */ /* 0x000fc400078e00aa */
[----:B------:R-:W-:Y:S02]  /*9470*/  IMAD.MOV.U32 R97, RZ, RZ, R171 ;  /* 0x000000ffff617224 */ /* 0x000fe400078e00ab */
[----:B------:R-:W-:Y:S02]  /*9480*/  IMAD.MOV.U32 R98, RZ, RZ, R172 ;  /* 0x000000ffff627224 */ /* 0x000fe400078e00ac */
[----:B------:R-:W-:Y:S02]  /*9490*/  IMAD.MOV.U32 R99, RZ, RZ, R173 ;  /* 0x000000ffff637224 */ /* 0x000fe400078e00ad */
[----:B------:R-:W-:Y:S02]  /*94a0*/  IMAD.MOV.U32 R100, RZ, RZ, R174 ;  /* 0x000000ffff647224 */ /* 0x000fe400078e00ae */
[----:B------:R-:W-:Y:S01]  /*94b0*/  IMAD.MOV.U32 R101, RZ, RZ, R175 ;  /* 0x000000ffff657224 */ /* 0x000fe200078e00af */
[----:B------:R-:W-:Y:S01]  /*94c0*/  UIADD3 UR4, UR57, 0x402, URZ ;  /* 0x0000040239047890 */ /* 0x000fe2000fffe03f */
[----:B------:R-:W-:-:S02]  /*94d0*/  IMAD.MOV.U32 R102, RZ, RZ, R216 ;  /* 0x000000ffff667224 */ /* 0x000fc400078e00d8 */
[----:B------:R-:W-:Y:S02]  /*94e0*/  IMAD.MOV.U32 R103, RZ, RZ, R217 ;  /* 0x000000ffff677224 */ /* 0x000fe400078e00d9 */
[----:B---3--:R-:W-:Y:S02]  /*94f0*/  IMAD.MOV.U32 R48, RZ, RZ, R218 ;  /* 0x000000ffff307224 */ /* 0x008fe400078e00da */
[----:B----4-:R-:W-:Y:S02]  /*9500*/  IMAD.MOV.U32 R49, RZ, RZ, R219 ;  /* 0x000000ffff317224 */ /* 0x010fe400078e00db */
[----:B--2---:R-:W-:Y:S02]  /*9510*/  IMAD.MOV.U32 R50, RZ, RZ, R220 ;  /* 0x000000ffff327224 */ /* 0x004fe400078e00dc */
[----:B------:R-:W-:Y:S02]  /*9520*/  IMAD.MOV.U32 R51, RZ, RZ, R221 ;  /* 0x000000ffff337224 */ /* 0x000fe400078e00dd */
[----:B------:R-:W-:-:S02]  /*9530*/  IMAD.MOV.U32 R52, RZ, RZ, R222 ;  /* 0x000000ffff347224 */ /* 0x000fc400078e00de */
[----:B------:R-:W-:-:S06]  /*9540*/  IMAD.MOV.U32 R53, RZ, RZ, R223 ;  /* 0x000000ffff357224 */ /* 0x000fcc00078e00df */
[----:B------:R-:W-:-:S06]  /*9550*/  WARPGROUP.ARRIVE ;  /* 0x00000000000079c5 */ /* 0x000fcc0000000000 */
[----:B------:R-:W-:Y:S03]  /*9560*/  QGMMA.64x16x32.F32.E4M3.E4M3 R48, gdesc[UR48], R48, gsb0 ;  /* 0x00200000303079f3 */ /* 0x000fe60008000830 */
[----:B------:R-:W-:Y:S02]  /*9570*/  WARPGROUP.DEPBAR.LE gsb0, 0x0 ;  /* 0x00008000000079c5 */ /* 0x000fe40000010000 */
[----:B------:R-:W-:-:S06]  /*9580*/  WARPGROUP.ARRIVE ;  /* 0x00000000000079c5 */ /* 0x000fcc0000000000 */
[----:B------:R-:W-:Y:S01]  /*9590*/  QGMMA.64x16x32.F32.E4M3.E4M3 R72, gdesc[UR44], R72, gsb0 ;  /* 0x002000002c4879f3 */ /* 0x000fe20008000848 */
[----:B------:R-:W-:Y:S01]  /*95a0*/  UMOV UR44, UR4 ;  /* 0x00000004002c7c82 */ /* 0x000fe20008000000 */
[----:B------:R-:W-:Y:S01]  /*95b0*/  UMOV UR45, 0x80000020 ;  /* 0x80000020002d7882 */ /* 0x000fe20000000000 */
[----:B------:R-:W-:Y:S02]  /*95c0*/  WARPGROUP.DEPBAR.LE gsb0, 0x0 ;  /* 0x00008000000079c5 */ /* 0x000fe40000010000 */
[----:B------:R-:W-:Y:S01]  /*95d0*/  WARPGROUP.ARRIVE ;  /* 0x00000000000079c5 */ /* 0x000fe20000000000 */
[----:B------:R-:W-:Y:S02]  /*95e0*/  IMAD.MOV.U32 R121, RZ, RZ, R16 ;  /* 0x000000ffff797224 */ /* 0x000fe400078e0010 */
[----:B-1----:R-:W-:Y:S02]  /*95f0*/  IMAD.MOV.U32 R122, RZ, RZ, R14 ;  /* 0x000000ffff7a7224 */ /* 0x002fe400078e000e */
[----:B------:R-:W-:Y:S01]  /*9600*/  IMAD.MOV.U32 R123, RZ, RZ, R15 ;  /* 0x000000ffff7b7224 */ /* 0x000fe200078e000f */
[----:B------:R-:W-:Y:S01]  /*9610*/  QGMMA.64x16x32.F32.E4M3.E4M3 R96, gdesc[UR44], R96, gsb0 ;  /* 0x002000002c6079f3 */ /* 0x000fe20008000860 */
[----:B------:R-:W-:-:S02]  /*9620*/  IMAD.MOV.U32 R124, RZ, RZ, R12 ;  /* 0x000000ffff7c7224 */ /* 0x000fc400078e000c */
[----:B------:R-:W-:Y:S02]  /*9630*/  IMAD.MOV.U32 R125, RZ, RZ, R11 ;  /* 0x000000ffff7d7224 */ /* 0x000fe400078e000b */
[----:B------:R-:W-:Y:S02]  /*9640*/  IMAD.MOV.U32 R126, RZ, RZ, R10 ;  /* 0x000000ffff7e7224 */ /* 0x000fe400078e000a */
[----:B------:R-:W-:Y:S01]  /*9650*/  IMAD.MOV.U32 R127, RZ, RZ, R9 ;  /* 0x000000ffff7f7224 */ /* 0x000fe200078e0009 */
[----:B------:R-:W-:Y:S01]  /*9660*/  UMOV UR56, UR44 ;  /* 0x0000002c00387c82 */ /* 0x000fe20008000000 */
[----:B------:R-:W-:Y:S01]  /*9670*/  UMOV UR57, UR45 ;  /* 0x0000002d00397c82 */ /* 0x000fe20008000000 */
[----:B------:R-:W-:Y:S02]  /*9680*/  IMAD.MOV.U32 R144, RZ, RZ, R146 ;  /* 0x000000ffff907224 */ /* 0x000fe400078e0092 */
[----:B------:R-:W-:Y:S01]  /*9690*/  IMAD.MOV.U32 R145, RZ, RZ, R147 ;  /* 0x000000ffff917224 */ /* 0x000fe200078e0093 */
        /* <DEDUP_REMOVED lines=8> */
[----:B------:R-:W-:Y:S01]  /*9720*/  UMOV UR40, UR44 ;  /* 0x0000002c00287c82 */ /* 0x000fe20008000000 */
[----:B------:R-:W-:Y:S01]  /*9730*/  UMOV UR41, UR45 ;  /* 0x0000002d00297c82 */ /* 0x000fe20008000000 */
[----:B------:R-:W-:Y:S01]  /*9740*/  UMOV UR36, UR44 ;  /* 0x0000002c00247c82 */ /* 0x000fe20008000000 */
[----:B------:R-:W-:Y:S01]  /*9750*/  UMOV UR37, UR45 ;  /* 0x0000002d00257c82 */ /* 0x000fe20008000000 */
[----:B------:R0:W5:Y:S01]  /*9760*/  LDL.LU R16, [R1+0x948] ;  /* 0x0009480001107983 */ /* 0x0001620000300800 */
[----:B------:R-:W-:Y:S01]  /*9770*/  IMAD.MOV.U32 R216, RZ, RZ, R235 ;  /* 0x000000ffffd87224 */ /* 0x000fe200078e00eb */
[----:B------:R-:W-:Y:S01]  /*9780*/  ULDC UR4, c[0x0][0x50c] ;  /* 0x0001430000047ab9 */ /* 0x000fe20000000800 */
[----:B------:R-:W-:-:S02]  /*9790*/  WARPGROUP.DEPBAR.LE gsb0, 0x0 ;  /* 0x00008000000079c5 */ /* 0x000fc40000010000 */
[----:B------:R-:W-:Y:S01]  /*97a0*/  WARPGROUP.ARRIVE ;  /* 0x00000000000079c5 */ /* 0x000fe20000000000 */
[----:B------:R-:W-:Y:S01]  /*97b0*/  IMAD.MOV.U32 R146, RZ, RZ, R148 ;  /* 0x000000ffff927224 */ /* 0x000fe200078e0094 */
[----:B------:R0:W5:Y:S04]  /*97c0*/  LDL.LU R14, [R1+0x944] ;  /* 0x00094400010e7983 */ /* 0x0001680000300800 */
[----:B------:R-:W-:Y:S01]  /*97d0*/  QGMMA.64x16x32.F32.E4M3.E4M3 R120, gdesc[UR56], R120, gsb0 ;  /* 0x00200000387879f3 */ /* 0x000fe20008000878 */
[----:B------:R-:W-:Y:S01]  /*97e0*/  IMAD.MOV.U32 R147, RZ, RZ, R149 ;  /* 0x000000ffff937224 */ /* 0x000fe200078e0095 */
[----:B------:R0:W5:Y:S01]  /*97f0*/  LDL.LU R15, [R1+0x940] ;  /* 0x00094000010f7983 */ /* 0x0001620000300800 */
[----:B------:R-:W-:Y:S02]  /*9800*/  IMAD.MOV.U32 R148, RZ, RZ, R150 ;  /* 0x000000ffff947224 */ /* 0x000fe400078e0096 */
[----:B------:R-:W-:Y:S01]  /*9810*/  IMAD.MOV.U32 R149, RZ, RZ, R151 ;  /* 0x000000ffff957224 */ /* 0x000fe200078e0097 */
[----:B------:R0:W5:Y:S01]  /*9820*/  LDL.LU R12, [R1+0x93c] ;  /* 0x00093c00010c7983 */ /* 0x0001620000300800 */
[----:B------:R-:W-:-:S02]  /*9830*/  IMAD.MOV.U32 R150, RZ, RZ, R168 ;  /* 0x000000ffff967224 */ /* 0x000fc400078e00a8 */
[----:B------:R-:W-:Y:S01]  /*9840*/  IMAD.MOV.U32 R151, RZ, RZ, R169 ;  /* 0x000000ffff977224 */ /* 0x000fe200078e00a9 */
[----:B------:R0:W5:Y:S01]  /*9850*/  LDL.LU R11, [R1+0x938] ;  /* 0x00093800010b7983 */ /* 0x0001620000300800 */
[----:B------:R-:W-:-:S04]  /*9860*/  WARPGROUP.DEPBAR.LE gsb0, 0x0 ;  /* 0x00008000000079c5 */ /* 0x000fc80000010000 */
[----:B------:R-:W-:Y:S01]  /*9870*/  WARPGROUP.ARRIVE ;  /* 0x00000000000079c5 */ /* 0x000fe20000000000 */
[----:B------:R-:W-:Y:S01]  /*9880*/  IMAD.MOV.U32 R168, RZ, RZ, R8 ;  /* 0x000000ffffa87224 */ /* 0x000fe200078e0008 */
[----:B------:R0:W5:Y:S04]  /*9890*/  LDL.LU R10, [R1+0x934] ;  /* 0x00093400010a7983 */ /* 0x0001680000300800 */
[----:B------:R-:W-:Y:S01]  /*98a0*/  QGMMA.64x16x32.F32.E4M3.E4M3 R144, gdesc[UR52], R144, gsb0 ;  /* 0x00200000349079f3 */ /* 0x000fe20008000890 */
[----:B------:R-:W-:Y:S01]  /*98b0*/  IMAD.MOV.U32 R169, RZ, RZ, R7 ;  /* 0x000000ffffa97224 */ /* 0x000fe200078e0007 */
[----:B------:R0:W5:Y:S04]  /*98c0*/  LDL.LU R9, [R1+0x930] ;  /* 0x0009300001097983 */ /* 0x0001680000300800 */
[----:B------:R0:W5:Y:S04]  /*98d0*/  LDL.LU R8, [R1+0x92c] ;  /* 0x00092c0001087983 */ /* 0x0001680000300800 */
[----:B------:R0:W5:Y:S04]  /*98e0*/  LDL.LU R7, [R1+0x928] ;  /* 0x0009280001077983 */ /* 0x0001680000300800 */
[----:B------:R0:W5:Y:S04]  /*98f0*/  LDL.LU R6, [R1+0x924] ;  /* 0x0009240001067983 */ /* 0x0001680000300800 */
[----:B------:R0:W5:Y:S04]  /*9900*/  LDL.LU R5, [R1+0x920] ;  /* 0x0009200001057983 */ /* 0x0001680000300800 */
[----:B------:R0:W5:Y:S01]  /*9910*/  LDL.LU R4, [R1+0x91c] ;  /* 0x00091c0001047983 */ /* 0x0001620000300800 */
[----:B------:R-:W-:-:S03]  /*9920*/  IMAD.MOV.U32 R217, RZ, RZ, R234 ;  /* 0x000000ffffd97224 */ /* 0x000fc600078e00ea */
[----:B------:R0:W5:Y:S01]  /*9930*/  LDL.LU R3, [R1+0x918] ;  /* 0x0009180001037983 */ /* 0x0001620000300800 */
[----:B------:R-:W-:-:S03]  /*9940*/  IMAD.MOV.U32 R218, RZ, RZ, R233 ;  /* 0x000000ffffda7224 */ /* 0x000fc600078e00e9 */
[----:B------:R0:W5:Y:S01]  /*9950*/  LDL.LU R2, [R1+0x914] ;  /* 0x0009140001027983 */ /* 0x0001620000300800 */
[----:B------:R-:W-:Y:S02]  /*9960*/  IMAD.MOV.U32 R219, RZ, RZ, R232 ;  /* 0x000000ffffdb7224 */ /* 0x000fe400078e00e8 */
[----:B------:R-:W-:Y:S01]  /*9970*/  IMAD.MOV.U32 R220, RZ, RZ, R23 ;  /* 0x000000ffffdc7224 */ /* 0x000fe200078e0017 */
[----:B------:R0:W5:Y:S01]  /*9980*/  LDL.LU R0, [R1+0x910] ;  /* 0x0009100001007983 */ /* 0x0001620000300800 */
[----:B------:R-:W-:Y:S02]  /*9990*/  WARPGROUP.DEPBAR.LE gsb0, 0x0 ;  /* 0x00008000000079c5 */ /* 0x000fe40000010000 */
[----:B------:R-:W-:-:S06]  /*99a0*/  WARPGROUP.ARRIVE ;  /* 0x00000000000079c5 */ /* 0x000fcc0000000000 */
[----:B------:R-:W-:Y:S03]  /*99b0*/  QGMMA.64x16x32.F32.E4M3.E4M3 R168, gdesc[UR40], R168, gsb0 ;  /* 0x0020000028a879f3 */ /* 0x000fe600080008a8 */
[----:B------:R-:W-:Y:S02]  /*99c0*/  WARPGROUP.DEPBAR.LE gsb0, 0x0 ;  /* 0x00008000000079c5 */ /* 0x000fe40000010000 */
[----:B------:R-:W-:-:S06]  /*99d0*/  WARPGROUP.ARRIVE ;  /* 0x00000000000079c5 */ /* 0x000fcc0000000000 */
[----:B------:R-:W-:Y:S01]  /*99e0*/  QGMMA.64x16x32.F32.E4M3.E4M3 R192, gdesc[UR36], R192, gsb0 ;  /* 0x0020000024c079f3 */ /* 0x000fe200080008c0 */
[----:B------:R-:W-:Y:S01]  /*99f0*/  IMAD.MOV.U32 R221, RZ, RZ, R22 ;  /* 0x000000ffffdd7224 */ /* 0x000fe200078e0016 */
[----:B------:R-:W-:Y:S01]  /*9a00*/  STL [R1+0x310], RZ ;  /* 0x000310ff01007387 */ /* 0x000fe20000100800 */
[----:B------:R-:W-:Y:S02]  /*9a10*/  IMAD.MOV.U32 R222, RZ, RZ, R21 ;  /* 0x000000ffffde7224 */ /* 0x000fe400078e0015 */
[----:B------:R-:W-:Y:S01]  /*9a20*/  IMAD.MOV.U32 R223, RZ, RZ, R20 ;  /* 0x000000ffffdf7224 */ /* 0x000fe200078e0014 */
[----:B------:R-:W-:Y:S04]  /*9a30*/  STL.64 [R1+0x1c0], R48 ;  /* 0x0001c03001007387 */ /* 0x000fe80000100a00 */
[----:B------:R-:W-:Y:S04]  /*9a40*/  STL.64 [R1+0x1c8], R50 ;  /* 0x0001c83201007387 */ /* 0x000fe80000100a00 */
[----:B------:R-:W-:Y:S04]  /*9a50*/  STL.64 [R1+0x1d0], R52 ;  /* 0x0001d03401007387 */ /* 0x000fe80000100a00 */
[----:B------:R1:W-:Y:S01]  /*9a60*/  STL.64 [R1+0x1d8], R54 ;  /* 0x0001d83601007387 */ /* 0x0003e20000100a00 */
[----:B------:R-:W-:Y:S01]  /*9a70*/  UMOV UR36, UR44 ;  /* 0x0000002c00247c82 */ /* 0x000fe20008000000 */
[----:B------:R-:W-:Y:S01]  /*9a80*/  UMOV UR37, UR45 ;  /* 0x0000002d00257c82 */ /* 0x000fe20008000000 */
[----:B------:R-:W-:Y:S01]  /*9a90*/  UMOV UR38, UR16 ;  /* 0x0000001000267c82 */ /* 0x000fe20008000000 */
[----:B------:R-:W-:Y:S01]  /*9aa0*/  UMOV UR39, UR17 ;  /* 0x0000001100277c82 */ /* 0x000fe20008000000 */
[----:B-1----:R-:W2:Y:S04]  /*9ab0*/  LDL.LU.64 R54, [R1+0x908] ;  /* 0x0009080001367983 */ /* 0x002ea80000300a00 */
[----:B------:R-:W2:Y:S04]  /*9ac0*/  LDL.LU.64 R52, [R1+0x900] ;  /* 0x0009000001347983 */ /* 0x000ea80000300a00 */
[----:B------:R-:W2:Y:S04]  /*9ad0*/  LDL.LU.64 R50, [R1+0x8f8] ;  /* 0x0008f80001327983 */ /* 0x000ea80000300a00 */
[----:B------:R-:W2:Y:S04]  /*9ae0*/  LDL.LU.64 R48, [R1+0x8f0] ;  /* 0x0008f00001307983 */ /* 0x000ea80000300a00 */
[----:B------:R-:W-:Y:S01]  /*9af0*/  STL [R1+0x30c], RZ ;  /* 0x00030cff01007387 */ /* 0x000fe20000100800 */
[----:B------:R-:W-:-:S02]  /*9b00*/  WARPGROUP.DEPBAR.LE gsb0, 0x0 ;  /* 0x00008000000079c5 */ /* 0x000fc40000010000 */
[----:B------:R-:W-:Y:S01]  /*9b10*/  WARPGROUP.ARRIVE ;  /* 0x00000000000079c5 */ /* 0x000fe20000000000 */
[----:B------:R-:W-:Y:S04]  /*9b20*/  STL.64 [R1+0x220], R72 ;  /* 0x0002204801007387 */ /* 0x000fe80000100a00 */
[----:B------:R-:W-:Y:S01]  /*9b30*/  STL.64 [R1+0x228], R74 ;  /* 0x0002284a01007387 */ /* 0x000fe20000100a00 */
[----:B------:R-:W-:Y:S03]  /*9b40*/  QGMMA.64x16x32.F32.E4M3.E4M3 R216, gdesc[UR36], R216, gsb0 ;  /* 0x0020000024d879f3 */ /* 0x000fe600080008d8 */
[----:B------:R-:W-:Y:S04]  /*9b50*/  STL.64 [R1+0x230], R76 ;  /* 0x0002304c01007387 */ /* 0x000fe80000100a00 */
[----:B------:R1:W-:Y:S04]  /*9b60*/  STL.64 [R1+0x238], R78 ;  /* 0x0002384e01007387 */ /* 0x0003e80000100a00 */
[----:B-1----:R-:W3:Y:S04]  /*9b70*/  LDL.LU.64 R78, [R1+0x8e8] ;  /* 0x0008e800014e7983 */ /* 0x002ee80000300a00 */
[----:B------:R-:W3:Y:S04]  /*9b80*/  LDL.LU.64 R76, [R1+0x8e0] ;  /* 0x0008e000014c7983 */ /* 0x000ee80000300a00 */
[----:B------:R-:W3:Y:S04]  /*9b90*/  LDL.LU.64 R74, [R1+0x8d8] ;  /* 0x0008d800014a7983 */ /* 0x000ee80000300a00 */
[----:B------:R-:W3:Y:S04]  /*9ba0*/  LDL.LU.64 R72, [R1+0x8d0] ;  /* 0x0008d00001487983 */ /* 0x000ee80000300a00 */
[----:B------:R-:W-:Y:S04]  /*9bb0*/  STL [R1+0x308], RZ ;  /* 0x000308ff01007387 */ /* 0x000fe80000100800 */
[----:B------:R-:W-:Y:S04]  /*9bc0*/  STL.64 [R1+0x200], R96 ;  /* 0x0002006001007387 */ /* 0x000fe80000100a00 */
[----:B------:R-:W-:Y:S04]  /*9bd0*/  STL.64 [R1+0x208], R98 ;  /* 0x0002086201007387 */ /* 0x000fe80000100a00 */
[----:B------:R-:W-:Y:S04]  /*9be0*/  STL.64 [R1+0x210], R100 ;  /* 0x0002106401007387 */ /* 0x000fe80000100a00 */
[----:B------:R1:W-:Y:S04]  /*9bf0*/  STL.64 [R1+0x218], R102 ;  /* 0x0002186601007387 */ /* 0x0003e80000100a00 */
[----:B-1----:R-:W4:Y:S04]  /*9c00*/  LDL.LU.64 R102, [R1+0x8c8] ;  /* 0x0008c80001667983 */ /* 0x002f280000300a00 */
[----:B------:R-:W4:Y:S04]  /*9c10*/  LDL.LU.64 R100, [R1+0x8c0] ;  /* 0x0008c00001647983 */ /* 0x000f280000300a00 */
[----:B------:R-:W4:Y:S04]  /*9c20*/  LDL.LU.64 R98, [R1+0x8b8] ;  /* 0x0008b80001627983 */ /* 0x000f280000300a00 */
[----:B------:R-:W4:Y:S04]  /*9c30*/  LDL.LU.64 R96, [R1+0x8b0] ;  /* 0x0008b00001607983 */ /* 0x000f280000300a00 */
[----:B------:R-:W-:Y:S04]  /*9c40*/  STL [R1+0x304], RZ ;  /* 0x000304ff01007387 */ /* 0x000fe80000100800 */
[----:B------:R-:W-:Y:S04]  /*9c50*/  STL.64 [R1+0x1a0], R120 ;  /* 0x0001a07801007387 */ /* 0x000fe80000100a00 */
[----:B------:R-:W-:Y:S04]  /*9c60*/  STL.64 [R1+0x1a8], R122 ;  /* 0x0001a87a01007387 */ /* 0x000fe80000100a00 */
[----:B------:R-:W-:Y:S04]  /*9c70*/  STL.64 [R1+0x1b0], R124 ;  /* 0x0001b07c01007387 */ /* 0x000fe80000100a00 */
[----:B------:R1:W-:Y:S04]  /*9c80*/  STL.64 [R1+0x1b8], R126 ;  /* 0x0001b87e01007387 */ /* 0x0003e80000100a00 */
[----:B-1----:R-:W2:Y:S04]  /*9c90*/  LDL.LU.64 R126, [R1+0x8a8] ;  /* 0x0008a800017e7983 */ /* 0x002ea80000300a00 */
[----:B------:R-:W2:Y:S04]  /*9ca0*/  LDL.LU.64 R124, [R1+0x8a0] ;  /* 0x0008a000017c7983 */ /* 0x000ea80000300a00 */
[----:B------:R-:W2:Y:S04]  /*9cb0*/  LDL.LU.64 R122, [R1+0x898] ;  /* 0x00089800017a7983 */ /* 0x000ea80000300a00 */
[----:B------:R-:W2:Y:S04]  /*9cc0*/  LDL.LU.64 R120, [R1+0x890] ;  /* 0x0008900001787983 */ /* 0x000ea80000300a00 */
[----:B------:R-:W-:Y:S04]  /*9cd0*/  STL [R1+0x300], RZ ;  /* 0x000300ff01007387 */ /* 0x000fe80000100800 */
[----:B------:R-:W-:Y:S04]  /*9ce0*/  STL.64 [R1+0x140], R144 ;  /* 0x0001409001007387 */ /* 0x000fe80000100a00 */
[----:B------:R-:W-:Y:S04]  /*9cf0*/  STL.64 [R1+0x148], R146 ;  /* 0x0001489201007387 */ /* 0x000fe80000100a00 */
        /* <DEDUP_REMOVED lines=19> */
[----:B------:R1:W-:Y:S01]  /*9e30*/  STL.64 [R1+0x98], R198 ;  /* 0x000098c601007387 */ /* 0x0003e20000100a00 */
[----:B------:R-:W-:-:S03]  /*9e40*/  WARPGROUP.DEPBAR.LE gsb0, 0x0 ;  /* 0x00008000000079c5 */ /* 0x000fc60000010000 */
        /* <DEDUP_REMOVED lines=12> */
[----:B------:R-:W3:Y:S01]  /*9f10*/  LDL.LU.64 R216, [R1+0x810] ;  /* 0x0008100001d87983 */ /* 0x000ee20000300a00 */
        /* <DEDUP_REMOVED lines=12> */
[----:B---3--:R-:W-:-:S06]  /*9fe0*/  WARPGROUP.ARRIVE ;  /* 0x00000000000079c5 */ /* 0x008fcc0000000000 */
[----:B------:R-:W-:Y:S03]  /*9ff0*/  QGMMA.64x16x32.F32.E4M3.E4M3 R216, gdesc[UR36], R216, gsb0 ;  /* 0x0020000024d879f3 */ /* 0x000fe600080008d8 */
[----:B------:R-:W-:Y:S02]  /*a000*/  WARPGROUP.DEPBAR.LE gsb0, 0x0 ;  /* 0x00008000000079c5 */ /* 0x000fe40000010000 */
[----:B--2---:R-:W-:-:S06]  /*a010*/  WARPGROUP.ARRIVE ;  /* 0x00000000000079c5 */ /* 0x004fcc0000000000 */
[----:B------:R-:W-:Y:S03]  /*a020*/  QGMMA.64x16x32.F32.E4M3.E4M3 R192, gdesc[UR32], R192, gsb0 ;  /* 0x0020000020c079f3 */ /* 0x000fe600080008c0 */
[----:B------:R-:W-:Y:S02]  /*a030*/  WARPGROUP.DEPBAR.LE gsb0, 0x0 ;  /* 0x00008000000079c5 */ /* 0x000fe40000010000 */
[----:B----4-:R-:W-:-:S06]  /*a040*/  WARPGROUP.ARRIVE ;  /* 0x00000000000079c5 */ /* 0x010fcc0000000000 */
[----:B------:R-:W-:Y:S03]  /*a050*/  QGMMA.64x16x32.F32.E4M3.E4M3 R168, gdesc[UR24], R168, gsb0 ;  /* 0x0020000018a879f3 */ /* 0x000fe600080008a8 */
[----:B------:R-:W-:Y:S02]  /*a060*/  WARPGROUP.DEPBAR.LE gsb0, 0x0 ;  /* 0x00008000000079c5 */ /* 0x000fe40000010000 */
[----:B------:R-:W-:-:S06]  /*a070*/  WARPGROUP.ARRIVE ;  /* 0x00000000000079c5 */ /* 0x000fcc0000000000 */
[----:B------:R-:W-:Y:S03]  /*a080*/  QGMMA.64x16x32.F32.E4M3.E4M3 R144, gdesc[UR20], R144, gsb0 ;  /* 0x00200000149079f3 */ /* 0x000fe60008000890 */
[----:B------:R-:W-:Y:S02]  /*a090*/  WARPGROUP.DEPBAR.LE gsb0, 0x0 ;  /* 0x00008000000079c5 */ /* 0x000fe40000010000 */
[----:B------:R-:W-:-:S06]  /*a0a0*/  WARPGROUP.ARRIVE ;  /* 0x00000000000079c5 */ /* 0x000fcc0000000000 */
[----:B------:R-:W-:Y:S01]  /*a0b0*/  QGMMA.64x16x32.F32.E4M3.E4M3 R120, gdesc[UR28], R120, gsb0 ;  /* 0x002000001c7879f3 */ /* 0x000fe20008000878 */
[----:B------:R-:W-:Y:S01]  /*a0c0*/  UISETP.NE.AND UP0, UPT, UR4, 0x2, UPT ;  /* 0x000000020400788c */ /* 0x000fe2000bf05270 */
[----:B------:R-:W-:Y:S02]  /*a0d0*/  UMOV UR5, UR45 ;  /* 0x0000002d00057c82 */ /* 0x000fe40008000000 */
        /* <DEDUP_REMOVED lines=16> */
[----:B------:R0:W-:Y:S04]  /*a1e0*/  STL [R1+0x2f0], RZ ;  /* 0x0002f0ff01007387 */ /* 0x0001e80000100800 */
[----:B------:R0:W-:Y:S04]  /*a1f0*/  STL [R1+0x2ec], RZ ;  /* 0x0002ecff01007387 */ /* 0x0001e80000100800 */
[----:B------:R0:W-:Y:S04]  /*a200*/  STL [R1+0x2e8], RZ ;  /* 0x0002e8ff01007387 */ /* 0x0001e80000100800 */
[----:B------:R0:W-:Y:S04]  /*a210*/  STL [R1+0x2e4], RZ ;  /* 0x0002e4ff01007387 */ /* 0x0001e80000100800 */
[----:B------:R0:W-:Y:S04]  /*a220*/  STL [R1+0x2e0], RZ ;  /* 0x0002e0ff01007387 */ /* 0x0001e80000100800 */
[----:B------:R0:W-:Y:S04]  /*a230*/  STL [R1+0x2dc], RZ ;  /* 0x0002dcff01007387 */ /* 0x0001e80000100800 */
[----:B------:R0:W-:Y:S04]  /*a240*/  STL [R1+0x2d8], RZ ;  /* 0x0002d8ff01007387 */ /* 0x0001e80000100800 */
[----:B------:R0:W-:Y:S04]  /*a250*/  STL [R1+0x2d4], RZ ;  /* 0x0002d4ff01007387 */ /* 0x0001e80000100800 */
[----:B------:R0:W-:Y:S01]  /*a260*/  STL [R1+0x2d0], RZ ;  /* 0x0002d0ff01007387 */ /* 0x0001e20000100800 */
[----:B------:R-:W-:-:S02]  /*a270*/  WARPGROUP.DEPBAR.LE gsb0, 0x0 ;  /* 0x00008000000079c5 */ /* 0x000fc40000010000 */
[----:B------:R-:W-:-:S06]  /*a280*/  WARPGROUP.ARRIVE ;  /* 0x00000000000079c5 */ /* 0x000fcc0000000000 */
[----:B------:R-:W-:Y:S01]  /*a290*/  QGMMA.64x16x32.F32.E4M3.E4M3 R24, gdesc[UR8], R24, gsb0 ;  /* 0x00200000081879f3 */ /* 0x000fe20008000818 */
        /* <DEDUP_REMOVED lines=23> */
[----:B------:R-:W-:-:S03]  /*a410*/  USEL UR4, URZ, 0x1, UP0 ;  /* 0x000000013f047887 */ /* 0x000fc60008000000 */
[----:B------:R0:W-:Y:S04]  /*a420*/  STL [R1+0x270], RZ ;  /* 0x000270ff01007387 */ /* 0x0001e80000100800 */
[----:B------:R0:W-:Y:S04]  /*a430*/  STL [R1+0x26c], RZ ;  /* 0x00026cff01007387 */ /* 0x0001e80000100800 */
[----:B------:R0:W-:Y:S04]  /*a440*/  STL [R1+0x268], RZ ;  /* 0x000268ff01007387 */ /* 0x0001e80000100800 */
[----:B------:R0:W-:Y:S04]  /*a450*/  STL [R1+0x264], RZ ;  /* 0x000264ff01007387 */ /* 0x0001e80000100800 */
[----:B------:R0:W-:Y:S01]  /*a460*/  STL [R1+0x260], RZ ;  /* 0x000260ff01007387 */ /* 0x0001e20000100800 */
[----:B------:R-:W-:Y:S01]  /*a470*/  ISETP.NE.AND P0, PT, RZ, UR4, PT ;  /* 0x00000004ff007c0c */ /* 0x000fe2000bf05270 */
[----:B------:R-:W-:-:S02]  /*a480*/  WARPGROUP.DEPBAR.LE gsb0, 0x0 ;  /* 0x00008000000079c5 */ /* 0x000fc40000010000 */
[----:B------:R-:W-:Y:S02]  /*a490*/  CS2R R236, SRZ ;  /* 0x0000000000ec7805 */ /* 0x000fe4000001ff00 */
[----:B------:R-:W-:Y:S02]  /*a4a0*/  CS2R R234, SRZ ;  /* 0x0000000000ea7805 */ /* 0x000fe4000001ff00 */
[----:B------:R-:W-:Y:S02]  /*a4b0*/  CS2R R232, SRZ ;  /* 0x0000000000e87805 */ /* 0x000fe4000001ff00 */
[----:B------:R-:W-:Y:S02]  /*a4c0*/  CS2R R22, SRZ ;  /* 0x0000000000167805 */ /* 0x000fe4000001ff00 */
[----:B------:R-:W-:Y:S02]  /*a4d0*/  CS2R R20, SRZ ;  /* 0x0000000000147805 */ /* 0x000fe4000001ff00 */
[----:B0-----:R-:W-:Y:S05]  /*a4e0*/  @!P0 BRA `(.L_x_22) ;  /* 0x0000003800648947 */ /* 0x001fea0003800000 */
[----:B-----5:R-:W2:Y:S04]  /*a4f0*/  LDL R15, [R1+0x1e0] ;  /* 0x0001e000010f7983 */ /* 0x020ea80000100800 */
[----:B------:R-:W3:Y:S04]  /*a500*/  LDL R20, [R1+0x240] ;  /* 0x0002400001147983 */ /* 0x000ee80000100800 */
[----:B------:R-:W4:Y:S04]  /*a510*/  LDL R21, [R1+0x244] ;  /* 0x0002440001157983 */ /* 0x000f280000100800 */
[----:B------:R-:W2:Y:S04]  /*a520*/  LDL R22, [R1+0x248] ;  /* 0x0002480001167983 */ /* 0x000ea80000100800 */
[----:B------:R-:W2:Y:S04]  /*a530*/  LDL R23, [R1+0x24c] ;  /* 0x00024c0001177983 */ /* 0x000ea80000100800 */
[----:B------:R-:W2:Y:S04]  /*a540*/  LDL R232, [R1+0x250] ;  /* 0x0002500001e87983 */ /* 0x000ea80000100800 */
[----:B------:R-:W2:Y:S04]  /*a550*/  LDL R233, [R1+0x254] ;  /* 0x0002540001e97983 */ /* 0x000ea80000100800 */
[----:B------:R-:W2:Y:S04]  /*a560*/  LDL R234, [R1+0x258] ;  /* 0x0002580001ea7983 */ /* 0x000ea80000100800 */
[----:B------:R-:W2:Y:S04]  /*a570*/  LDL R235, [R1+0x25c] ;  /* 0x00025c0001eb7983 */ /* 0x000ea80000100800 */
[----:B------:R0:W-:Y:S04]  /*a580*/  STL [R1+0x884], R32 ;  /* 0x0008842001007387 */ /* 0x0001e80000100800 */
[----:B0-----:R-:W2:Y:S04]  /*a590*/  LDL R32, [R1+0x21c] ;  /* 0x00021c0001207983 */ /* 0x001ea80000100800 */
        /* <DEDUP_REMOVED lines=41> */
[----:B------:R-:W-:Y:S01]  /*a830*/  STL [R1+0x818], R3 ;  /* 0x0008180301007387 */ /* 0x000fe20000100800 */
[----:B------:R-:W-:-:S01]  /*a840*/  FADD R18, RZ, R18 ;  /* 0x00000012ff127221 */ /* 0x000fc20000000000 */
[----:B------:R-:W-:Y:S01]  /*a850*/  FADD R17, RZ, R17 ;  /* 0x00000011ff117221 */ /* 0x000fe20000000000 */
[----:B------:R-:W-:Y:S01]  /*a860*/  UMOV UR5, URZ ;  /* 0x0000003f00057c82 */ /* 0x000fe20008000000 */
[----:B------:R-:W-:Y:S01]  /*a870*/  STL [R1+0x814], R2 ;  /* 0x0008140201007387 */ /* 0x000fe20000100800 */
[----:B---3--:R-:W-:-:S01]  /*a880*/  FADD R20, RZ, R20 ;  /* 0x00000014ff147221 */ /* 0x008fc20000000000 */
[----:B----4-:R-:W-:-:S02]  /*a890*/  FADD R21, RZ, R21 ;  /* 0x00000015ff157221 */ /* 0x010fc40000000000 */
[----:B------:R0:W-:Y:S01]  /*a8a0*/  STL [R1+0x810], R0 ;  /* 0x0008100001007387 */ /* 0x0001e20000100800 */
[----:B--2---:R-:W-:-:S01]  /*a8b0*/  FADD R22, RZ, R22 ;  /* 0x00000016ff167221 */ /* 0x004fc20000000000 */
[----:B------:R-:W-:Y:S01]  /*a8c0*/  FADD R23, RZ, R23 ;  /* 0x00000017ff177221 */ /* 0x000fe20000000000 */
[----:B------:R-:W-:-:S01]  /*a8d0*/  FADD R232, RZ, R232 ;  /* 0x000000e8ffe87221 */ /* 0x000fc20000000000 */
[----:B------:R-:W-:Y:S01]  /*a8e0*/  FADD R233, RZ, R233 ;  /* 0x000000e9ffe97221 */ /* 0x000fe20000000000 */
[----:B------:R-:W-:-:S01]  /*a8f0*/  FADD R234, RZ, R234 ;  /* 0x000000eaffea7221 */ /* 0x000fc20000000000 */
[----:B------:R-:W-:Y:S01]  /*a900*/  FADD R235, RZ, R235 ;  /* 0x000000ebffeb7221 */ /* 0x000fe20000000000 */
[----:B0-----:R-:W-:-:S01]  /*a910*/  FADD R0, RZ, R27 ;  /* 0x0000001bff007221 */ /* 0x001fc20000000000 */
[----:B------:R-:W-:Y:S01]  /*a920*/  FADD R3, RZ, R28 ;  /* 0x0000001cff037221 */ /* 0x000fe20000000000 */
[----:B------:R-:W-:-:S05]  /*a930*/  FADD R2, RZ, R29 ;  /* 0x0000001dff027221 */ /* 0x000fca0000000000 */
[----:B------:R0:W-:Y:S04]  /*a940*/  STL [R1+0x260], R2 ;  /* 0x0002600201007387 */ /* 0x0001e80000100800 */
[----:B------:R1:W-:Y:S04]  /*a950*/  STL [R1+0x264], R3 ;  /* 0x0002640301007387 */ /* 0x0003e80000100800 */
[----:B------:R2:W-:Y:S01]  /*a960*/  STL [R1+0x268], R0 ;  /* 0x0002680001007387 */ /* 0x0005e20000100800 */
[----:B------:R-:W-:-:S01]  /*a970*/  FADD R237, RZ, R30 ;  /* 0x0000001effed7221 */ /* 0x000fc20000000000 */
[----:B0-----:R-:W-:Y:S01]  /*a980*/  FADD R2, RZ, R26 ;  /* 0x0000001aff027221 */ /* 0x001fe20000000000 */
[----:B-1----:R-:W-:-:S04]  /*a990*/  FADD R3, RZ, R25 ;  /* 0x00000019ff037221 */ /* 0x002fc80000000000 */
[----:B------:R0:W-:Y:S01]  /*a9a0*/  STL [R1+0x26c], R2 ;  /* 0x00026c0201007387 */ /* 0x0001e20000100800 */
[----:B--2---:R-:W-:-:S03]  /*a9b0*/  FADD R0, RZ, R24 ;  /* 0x00000018ff007221 */ /* 0x004fc60000000000 */
        /* <DEDUP_REMOVED lines=9> */
[----:B0-----:R-:W-:-:S01]  /*aa50*/  FADD R2, RZ, R36 ;  /* 0x00000024ff027221 */ /* 0x001fc20000000000 */
        /* <DEDUP_REMOVED lines=8> */
[----:B--2---:R-:W-:-:S03]  /*aae0*/  IMAD.MOV.U32 R0, RZ, RZ, R15 ;  /* 0x000000ffff007224 */ /* 0x004fc600078e000f */
[----:B0-----:R-:W2:Y:S04]  /*aaf0*/  LDL R2, [R1+0x1e4] ;  /* 0x0001e40001027983 */ /* 0x001ea80000100800 */
[----:B------:R0:W-:Y:S04]  /*ab00*/  STL [R1+0x294], R3 ;  /* 0x0002940301007387 */ /* 0x0001e80000100800 */
[----:B------:R-:W3:Y:S04]  /*ab10*/  LDL R4, [R1+0x1ec] ;  /* 0x0001ec0001047983 */ /* 0x000ee80000100800 */
[----:B------:R-:W4:Y:S04]  /*ab20*/  LDL R5, [R1+0x1f0] ;  /* 0x0001f00001057983 */ /* 0x000f280000100800 */
[----:B0-----:R-:W3:Y:S04]  /*ab30*/  LDL R3, [R1+0x1e8] ;  /* 0x0001e80001037983 */ /* 0x001ee80000100800 */
[----:B------:R-:W4:Y:S04]  /*ab40*/  LDL R6, [R1+0x1f4] ;  /* 0x0001f40001067983 */ /* 0x000f280000100800 */
        /* <DEDUP_REMOVED lines=24> */
[----:B------:R-:W4:Y:S01]  /*acd0*/  LDL R15, [R1+0x198] ;  /* 0x00019800010f7983 */ /* 0x000f220000100800 */
[----:B------:R-:W-:-:S05]  /*ace0*/  FADD R0, RZ, R0 ;  /* 0x00000000ff007221 */ /* 0x000fca0000000000 */
[----:B------:R2:W-:Y:S02]  /*acf0*/  STL [R1+0x298], R0 ;  /* 0x0002980001007387 */ /* 0x0005e40000100800 */
[----:B--2---:R-:W-:-:S05]  /*ad00*/  FADD R0, RZ, R2 ;  /* 0x00000002ff007221 */ /* 0x004fca0000000000 */
[----:B------:R4:W-:Y:S01]  /*ad10*/  STL [R1+0x29c], R0 ;  /* 0x00029c0001007387 */ /* 0x0009e20000100800 */
[----:B---3--:R-:W-:-:S01]  /*ad20*/  FADD R2, RZ, R3 ;  /* 0x00000003ff027221 */ /* 0x008fc20000000000 */
[----:B------:R-:W-:Y:S01]  /*ad30*/  FADD R3, RZ, R4 ;  /* 0x00000004ff037221 */ /* 0x000fe20000000000 */
[----:B----4-:R-:W-:-:S03]  /*ad40*/  FADD R0, RZ, R5 ;  /* 0x00000005ff007221 */ /* 0x010fc60000000000 */
[----:B------:R0:W-:Y:S04]  /*ad50*/  STL [R1+0x2a0], R2 ;  /* 0x0002a00201007387 */ /* 0x0001e80000100800 */
        /* <DEDUP_REMOVED lines=51> */
[----:B-1----:R-:W-:Y:S02]  /*b090*/  FADD R3, RZ, R15 ;  /* 0x0000000fff037221 */ /* 0x002fe40000000000 */
[----:B--2---:R-:W2:Y:S04]  /*b0a0*/  LDL R0, [R1+0x19c] ;  /* 0x00019c0001007983 */ /* 0x004ea80000100800 */
[----:B------:R0:W-:Y:S04]  /*b0b0*/  STL [R1+0x30c], R2 ;  /* 0x00030c0201007387 */ /* 0x0001e80000100800 */
[----:B0-----:R-:W3:Y:S04]  /*b0c0*/  LDL R2, [R1+0x160] ;  /* 0x0001600001027983 */ /* 0x001ee80000100800 */
[----:B------:R0:W-:Y:S04]  /*b0d0*/  STL [R1+0x310], R3 ;  /* 0x0003100301007387 */ /* 0x0001e80000100800 */
[----:B------:R-:W4:Y:S04]  /*b0e0*/  LDL R4, [R1+0x168] ;  /* 0x0001680001047983 */ /* 0x000f280000100800 */
[----:B------:R-:W4:Y:S04]  /*b0f0*/  LDL R5, [R1+0x16c] ;  /* 0x00016c0001057983 */ /* 0x000f280000100800 */
[----:B0-----:R-:W4:Y:S04]  /*b100*/  LDL R3, [R1+0x164] ;  /* 0x0001640001037983 */ /* 0x001f280000100800 */
        /* <DEDUP_REMOVED lines=26> */
[----:B--2---:R-:W-:-:S05]  /*b2b0*/  FADD R0, RZ, R0 ;  /* 0x00000000ff007221 */ /* 0x004fca0000000000 */
[----:B------:R3:W-:Y:S02]  /*b2c0*/  STL [R1+0x314], R0 ;  /* 0x0003140001007387 */ /* 0x0007e40000100800 */
[----:B---3--:R-:W-:-:S05]  /*b2d0*/  FADD R0, RZ, R2 ;  /* 0x00000002ff007221 */ /* 0x008fca0000000000 */
[----:B------:R0:W-:Y:S01]  /*b2e0*/  STL [R1+0x318], R0 ;  /* 0x0003180001007387 */ /* 0x0001e20000100800 */
[----:B----4-:R-:W-:-:S01]  /*b2f0*/  FADD R2, RZ, R3 ;  /* 0x00000003ff027221 */ /* 0x010fc20000000000 */
[----:B------:R-:W-:Y:S01]  /*b300*/  FADD R3, RZ, R4 ;  /* 0x00000004ff037221 */ /* 0x000fe20000000000 */
[----:B0-----:R-:W-:-:S03]  /*b310*/  FADD R0, RZ, R5 ;  /* 0x00000005ff007221 */ /* 0x001fc60000000000 */
        /* <DEDUP_REMOVED lines=91> */
[----:B0-----:R-:W-:Y:S01]  /*b8d0*/  FADD R0, RZ, R4 ;  /* 0x00000004ff007221 */ /* 0x001fe20000000000 */
[----:B------:R-:W-:-:S03]  /*b8e0*/  FADD R3, RZ, R5 ;  /* 0x00000005ff037221 */ /* 0x000fc60000000000 */
[----:B------:R0:W-:Y:S04]  /*b8f0*/  STL [R1+0x398], R2 ;  /* 0x0003980201007387 */ /* 0x0001e80000100800 */
[----:B------:R1:W-:Y:S01]  /*b900*/  STL [R1+0x39c], R0 ;  /* 0x00039c0001007387 */ /* 0x0003e20000100800 */
[----:B0-----:R-:W-:-:S03]  /*b910*/  FADD R2, RZ, R6 ;  /* 0x00000006ff027221 */ /* 0x001fc60000000000 */
[----:B------:R0:W-:Y:S01]  /*b920*/  STL [R1+0x3a0], R3 ;  /* 0x0003a00301007387 */ /* 0x0001e20000100800 */
[----:B-1----:R-:W-:-:S03]  /*b930*/  FADD R0, RZ, R7 ;  /* 0x00000007ff007221 */ /* 0x002fc60000000000 */
        /* <DEDUP_REMOVED lines=48> */
[----:B------:R-:W2:Y:S04]  /*bc40*/  LDL R32, [R1+0x94] ;  /* 0x0000940001207983 */ /* 0x000ea80000100800 */
[----:B------:R1:W-:Y:S04]  /*bc50*/  STL [R1+0x404], R2 ;  /* 0x0004040201007387 */ /* 0x0003e80000100800 */
[----:B------:R-:W3:Y:S04]  /*bc60*/  LDL R33, [R1+0x98] ;  /* 0x0000980001217983 */ /* 0x000ee80000100800 */
[----:B------:R4:W-:Y:S04]  /*bc70*/  STL [R1+0x408], R0 ;  /* 0x0004080001007387 */ /* 0x0009e80000100800 */
[----:B------:R-:W3:Y:S04]  /*bc80*/  LDL R34, [R1+0x9c] ;  /* 0x00009c0001227983 */ /* 0x000ee80000100800 */
        /* <DEDUP_REMOVED lines=24> */
[----:B0-----:R-:W3:Y:S04]  /*be10*/  LDL R3, [R1] ;  /* 0x0000000001037983 */ /* 0x001ee80000100800 */
[----:B-1----:R-:W3:Y:S04]  /*be20*/  LDL R2, [R1+0x4] ;  /* 0x0000040001027983 */ /* 0x002ee80000100800 */
[----:B----4-:R-:W4:Y:S04]  /*be30*/  LDL R0, [R1+0x8] ;  /* 0x0000080001007983 */ /* 0x010f280000100800 */
[----:B------:R-:W4:Y:S01]  /*be40*/  LDL R15, [R1+0xc] ;  /* 0x00000c00010f7983 */ /* 0x000f220000100800 */
[----:B--2---:R-:W-:-:S05]  /*be50*/  FADD R32, RZ, R32 ;  /* 0x00000020ff207221 */ /* 0x004fca0000000000 */
[----:B------:R0:W-:Y:S01]  /*be60*/  STL [R1+0x40c], R32 ;  /* 0x00040c2001007387 */ /* 0x0001e20000100800 */
[----:B---3--:R-:W-:-:S03]  /*be70*/  FADD R33, RZ, R33 ;  /* 0x00000021ff217221 */ /* 0x008fc60000000000 */
[----:B0-----:R-:W2:Y:S01]  /*be80*/  LDL.LU R32, [R1+0x884] ;  /* 0x0008840001207983 */ /* 0x001ea20000300800 */
[----:B------:R-:W-:-:S03]  /*be90*/  FADD R34, RZ, R34 ;  /* 0x00000022ff227221 */ /* 0x000fc60000000000 */
[----:B------:R0:W-:Y:S01]  /*bea0*/  STL [R1+0x410], R33 ;  /* 0x0004102101007387 */ /* 0x0001e20000100800 */
[----:B------:R-:W-:-:S01]  /*beb0*/  FADD R35, RZ, R35 ;  /* 0x00000023ff237221 */ /* 0x000fc20000000000 */
[----:B------:R-:W-:Y:S02]  /*bec0*/  FADD R36, RZ, R36 ;  /* 0x00000024ff247221 */ /* 0x000fe40000000000 */
[----:B0-----:R-:W3:Y:S01]  /*bed0*/  LDL.LU R33, [R1+0x880] ;  /* 0x0008800001217983 */ /* 0x001ee20000300800 */
[----:B------:R-:W-:-:S03]  /*bee0*/  FADD R37, RZ, R37 ;  /* 0x00000025ff257221 */ /* 0x000fc60000000000 */
[----:B------:R0:W-:Y:S01]  /*bef0*/  STL [R1+0x414], R34 ;  /* 0x0004142201007387 */ /* 0x0001e20000100800 */
[----:B------:R-:W-:-:S01]  /*bf00*/  FADD R38, RZ, R38 ;  /* 0x00000026ff267221 */ /* 0x000fc20000000000 */
[----:B------:R-:W-:Y:S02]  /*bf10*/  FADD R39, RZ, R39 ;  /* 0x00000027ff277221 */ /* 0x000fe40000000000 */
[----:B0-----:R-:W3:Y:S04]  /*bf20*/  LDL.LU R34, [R1+0x87c] ;  /* 0x00087c0001227983 */ /* 0x001ee80000300800 */
[----:B------:R0:W-:Y:S01]  /*bf30*/  STL [R1+0x418], R35 ;  /* 0x0004182301007387 */ /* 0x0001e20000100800 */
[----:B------:R-:W-:-:S01]  /*bf40*/  FADD R24, RZ, R24 ;  /* 0x00000018ff187221 */ /* 0x000fc20000000000 */
[----:B------:R-:W-:-:S02]  /*bf50*/  FADD R25, RZ, R25 ;  /* 0x00000019ff197221 */ /* 0x000fc40000000000 */
[----:B0-----:R-:W3:Y:S04]  /*bf60*/  LDL.LU R35, [R1+0x878] ;  /* 0x0008780001237983 */ /* 0x001ee80000300800 */
[----:B------:R0:W-:Y:S01]  /*bf70*/  STL [R1+0x41c], R36 ;  /* 0x00041c2401007387 */ /* 0x0001e20000100800 */
[----:B------:R-:W-:-:S01]  /*bf80*/  FADD R26, RZ, R26 ;  /* 0x0000001aff1a7221 */ /* 0x000fc20000000000 */
[----:B------:R-:W-:Y:S02]  /*bf90*/  FADD R27, RZ, R27 ;  /* 0x0000001bff1b7221 */ /* 0x000fe40000000000 */
[----:B0-----:R-:W3:Y:S04]  /*bfa0*/  LDL.LU R36, [R1+0x874] ;  /* 0x0008740001247983 */ /* 0x001ee80000300800 */
[----:B------:R0:W-:Y:S01]  /*bfb0*/  STL [R1+0x420], R37 ;  /* 0x0004202501007387 */ /* 0x0001e20000100800 */
[----:B------:R-:W-:-:S03]  /*bfc0*/  FADD R28, RZ, R28 ;  /* 0x0000001cff1c7221 */ /* 0x000fc60000000000 */
        /* <DEDUP_REMOVED lines=33> */
[----:B0-----:R0:W5:Y:S04]  /*c1e0*/  LDL.LU R16, [R1+0x844] ;  /* 0x0008440001107983 */ /* 0x0011680000300800 */
[----:B------:R1:W-:Y:S01]  /*c1f0*/  STL [R1+0x450], R14 ;  /* 0x0004500e01007387 */ /* 0x0003e20000100800 */
[----:B------:R-:W-:-:S03]  /*c200*/  FADD R6, RZ, R6 ;  /* 0x00000006ff067221 */ /* 0x000fc60000000000 */
[----:B-1----:R0:W5:Y:S04]  /*c210*/  LDL.LU R14, [R1+0x840] ;  /* 0x00084000010e7983 */ /* 0x0021680000300800 */
        /* <DEDUP_REMOVED lines=13> */
[----:B----4-:R-:W-:-:S03]  /*c2f0*/  FADD R0, RZ, R0 ;  /* 0x00000000ff007221 */ /* 0x010fc60000000000 */
[----:B-1----:R0:W5:Y:S04]  /*c300*/  LDL.LU R8, [R1+0x82c] ;  /* 0x00082c0001087983 */ /* 0x0021680000300800 */
[----:B------:R1:W-:Y:S01]  /*c310*/  STL [R1+0x468], R7 ;  /* 0x0004680701007387 */ /* 0x0003e20000100800 */
[----:B------:R-:W-:-:S03]  /*c320*/  FADD R15, RZ, R15 ;  /* 0x0000000fff0f7221 */ /* 0x000fc60000000000 */
[----:B-1----:R0:W5:Y:S04]  /*c330*/  LDL.LU R7, [R1+0x828] ;  /* 0x0008280001077983 */ /* 0x0021680000300800 */
[----:B------:R1:W-:Y:S04]  /*c340*/  STL [R1+0x46c], R6 ;  /* 0x00046c0601007387 */ /* 0x0003e80000100800 */
        /* <DEDUP_REMOVED lines=11> */
[----:B------:R1:W-:Y:S02]  /*c400*/  STL [R1+0x484], R15 ;  /* 0x0004840f01007387 */ /* 0x0003e40000100800 */
[----:B-1----:R-:W-:-:S05]  /*c410*/  FADD R15, RZ, R19 ;  /* 0x00000013ff0f7221 */ /* 0x002fca0000000000 */
[----:B------:R1:W-:Y:S04]  /*c420*/  STL [R1+0x488], R15 ;  /* 0x0004880f01007387 */ /* 0x0003e80000100800 */
[----:B------:R-:W-:Y:S01]  /*c430*/  STL [R1+0x48c], R18 ;  /* 0x00048c1201007387 */ /* 0x000fe20000100800 */
[----:B-1----:R-:W-:-:S01]  /*c440*/  FADD R15, RZ, R13 ;  /* 0x0000000dff0f7221 */ /* 0x002fc20000000000 */
[----:B------:R-:W-:Y:S02]  /*c450*/  FADD R13, RZ, R224 ;  /* 0x000000e0ff0d7221 */ /* 0x000fe40000000000 */
[----:B------:R1:W-:Y:S04]  /*c460*/  STL [R1+0x490], R17 ;  /* 0x0004901101007387 */ /* 0x0003e80000100800 */
[----:B------:R4:W-:Y:S04]  /*c470*/  STL [R1+0x494], R15 ;  /* 0x0004940f01007387 */ /* 0x0009e80000100800 */
[----:B------:R2:W-:Y:S01]  /*c480*/  STL [R1+0x498], R13 ;  /* 0x0004980d01007387 */ /* 0x0005e20000100800 */
[----:B-1----:R-:W-:-:S01]  /*c490*/  FADD R17, RZ, R225 ;  /* 0x000000e1ff117221 */ /* 0x002fc20000000000 */
[----:B----4-:R-:W-:-:S04]  /*c4a0*/  FADD R15, RZ, R226 ;  /* 0x000000e2ff0f7221 */ /* 0x010fc80000000000 */
[----:B------:R1:W-:Y:S01]  /*c4b0*/  STL [R1+0x49c], R17 ;  /* 0x00049c1101007387 */ /* 0x0003e20000100800 */
[----:B--2---:R-:W-:-:S03]  /*c4c0*/  FADD R13, RZ, R227 ;  /* 0x000000e3ff0d7221 */ /* 0x004fc60000000000 */
[----:B------:R2:W-:Y:S04]  /*c4d0*/  STL [R1+0x4a0], R15 ;  /* 0x0004a00f01007387 */ /* 0x0005e80000100800 */
[----:B------:R4:W-:Y:S01]  /*c4e0*/  STL [R1+0x4a4], R13 ;  /* 0x0004a40d01007387 */ /* 0x0009e20000100800 */
[----:B-1----:R-:W-:-:S01]  /*c4f0*/  FADD R17, RZ, R228 ;  /* 0x000000e4ff117221 */ /* 0x002fc20000000000 */
[----:B--2---:R-:W-:-:S04]  /*c500*/  FADD R15, RZ, R229 ;  /* 0x000000e5ff0f7221 */ /* 0x004fc80000000000 */
[----:B------:R1:W-:Y:S01]  /*c510*/  STL [R1+0x4a8], R17 ;  /* 0x0004a81101007387 */ /* 0x0003e20000100800 */
[----:B----4-:R-:W-:-:S03]  /*c520*/  FADD R13, RZ, R230 ;  /* 0x000000e6ff0d7221 */ /* 0x010fc60000000000 */
        /* <DEDUP_REMOVED lines=374> */
[----:B---3--:R-:W-:-:S01]  /*dc90*/  FADD R17, RZ, R33 ;  /* 0x00000021ff117221 */ /* 0x008fc20000000000 */
[----:B-1----:R-:W-:-:S04]  /*dca0*/  FADD R15, RZ, R34 ;  /* 0x00000022ff0f7221 */ /* 0x002fc80000000000 */
[----:B------:R1:W-:Y:S01]  /*dcb0*/  STL [R1+0x79c], R17 ;  /* 0x00079c1101007387 */ /* 0x0003e20000100800 */
[----:B--2---:R-:W-:-:S03]  /*dcc0*/  FADD R13, RZ, R35 ;  /* 0x00000023ff0d7221 */ /* 0x004fc60000000000 */
[----:B------:R2:W-:Y:S04]  /*dcd0*/  STL [R1+0x7a0], R15 ;  /* 0x0007a00f01007387 */ /* 0x0005e80000100800 */
[----:B------:R3:W-:Y:S01]  /*dce0*/  STL [R1+0x7a4], R13 ;  /* 0x0007a40d01007387 */ /* 0x0007e20000100800 */
[----:B-1----:R-:W-:-:S01]  /*dcf0*/  FADD R17, RZ, R36 ;  /* 0x00000024ff117221 */ /* 0x002fc20000000000 */
[----:B--2---:R-:W-:-:S04]  /*dd00*/  FADD R15, RZ, R37 ;  /* 0x00000025ff0f7221 */ /* 0x004fc80000000000 */
[----:B------:R1:W-:Y:S01]  /*dd10*/  STL [R1+0x7a8], R17 ;  /* 0x0007a81101007387 */ /* 0x0003e20000100800 */
[----:B---3--:R-:W-:-:S03]  /*dd20*/  FADD R13, RZ, R38 ;  /* 0x00000026ff0d7221 */ /* 0x008fc60000000000 */
        /* <DEDUP_REMOVED lines=16> */
[----:B------:R-:W-:Y:S01]  /*de30*/  STL [R1+0x7cc], R17 ;  /* 0x0007cc1101007387 */ /* 0x000fe20000100800 */
[----:B---3--:R-:W-:-:S03]  /*de40*/  FADD R13, RZ, R31 ;  /* 0x0000001fff0d7221 */ /* 0x008fc60000000000 */
[----:B------:R1:W-:Y:S04]  /*de50*/  STL [R1+0x7d0], R15 ;  /* 0x0007d00f01007387 */ /* 0x0003e80000100800 */
[----:B------:R0:W-:Y:S01]  /*de60*/  STL [R1+0x7d4], R13 ;  /* 0x0007d40d01007387 */ /* 0x0001e20000100800 */
[----:B-1----:R-:W-:-:S07]  /*de70*/  IMAD.U32 R15, RZ, RZ, UR5 ;  /* 0x00000005ff0f7e24 */ /* 0x002fce000f8e00ff */
.L_x_22:
[----:B0-----:R-:W2:Y:S01]  /*de80*/  LDL R13, [R1+0x808] ;  /* 0x00080800010d7983 */ /* 0x001ea20000100800 */
[----:B-----5:R-:W-:-:S13]  /*de90*/  R2UR UR5, R16 ;  /* 0x00000000100572ca */ /* 0x020fda00000e0000 */
[----:B------:R-:W-:-:S04]  /*dea0*/  UIADD3 UR5, UR5, 0x1, URZ ;  /* 0x0000000105057890 */ /* 0x000fc8000fffe03f */
[----:B------:R-:W-:-:S04]  /*deb0*/  UISETP.NE.AND UP0, UPT, UR5, 0x5, UPT ;  /* 0x000000050500788c */ /* 0x000fc8000bf05270 */
[----:B------:R-:W-:Y:S01]  /*dec0*/  USEL UR6, URZ, 0x1, UP0 ;  /* 0x000000013f067887 */ /* 0x000fe20008000000 */
[----:B--2---:R-:W-:-:S13]  /*ded0*/  R2UR UR7, R13 ;  /* 0x000000000d0772ca */ /* 0x004fda00000e0000 */
[----:B------:R-:W-:Y:S02]  /*dee0*/  ULOP3.LUT UR6, UR7, UR6, URZ, 0x3c, !UPT ;  /* 0x0000000607067292 */ /* 0x000fe4000f8e3c3f */
[----:B------:R-:W-:-:S03]  /*def0*/  USEL UR7, UR5, URZ, UP0 ;  /* 0x0000003f05077287 */ /* 0x000fc60008000000 */
[----:B------:R-:W-:Y:S01]  /*df00*/  UMOV UR5, 0x1 ;  /* 0x0000000100057882 */ /* 0x000fe20000000000 */
[----:B------:R-:W-:Y:S02]  /*df10*/  IMAD.U32 R16, RZ, RZ, UR6 ;  /* 0x00000006ff107e24 */ /* 0x000fe4000f8e00ff */
[----:B------:R-:W-:-:S07]  /*df20*/  IMAD.U32 R13, RZ, RZ, UR7 ;  /* 0x00000007ff0d7e24 */ /* 0x000fce000f8e00ff */
.L_x_17:
[----:B------:R-:W2:Y:S02]  /*df30*/  LDL R17, [R1+0x80c] ;  /* 0x00080c0001117983 */ /* 0x000ea40000100800 */
[----:B--2---:R-:W-:-:S13]  /*df40*/  R2UR UR7, R17 ;  /* 0x00000000110772ca */ /* 0x004fda00000e0000 */
[----:B------:R-:W-:-:S04]  /*df50*/  UISETP.LT.AND UP0, UPT, UR7, 0x1, UPT ;  /* 0x000000010700788c */ /* 0x000fc8000bf01270 */
[----:B------:R-:W-:-:S04]  /*df60*/  USEL UR6, UR7, 0x1, UP0 ;  /* 0x0000000107067887 */ /* 0x000fc80008000000 */
[----:B------:R-:W-:-:S04]  /*df70*/  UIADD3 UR6, UR7, -UR6, URZ ;  /* 0x8000000607067290 */ /* 0x000fc8000fffe03f */
[----:B------:R-:W-:-:S06]  /*df80*/  UISETP.GE.AND UP0, UPT, UR6, 0x1, UPT ;  /* 0x000000010600788c */ /* 0x000fcc000bf06270 */
[----:B------:R-:W-:-:S13]  /*df90*/  PLOP3.LUT P0, PT, PT, PT, UP0, 0x80, 0x0 ;  /* 0x000000000000781c */ /* 0x000fda0003f0f008 */
[----:B------:R-:W-:Y:S05]  /*dfa0*/  @!P0 BRA `(.L_x_23) ;  /* 0x000000a400b48947 */ /* 0x000fea0003800000 */
[----:B------:R-:W2:Y:S02]  /*dfb0*/  LDL R17, [R1+0x7e0] ;  /* 0x0007e00001117983 */ /* 0x000ea40000100800 */
[----:B--2---:R-:W-:Y:S01]  /*dfc0*/  R2UR UR7, R17 ;  /* 0x00000000110772ca */ /* 0x004fe200000e0000 */
[----:B------:R-:W-:-:S12]  /*dfd0*/  IMAD.U32 R17, RZ, RZ, UR6 ;  /* 0x00000006ff117e24 */ /* 0x000fd8000f8e00ff */
[----:B------:R-:W-:-:S07]  /*dfe0*/  IMAD.U32 R18, RZ, RZ, UR7 ;  /* 0x00000007ff127e24 */ /* 0x000fce000f8e00ff */
.L_x_31:
[----:B------:R-:W2:Y:S02]  /*dff0*/  LDL R14, [R1+0x7f4] ;  /* 0x0007f400010e7983 */ /* 0x000ea40000100800 */
[----:B--2---:R-:W-:-:S13]  /*e000*/  R2UR UR6, R14 ;  /* 0x000000000e0672ca */ /* 0x004fda00000e0000 */
[----:B------:R-:W-:-:S06]  /*e010*/  UISETP.NE.AND UP0, UPT, UR6, 0x3, UPT ;  /* 0x000000030600788c */ /* 0x000fcc000bf05270 */
[----:B------:R-:W-:-:S13]  /*e020*/  PLOP3.LUT P1, PT, PT, PT, UP0, 0x80, 0x0 ;  /* 0x000000000000781c */ /* 0x000fda0003f2f008 */
[----:B-----5:R-:W-:Y:S05]  /*e030*/  @!P1 BRA `(.L_x_24) ;  /* 0x0000000000049947 */ /* 0x020fea0003800000 */
[----:B------:R-:W-:Y:S01]  /*e040*/  BPT.TRAP 0x1 ;  /* 0x000000040000795c */ /* 0x000fe20000300000 */
.L_x_24:
[----:B------:R-:W0:Y:S01]  /*e050*/  S2UR UR7, SR_CgaCtaId ;  /* 0x00000000000779c3 */ /* 0x000e220000008800 */
[----:B------:R-:W-:Y:S01]  /*e060*/  R2UR UR8, R13 ;  /* 0x000000000d0872ca */ /* 0x000fe200000e0000 */
[----:B------:R-:W-:Y:S01]  /*e070*/  UMOV UR6, 0x400 ;  /* 0x0000040000067882 */ /* 0x000fe20000000000 */
[----:B------:R-:W-:Y:S01]  /*e080*/  SHF.L.U32 R19, R16, 0x1f, RZ ;  /* 0x0000001f10137819 */ /* 0x000fe200000006ff */
[----:B0-----:R-:W-:-:S10]  /*e090*/  ULEA UR9, UR7, UR6, 0x18 ;  /* 0x0000000607097291 */ /* 0x001fd4000f8ec03f */
[----:B------:R-:W-:Y:S02]  /*e0a0*/  ULEA UR6, UR8, UR9, 0x3 ;  /* 0x0000000908067291 */ /* 0x000fe4000f8e183f */
[----:B------:R-:W-:-:S07]  /*e0b0*/  IMAD.U32 R14, RZ, RZ, UR9 ;  /* 0x00000009ff0e7e24 */ /* 0x000fce000f8e00ff */
[----:B------:R0:W2:Y:S01]  /*e0c0*/  SYNCS.PHASECHK.TRANS64.TRYWAIT P0, [UR6], R19 ;  /* 0x00000013ff0075a7 */ /* 0x0000a20008000146 */
[----:B------:R-:W-:Y:S05]  /*e0d0*/  @!P1 BRA `(.L_x_25) ;  /* 0x0000000000049947 */ /* 0x000fea0003800000 */
[----:B------:R-:W-:Y:S01]  /*e0e0*/  BPT.TRAP 0x1 ;  /* 0x000000040000795c */ /* 0x000fe20000300000 */
.L_x_25:
[----:B--2---:R-:W-:Y:S05]  /*e0f0*/  @P0 BRA `(.L_x_26) ;  /* 0x0000000000080947 */ /* 0x004fea0003800000 */
[----:B------:R-:W2:Y:S02]  /*e100*/  SYNCS.PHASECHK.TRANS64.TRYWAIT P0, [UR6], R19 ;  /* 0x00000013ff0075a7 */ /* 0x000ea40008000146 */
[----:B--2---:R-:W-:Y:S05]  /*e110*/  @!P0 BRA `(.L_x_27) ;  /* 0x0000039000848947 */ /* 0x004fea0003800000 */
.L_x_26:
[----:B0-----:R-:W2:Y:S01]  /*e120*/  LDL R19, [R1+0x7dc] ;  /* 0x0007dc0001137983 */ /* 0x001ea20000100800 */
[----:B------:R-:W-:-:S03]  /*e130*/  R2UR UR7, R14 ;  /* 0x000000000e0772ca */ /* 0x000fc600000e0000 */
[----:B------:R-:W-:Y:S04]  /*e140*/  STL.64 [R1+0xb18], R198 ;  /* 0x000b18c601007387 */ /* 0x000fe80000100a00 */
[----:B------:R-:W-:Y:S04]  /*e150*/  STL.64 [R1+0xb10], R196 ;  /* 0x000b10c401007387 */ /* 0x000fe80000100a00 */
[----:B------:R-:W-:Y:S04]  /*e160*/  STL.64 [R1+0xb08], R194 ;  /* 0x000b08c201007387 */ /* 0x000fe80000100a00 */
[----:B------:R-:W-:Y:S04]  /*e170*/  STL.64 [R1+0xb00], R192 ;  /* 0x000b00c001007387 */ /* 0x000fe80000100a00 */
[----:B------:R-:W-:Y:S04]  /*e180*/  STL.64 [R1+0xaf8], R174 ;  /* 0x000af8ae01007387 */ /* 0x000fe80000100a00 */
[----:B------:R-:W-:Y:S04]  /*e190*/  STL.64 [R1+0xaf0], R172 ;  /* 0x000af0ac01007387 */ /* 0x000fe80000100a00 */
[----:B------:R-:W-:Y:S04]  /*e1a0*/  STL.64 [R1+0xae8], R170 ;  /* 0x000ae8aa01007387 */ /* 0x000fe80000100a00 */
[----:B------:R-:W-:Y:S04]  /*e1b0*/  STL.64 [R1+0xae0], R168 ;  /* 0x000ae0a801007387 */ /* 0x000fe80000100a00 */
        /* <DEDUP_REMOVED lines=67> */
[----:B--2---:R-:W-:-:S03]  /*e5f0*/  R2UR UR6, R19 ;  /* 0x00000000130672ca */ /* 0x004fc600000e0000 */
[----:B------:R-:W-:Y:S04]  /*e600*/  STL [R1+0x960], R5 ;  /* 0x0009600501007387 */ /* 0x000fe80000100800 */
[----:B------:R1:W-:Y:S04]  /*e610*/  STL [R1+0x95c], R4 ;  /* 0x00095c0401007387 */ /* 0x0003e80000100800 */
[----:B------:R-:W-:Y:S04]  /*e620*/  STL [R1+0x958], R3 ;  /* 0x0009580301007387 */ /* 0x000fe80000100800 */
[----:B------:R-:W-:Y:S04]  /*e630*/  STL [R1+0x954], R2 ;  /* 0x0009540201007387 */ /* 0x000fe80000100800 */
[----:B-----5:R0:W-:Y:S04]  /*e640*/  STL [R1+0x950], R0 ;  /* 0x0009500001007387 */ /* 0x0201e80000100800 */
[----:B------:R-:W-:Y:S04]  /*e650*/  STL [R1+0x9b0], R14 ;  /* 0x0009b00e01007387 */ /* 0x000fe80000100800 */
[----:B-1----:R-:W2:Y:S04]  /*e660*/  LDL.LU.64 R4, [R1+0x240] ;  /* 0x0002400001047983 */ /* 0x002ea80000300a00 */
[----:B------:R-:W2:Y:S04]  /*e670*/  LDL.LU.64 R6, [R1+0x248] ;  /* 0x0002480001067983 */ /* 0x000ea80000300a00 */
[----:B------:R-:W2:Y:S04]  /*e680*/  LDL.LU.64 R8, [R1+0x250] ;  /* 0x0002500001087983 */ /* 0x000ea80000300a00 */
[----:B------:R-:W2:Y:S04]  /*e690*/  LDL.LU.64 R10, [R1+0x258] ;  /* 0x00025800010a7983 */ /* 0x000ea80000300a00 */
[----:B------:R-:W3:Y:S04]  /*e6a0*/  LDL.LU.64 R16, [R1+0x1e0] ;  /* 0x0001e00001107983 */ /* 0x000ee80000300a00 */
[----:B------:R-:W3:Y:S04]  /*e6b0*/  LDL.LU.64 R18, [R1+0x1e8] ;  /* 0x0001e80001127983 */ /* 0x000ee80000300a00 */
[----:B------:R-:W3:Y:S04]  /*e6c0*/  LDL.LU.64 R20, [R1+0x1f0] ;  /* 0x0001f00001147983 */ /* 0x000ee80000300a00 */
[----:B------:R-:W3:Y:S01]  /*e6d0*/  LDL.LU.64 R22, [R1+0x1f8] ;  /* 0x0001f80001167983 */ /* 0x000ee20000300a00 */
[----:B------:R-:W-:Y:S01]  /*e6e0*/  UIADD3 UR7, UR7, 0x1e100, URZ ;  /* 0x0001e10007077890 */ /* 0x000fe2000fffe03f */
[----:B------:R-:W-:Y:S01]  /*e6f0*/  R2UR UR10, R13 ;  /* 0x000000000d0a72ca */ /* 0x000fe200000e0000 */
[----:B------:R-:W-:Y:S01]  /*e700*/  UISETP.NE.AND UP0, UPT, UR4, URZ, UPT ;  /* 0x0000003f0400728c */ /* 0x000fe2000bf05270 */
[----:B------:R-:W4:Y:S01]  /*e710*/  LDL.LU.64 R96, [R1+0x180] ;  /* 0x0001800001607983 */ /* 0x000f220000300a00 */
[----:B------:R-:W-:-:S02]  /*e720*/  USHF.R.U32.HI UR7, URZ, 0x4, UR7 ;  /* 0x000000043f077899 */ /* 0x000fc40008011607 */
[----:B------:R-:W-:Y:S01]  /*e730*/  USEL UR5, UR5, URZ, !UP0 ;  /* 0x0000003f05057287 */ /* 0x000fe2000c000000 */
[----:B------:R-:W4:Y:S01]  /*e740*/  LDL.LU.64 R98, [R1+0x188] ;  /* 0x0001880001627983 */ /* 0x000f220000300a00 */
[----:B------:R-:W-:Y:S02]  /*e750*/  ULOP3.LUT UR7, UR7, 0x3fff, URZ, 0xc0, !UPT ;  /* 0x00003fff07077892 */ /* 0x000fe4000f8ec03f */
[----:B------:R-:W-:Y:S01]  /*e760*/  ULOP3.LUT UR6, UR6, 0x10000, URZ, 0xfc, !UPT ;  /* 0x0001000006067892 */ /* 0x000fe2000f8efc3f */
[----:B------:R-:W4:Y:S01]  /*e770*/  LDL.LU.64 R100, [R1+0x190] ;  /* 0x0001900001647983 */ /* 0x000f220000300a00 */
[----:B------:R-:W-:Y:S02]  /*e780*/  ULOP3.LUT UR7, UR7, 0x10000, URZ, 0xfc, !UPT ;  /* 0x0001000007077892 */ /* 0x000fe4000f8efc3f */
[----:B------:R-:W-:Y:S01]  /*e790*/  UISETP.NE.U32.AND UP0, UPT, UR5, URZ, UPT ;  /* 0x0000003f0500728c */ /* 0x000fe2000bf05070 */
[----:B------:R-:W4:Y:S01]  /*e7a0*/  LDL.LU.64 R102, [R1+0x198] ;  /* 0x0001980001667983 */ /* 0x000f220000300a00 */
[----:B------:R-:W-:-:S02]  /*e7b0*/  UIMAD UR47, UR10, 0x600, UR6 ;  /* 0x000006000a2f78a4 */ /* 0x000fc4000f8e0206 */
[----:B------:R-:W-:Y:S01]  /*e7c0*/  UIMAD UR46, UR10, 0x3c0, UR7 ;  /* 0x000003c00a2e78a4 */ /* 0x000fe2000f8e0207 */
[----:B------:R-:W-:Y:S01]  /*e7d0*/  STL [R1+0x9b4], R13 ;  /* 0x0009b40d01007387 */ /* 0x000fe20000100800 */
[----:B------:R-:W-:Y:S01]  /*e7e0*/  UMOV UR9, 0x80000020 ;  /* 0x8000002000097882 */ /* 0x000fe20000000000 */
[----:B------:R-:W-:Y:S01]  /*e7f0*/  UMOV UR11, 0x80000020 ;  /* 0x80000020000b7882 */ /* 0x000fe20000000000 */
[----:B------:R-:W-:Y:S01]  /*e800*/  UIADD3 UR38, UR46, 0x40, URZ ;  /* 0x000000402e267890 */ /* 0x000fe2000fffe03f */
[----:B------:R-:W-:Y:S02]  /*e810*/  UMOV UR8, UR47 ;  /* 0x0000002f00087c82 */ /* 0x000fe40008000000 */
[----:B------:R-:W-:Y:S01]  /*e820*/  UMOV UR10, UR46 ;  /* 0x0000002e000a7c82 */ /* 0x000fe20008000000 */
[----:B------:R-:W-:Y:S01]  /*e830*/  UMOV UR36, UR8 ;  /* 0x0000000800247c82 */ /* 0x000fe20008000000 */
[----:B------:R-:W-:Y:S01]  /*e840*/  UMOV UR37, UR9 ;  /* 0x0000000900257c82 */ /* 0x000fe20008000000 */
[----:B------:R-:W-:Y:S01]  /*e850*/  UMOV UR39, 0x80000020 ;  /* 0x8000002000277882 */ /* 0x000fe20000000000 */
[----:B------:R-:W-:Y:S01]  /*e860*/  UIADD3 UR14, UR46, 0x80, URZ ;  /* 0x000000802e0e7890 */ /* 0x000fe2000fffe03f */
[----:B------:R-:W-:Y:S01]  /*e870*/  UMOV UR12, UR8 ;  /* 0x00000008000c7c82 */ /* 0x000fe20008000000 */
[----:B------:R-:W-:Y:S01]  /*e880*/  UMOV UR13, UR9 ;  /* 0x00000009000d7c82 */ /* 0x000fe20008000000 */
[----:B--2---:R-:W-:Y:S01]  /*e890*/  WARPGROUP.ARRIVE ;  /* 0x00000000000079c5 */ /* 0x004fe20000000000 */
[----:B------:R-:W-:Y:S01]  /*e8a0*/  UMOV UR15, 0x80000020 ;  /* 0x80000020000f7882 */ /* 0x000fe20000000000 */
[----:B------:R-:W-:Y:S01]  /*e8b0*/  UIADD3 UR22, UR46, 0xc0, URZ ;  /* 0x000000c02e167890 */ /* 0x000fe2000fffe03f */
[----:B------:R-:W-:Y:S01]  /*e8c0*/  UMOV UR20, UR8 ;  /* 0x0000000800147c82 */ /* 0x000fe20008000000 */
[----:B------:R-:W-:-:S02]  /*e8d0*/  UMOV UR21, UR9 ;  /* 0x0000000900157c82 */ /* 0x000fc40008000000 */
[----:B------:R-:W-:Y:S01]  /*e8e0*/  QGMMA.64x16x32.F32.E4M3.E4M3 R4, gdesc[UR8], R4, UP0, gsb0 ;  /* 0x00200000080479f3 */ /* 0x000fe2000b800804 */
        /* <DEDUP_REMOVED lines=33> */
[----:B------:R-:W-:Y:S01]  /*eb00*/  UMOV UR52, UR8 ;  /* 0x0000000800347c82 */ /* 0x000fe20008000000 */
[----:B------:R-:W-:Y:S01]  /*eb10*/  UMOV UR53, UR9 ;  /* 0x0000000900357c82 */ /* 0x000fe20008000000 */
[----:B------:R-:W-:-:S02]  /*eb20*/  WARPGROUP.DEPBAR.LE gsb0, 0x0 ;  /* 0x00008000000079c5 */ /* 0x000fc40000010000 */
[----:B------:R-:W-:Y:S02]  /*eb30*/  IMAD.MOV.U32 R24, RZ, RZ, R4 ;  /* 0x000000ffff187224 */ /* 0x000fe400078e0004 */
[----:B------:R-:W-:Y:S02]  /*eb40*/  IMAD.MOV.U32 R25, RZ, RZ, R5 ;  /* 0x000000ffff197224 */ /* 0x000fe400078e0005 */
[----:B------:R-:W-:Y:S01]  /*eb50*/  IMAD.MOV.U32 R26, RZ, RZ, R6 ;  /* 0x000000ffff1a7224 */ /* 0x000fe200078e0006 */
[----:B------:R-:W2:Y:S01]  /*eb60*/  LDL.LU.64 R4, [R1+0x120] ;  /* 0x0001200001047983 */ /* 0x000ea20000300a00 */
[----:B------:R-:W-:Y:S02]  /*eb70*/  IMAD.MOV.U32 R27, RZ, RZ, R7 ;  /* 0x000000ffff1b7224 */ /* 0x000fe400078e0007 */
[----:B------:R-:W-:Y:S01]  /*eb80*/  IMAD.MOV.U32 R28, RZ, RZ, R8 ;  /* 0x000000ffff1c7224 */ /* 0x000fe200078e0008 */
[----:B------:R-:W2:Y:S01]  /*eb90*/  LDL.LU.64 R6, [R1+0x128] ;  /* 0x0001280001067983 */ /* 0x000ea20000300a00 */
[----:B------:R-:W-:-:S02]  /*eba0*/  IMAD.MOV.U32 R29, RZ, RZ, R9 ;  /* 0x000000ffff1d7224 */ /* 0x000fc400078e0009 */
[----:B------:R-:W-:Y:S01]  /*ebb0*/  IMAD.MOV.U32 R30, RZ, RZ, R10 ;  /* 0x000000ffff1e7224 */ /* 0x000fe200078e000a */
[----:B------:R-:W2:Y:S01]  /*ebc0*/  LDL.LU.64 R8, [R1+0x130] ;  /* 0x0001300001087983 */ /* 0x000ea20000300a00 */
[----:B------:R-:W-:-:S03]  /*ebd0*/  IMAD.MOV.U32 R31, RZ, RZ, R11 ;  /* 0x000000ffff1f7224 */ /* 0x000fc600078e000b */
[----:B------:R-:W2:Y:S01]  /*ebe0*/  LDL.LU.64 R10, [R1+0x138] ;  /* 0x00013800010a7983 */ /* 0x000ea20000300a00 */
[----:B---3--:R-:W-:-:S03]  /*ebf0*/  WARPGROUP.ARRIVE ;  /* 0x00000000000079c5 */ /* 0x008fc60000000000 */
[----:B------:R-:W3:Y:S03]  /*ec00*/  LDL.LU.64 R144, [R1+0xc0] ;  /* 0x0000c00001907983 */ /* 0x000ee60000300a00 */
[----:B------:R-:W-:Y:S01]  /*ec10*/  QGMMA.64x16x32.F32.E4M3.E4M3 R16, gdesc[UR36], R16, UP0, gsb0 ;  /* 0x00200000241079f3 */ /* 0x000fe2000b800810 */
[----:B------:R-:W3:Y:S04]  /*ec20*/  LDL.LU.64 R146, [R1+0xc8] ;  /* 0x0000c80001927983 */ /* 0x000ee80000300a00 */
[----:B------:R-:W3:Y:S04]  /*ec30*/  LDL.LU.64 R148, [R1+0xd0] ;  /* 0x0000d00001947983 */ /* 0x000ee80000300a00 */
[----:B------:R-:W3:Y:S01]  /*ec40*/  LDL.LU.64 R150, [R1+0xd8] ;  /* 0x0000d80001967983 */ /* 0x000ee20000300a00 */
[----:B------:R-:W-:-:S02]  /*ec50*/  WARPGROUP.DEPBAR.LE gsb0, 0x0 ;  /* 0x00008000000079c5 */ /* 0x000fc40000010000 */
[----:B----4-:R-:W-:-:S06]  /*ec60*/  WARPGROUP.ARRIVE ;  /* 0x00000000000079c5 */ /* 0x010fcc0000000000 */
[----:B------:R-:W-:Y:S03]  /*ec70*/  QGMMA.64x16x32.F32.E4M3.E4M3 R96, gdesc[UR12], R96, UP0, gsb0 ;  /* 0x002000000c6079f3 */ /* 0x000fe6000b800860 */
[----:B------:R-:W-:Y:S02]  /*ec80*/  WARPGROUP.DEPBAR.LE gsb0, 0x0 ;  /* 0x00008000000079c5 */ /* 0x000fe40000010000 */
[----:B------:R-:W-:Y:S02]  /*ec90*/  IMAD.MOV.U32 R72, RZ, RZ, R96 ;  /* 0x000000ffff487224 */ /* 0x000fe400078e0060 */
[----:B------:R-:W-:Y:S02]  /*eca0*/  IMAD.MOV.U32 R73, RZ, RZ, R97 ;  /* 0x000000ffff497224 */ /* 0x000fe400078e0061 */
[----:B------:R-:W-:Y:S02]  /*ecb0*/  IMAD.MOV.U32 R74, RZ, RZ, R98 ;  /* 0x000000ffff4a7224 */ /* 0x000fe400078e0062 */
[----:B------:R-:W-:-:S02]  /*ecc0*/  IMAD.MOV.U32 R75, RZ, RZ, R99 ;  /* 0x000000ffff4b7224 */ /* 0x000fc400078e0063 */
[----:B------:R-:W-:Y:S02]  /*ecd0*/  IMAD.MOV.U32 R76, RZ, RZ, R100 ;  /* 0x000000ffff4c7224 */ /* 0x000fe400078e0064 */
[----:B------:R-:W-:Y:S02]  /*ece0*/  IMAD.MOV.U32 R77, RZ, RZ, R101 ;  /* 0x000000ffff4d7224 */ /* 0x000fe400078e0065 */
[----:B------:R-:W-:Y:S02]  /*ecf0*/  IMAD.MOV.U32 R78, RZ, RZ, R102 ;  /* 0x000000ffff4e7224 */ /* 0x000fe400078e0066 */
[----:B------:R-:W-:Y:S01]  /*ed00*/  IMAD.MOV.U32 R79, RZ, RZ, R103 ;  /* 0x000000ffff4f7224 */ /* 0x000fe200078e0067 */
[----:B--2---:R-:W-:-:S06]  /*ed10*/  WARPGROUP.ARRIVE ;  /* 0x00000000000079c5 */ /* 0x004fcc0000000000 */
[----:B------:R-:W-:Y:S03]  /*ed20*/  QGMMA.64x16x32.F32.E4M3.E4M3 R4, gdesc[UR20], R4, UP0, gsb0 ;  /* 0x00200000140479f3 */ /* 0x000fe6000b800804 */
[----:B------:R-:W-:Y:S02]  /*ed30*/  WARPGROUP.DEPBAR.LE gsb0, 0x0 ;  /* 0x00008000000079c5 */ /* 0x000fe40000010000 */
[----:B------:R-:W-:Y:S02]  /*ed40*/  IMAD.MOV.U32 R96, RZ, RZ, R4 ;  /* 0x000000ffff607224 */ /* 0x000fe400078e0004 */
[----:B------:R-:W-:Y:S02]  /*ed50*/  IMAD.MOV.U32 R97, RZ, RZ, R5 ;  /* 0x000000ffff617224 */ /* 0x000fe400078e0005 */
[----:B------:R-:W-:Y:S01]  /*ed60*/  IMAD.MOV.U32 R98, RZ, RZ, R6 ;  /* 0x000000ffff627224 */ /* 0x000fe200078e0006 */
[----:B------:R-:W2:Y:S01]  /*ed70*/  LDL.LU.64 R4, [R1+0x60] ;  /* 0x0000600001047983 */ /* 0x000ea20000300a00 */
[----:B------:R-:W-:-:S02]  /*ed80*/  IMAD.MOV.U32 R99, RZ, RZ, R7 ;  /* 0x000000ffff637224 */ /* 0x000fc400078e0007 */
[----:B------:R-:W-:Y:S01]  /*ed90*/  IMAD.MOV.U32 R100, RZ, RZ, R8 ;  /* 0x000000ffff647224 */ /* 0x000fe200078e0008 */
[----:B------:R-:W2:Y:S01]  /*eda0*/  LDL.LU.64 R6, [R1+0x68] ;  /* 0x0000680001067983 */ /* 0x000ea20000300a00 */
[----:B------:R-:W-:Y:S02]  /*edb0*/  IMAD.MOV.U32 R101, RZ, RZ, R9 ;  /* 0x000000ffff657224 */ /* 0x000fe400078e0009 */
[----:B------:R-:W-:Y:S01]  /*edc0*/  IMAD.MOV.U32 R102, RZ, RZ, R10 ;  /* 0x000000ffff667224 */ /* 0x000fe200078e000a */
[----:B------:R-:W2:Y:S01]  /*edd0*/  LDL.LU.64 R8, [R1+0x70] ;  /* 0x0000700001087983 */ /* 0x000ea20000300a00 */
[----:B------:R-:W-:-:S03]  /*ede0*/  IMAD.MOV.U32 R103, RZ, RZ, R11 ;  /* 0x000000ffff677224 */ /* 0x000fc600078e000b */
[----:B------:R-:W2:Y:S04]  /*edf0*/  LDL.LU.64 R10, [R1+0x78] ;  /* 0x00007800010a7983 */ /* 0x000ea80000300a00 */
[----:B------:R-:W4:Y:S04]  /*ee00*/  LDL.LU.64 R168, [R1] ;  /* 0x0000000001a87983 */ /* 0x000f280000300a00 */
[----:B------:R-:W4:Y:S04]  /*ee10*/  LDL.LU.64 R170, [R1+0x8] ;  /* 0x0000080001aa7983 */ /* 0x000f280000300a00 */
[----:B------:R-:W4:Y:S04]  /*ee20*/  LDL.LU.64 R172, [R1+0x10] ;  /* 0x0000100001ac7983 */ /* 0x000f280000300a00 */
[----:B------:R-:W4:Y:S01]  /*ee30*/  LDL.LU.64 R174, [R1+0x18] ;  /* 0x0000180001ae7983 */ /* 0x000f220000300a00 */
[----:B---3--:R-:W-:-:S06]  /*ee40*/  WARPGROUP.ARRIVE ;  /* 0x00000000000079c5 */ /* 0x008fcc0000000000 */
[----:B------:R-:W-:Y:S03]  /*ee50*/  QGMMA.64x16x32.F32.E4M3.E4M3 R144, gdesc[UR48], R144, UP0, gsb0 ;  /* 0x00200000309079f3 */ /* 0x000fe6000b800890 */
[----:B------:R-:W-:Y:S02]  /*ee60*/  WARPGROUP.DEPBAR.LE gsb0, 0x0 ;  /* 0x00008000000079c5 */ /* 0x000fe40000010000 */
[----:B--2---:R-:W-:-:S06]  /*ee70*/  WARPGROUP.ARRIVE ;  /* 0x00000000000079c5 */ /* 0x004fcc0000000000 */
[----:B------:R-:W-:Y:S03]  /*ee80*/  QGMMA.64x16x32.F32.E4M3.E4M3 R4, gdesc[UR28], R4, UP0, gsb0 ;  /* 0x002000001c0479f3 */ /* 0x000fe6000b800804 */
[----:B------:R-:W-:Y:S02]  /*ee90*/  WARPGROUP.DEPBAR.LE gsb0, 0x0 ;  /* 0x00008000000079c5 */ /* 0x000fe40000010000 */
[----:B----4-:R-:W-:-:S06]  /*eea0*/  WARPGROUP.ARRIVE ;  /* 0x00000000000079c5 */ /* 0x010fcc0000000000 */
[----:B------:R-:W-:Y:S03]  /*eeb0*/  QGMMA.64x16x32.F32.E4M3.E4M3 R168, gdesc[UR16], R168, UP0, gsb0 ;  /* 0x0020000010a879f3 */ /* 0x000fe6000b8008a8 */
[----:B------:R-:W-:Y:S02]  /*eec0*/  WARPGROUP.DEPBAR.LE gsb0, 0x0 ;  /* 0x00008000000079c5 */ /* 0x000fe40000010000 */
[----:B------:R-:W-:-:S06]  /*eed0*/  WARPGROUP.ARRIVE ;  /* 0x00000000000079c5 */ /* 0x000fcc0000000000 */
        /* <DEDUP_REMOVED lines=12> */
[----:B------:R-:W-:Y:S01]  /*efa0*/  QGMMA.64x16x32.F32.E4M3.E4M3 R112, gdesc[UR56], R112, UP0, gsb0 ;  /* 0x00200000387079f3 */ /* 0x000fe2000b800870 */
[----:B------:R-:W-:Y:S01]  /*efb0*/  UIADD3 UR4, UR46, 0x300, URZ ;  /* 0x000003002e047890 */ /* 0x000fe2000fffe03f */
[----:B------:R-:W-:-:S06]  /*efc0*/  UMOV UR55, 0x80000020 ;  /* 0x8000002000377882 */ /* 0x000fcc0000000000 */
[----:B------:R-:W-:Y:S01]  /*efd0*/  UMOV UR54, UR4 ;  /* 0x0000000400367c82 */ /* 0x000fe20008000000 */
[----:B------:R-:W-:Y:S02]  /*efe0*/  WARPGROUP.DEPBAR.LE gsb0, 0x0 ;  /* 0x00008000000079c5 */ /* 0x000fe40000010000 */
[----:B------:R-:W-:-:S06]  /*eff0*/  WARPGROUP.ARRIVE ;  /* 0x00000000000079c5 */ /* 0x000fcc0000000000 */
[----:B------:R-:W-:Y:S01]  /*f000*/  QGMMA.64x16x32.F32.E4M3.E4M3 R88, gdesc[UR52], R88, UP0, gsb0 ;  /* 0x00200000345879f3 */ /* 0x000fe2000b800858 */
[----:B------:R-:W-:Y:S01]  /*f010*/  UIADD3 UR5, UR46, 0x340, URZ ;  /* 0x000003402e057890 */ /* 0x000fe2000fffe03f */
[----:B------:R-:W-:Y:S01]  /*f020*/  IMAD.MOV.U32 R51, RZ, RZ, R19 ;  /* 0x000000ffff337224 */ /* 0x000fe200078e0013 */
[----:B0-----:R-:W-:Y:S01]  /*f030*/  MOV R0, UR39 ;  /* 0x0000002700007c02 */ /* 0x001fe20008000f00 */
[----:B------:R-:W-:Y:S01]  /*f040*/  UMOV UR36, UR8 ;  /* 0x0000000800247c82 */ /* 0x000fe20008000000 */
[----:B------:R-:W-:Y:S01]  /*f050*/  MOV R19, UR38 ;  /* 0x0000002600137c02 */ /* 0x000fe20008000f00 */
[----:B------:R-:W-:Y:S01]  /*f060*/  UMOV UR37, UR9 ;  /* 0x0000000900257c82 */ /* 0x000fe20008000000 */
[----:B------:R-:W-:Y:S01]  /*f070*/  UMOV UR39, 0x80000020 ;  /* 0x8000002000277882 */ /* 0x000fe20000000000 */
[----:B------:R-:W-:Y:S01]  /*f080*/  UMOV UR38, UR5 ;  /* 0x0000000500267c82 */ /* 0x000fe20008000000 */
[----:B------:R-:W-:Y:S02]  /*f090*/  WARPGROUP.DEPBAR.LE gsb0, 0x0 ;  /* 0x00008000000079c5 */ /* 0x000fe40000010000 */
[----:B------:R-:W-:-:S06]  /*f0a0*/  WARPGROUP.ARRIVE ;  /* 0x00000000000079c5 */ /* 0x000fcc0000000000 */
[----:B------:R-:W-:Y:S01]  /*f0b0*/  QGMMA.64x16x32.F32.E4M3.E4M3 R64, gdesc[UR36], R64, UP0, gsb0 ;  /* 0x00200000244079f3 */ /* 0x000fe2000b800840 */
[----:B------:R-:W-:Y:S01]  /*f0c0*/  UIADD3 UR12, UR46, 0x380, URZ ;  /* 0x000003802e0c7890 */ /* 0x000fe2000fffe03f */
[----:B------:R-:W-:Y:S01]  /*f0d0*/  UMOV UR44, UR38 ;  /* 0x00000026002c7c82 */ /* 0x000fe20008000000 */
[----:B------:R-:W-:Y:S01]  /*f0e0*/  UMOV UR45, UR39 ;  /* 0x00000027002d7c82 */ /* 0x000fe20008000000 */
[----:B------:R-:W-:Y:S01]  /*f0f0*/  UMOV UR36, UR8 ;  /* 0x0000000800247c82 */ /* 0x000fe20008000000 */
[----:B------:R-:W-:Y:S01]  /*f100*/  UMOV UR37, UR9 ;  /* 0x0000000900257c82 */ /* 0x000fe20008000000 */
[----:B------:R-:W-:Y:S02]  /*f110*/  UMOV UR39, 0x80000020 ;  /* 0x8000002000277882 */ /* 0x000fe40000000000 */
        /* <DEDUP_REMOVED lines=9> */
[----:B------:R-:W-:Y:S01]  /*f1b0*/  UMOV UR54, UR4 ;  /* 0x0000000400367c82 */ /* 0x000fe20008000000 */
[----:B------:R-:W-:Y:S01]  /*f1c0*/  UMOV UR55, UR5 ;  /* 0x0000000500377c82 */ /* 0x000fe20008000000 */
[----:B------:R-:W-:Y:S01]  /*f1d0*/  UMOV UR53, 0x80000020 ;  /* 0x8000002000357882 */ /* 0x000fe20000000000 */
[----:B------:R-:W-:Y:S02]  /*f1e0*/  WARPGROUP.DEPBAR.LE gsb0, 0x0 ;  /* 0x00008000000079c5 */ /* 0x000fe40000010000 */
[----:B------:R-:W-:-:S06]  /*f1f0*/  WARPGROUP.ARRIVE ;  /* 0x00000000000079c5 */ /* 0x000fcc0000000000 */
[----:B------:R-:W-:Y:S01]  /*f200*/  QGMMA.64x16x32.F32.E4M3.E4M3 R32, gdesc[UR52], R32, UP0, gsb0 ;  /* 0x00200000342079f3 */ /* 0x000fe2000b800820 */
[----:B------:R-:W-:Y:S01]  /*f210*/  UMOV UR54, UR44 ;  /* 0x0000002c00367c82 */ /* 0x000fe20008000000 */
[----:B------:R-:W-:Y:S01]  /*f220*/  UMOV UR55, UR45 ;  /* 0x0000002d00377c82 */ /* 0x000fe20008000000 */
        /* <DEDUP_REMOVED lines=10> */
[----:B------:R0:W-:Y:S04]  /*f2d0*/  STL.64 [R1], R168 ;  /* 0x000000a801007387 */ /* 0x0001e80000100a00 */
[----:B------:R1:W-:Y:S01]  /*f2e0*/  STL.64 [R1+0x8], R170 ;  /* 0x000008aa01007387 */ /* 0x0003e20000100a00 */
[----:B------:R-:W-:Y:S02]  /*f2f0*/  WARPGROUP.DEPBAR.LE gsb0, 0x0 ;  /* 0x00008000000079c5 */ /* 0x000fe40000010000 */
[----:B------:R-:W-:-:S06]  /*f300*/  WARPGROUP.ARRIVE ;  /* 0x00000000000079c5 */ /* 0x000fcc0000000000 */
[----:B------:R-:W-:Y:S01]  /*f310*/  QGMMA.64x16x32.F32.E4M3.E4M3 R104, gdesc[UR52], R104, UP0, gsb0 ;  /* 0x00200000346879f3 */ /* 0x000fe2000b800868 */
[----:B------:R2:W-:Y:S04]  /*f320*/  STL.64 [R1+0x10], R172 ;  /* 0x000010ac01007387 */ /* 0x0005e80000100a00 */
[----:B------:R3:W-:Y:S04]  /*f330*/  STL.64 [R1+0x18], R174 ;  /* 0x000018ae01007387 */ /* 0x0007e80000100a00 */
        /* <DEDUP_REMOVED lines=8> */
[----:B0-----:R-:W4:Y:S04]  /*f3c0*/  LDL.LU.64 R168, [R1+0x40] ;  /* 0x0000400001a87983 */ /* 0x001f280000300a00 */
[----:B-1----:R-:W4:Y:S04]  /*f3d0*/  LDL.LU.64 R170, [R1+0x48] ;  /* 0x0000480001aa7983 */ /* 0x002f280000300a00 */
[----:B--2---:R-:W4:Y:S04]  /*f3e0*/  LDL.LU.64 R172, [R1+0x50] ;  /* 0x0000500001ac7983 */ /* 0x004f280000300a00 */
[----:B---3--:R-:W4:Y:S01]  /*f3f0*/  LDL.LU.64 R174, [R1+0x58] ;  /* 0x0000580001ae7983 */ /* 0x008f220000300a00 */
[----:B------:R-:W-:-:S02]  /*f400*/  WARPGROUP.DEPBAR.LE gsb0, 0x0 ;  /* 0x00008000000079c5 */ /* 0x000fc40000010000 */
[----:B------:R-:W-:Y:S01]  /*f410*/  WARPGROUP.ARRIVE ;  /* 0x00000000000079c5 */ /* 0x000fe20000000000 */
[----:B------:R-:W-:Y:S01]  /*f420*/  UMOV UR24, UR52 ;  /* 0x0000003400187c82 */ /* 0x000fe20008000000 */
[----:B------:R-:W-:-:S04]  /*f430*/  UMOV UR25, UR53 ;  /* 0x0000003500197c82 */ /* 0x000fc80008000000 */
        /* <DEDUP_REMOVED lines=23> */
[----:B------:R-:W-:Y:S02]  /*f5b0*/  IMAD.MOV.U32 R120, RZ, RZ, R144 ;  /* 0x000000ffff787224 */ /* 0x000fe400078e0090 */
[----:B------:R-:W-:Y:S02]  /*f5c0*/  IMAD.MOV.U32 R121, RZ, RZ, R145 ;  /* 0x000000ffff797224 */ /* 0x000fe400078e0091 */
[----:B------:R-:W-:Y:S02]  /*f5d0*/  IMAD.MOV.U32 R122, RZ, RZ, R146 ;  /* 0x000000ffff7a7224 */ /* 0x000fe400078e0092 */
[----:B------:R-:W-:Y:S02]  /*f5e0*/  IMAD.MOV.U32 R123, RZ, RZ, R147 ;  /* 0x000000ffff7b7224 */ /* 0x000fe400078e0093 */
[----:B------:R-:W-:Y:S02]  /*f5f0*/  IMAD.MOV.U32 R144, RZ, RZ, R4 ;  /* 0x000000ffff907224 */ /* 0x000fe400078e0004 */
[----:B------:R-:W-:-:S02]  /*f600*/  IMAD.MOV.U32 R145, RZ, RZ, R5 ;  /* 0x000000ffff917224 */ /* 0x000fc400078e0005 */
[----:B------:R-:W-:Y:S01]  /*f610*/  IMAD.MOV.U32 R124, RZ, RZ, R148 ;  /* 0x000000ffff7c7224 */ /* 0x000fe200078e0094 */
[----:B------:R-:W2:Y:S01]  /*f620*/  LDL.LU.64 R4, [R1+0xa0] ;  /* 0x0000a00001047983 */ /* 0x000ea20000300a00 */
[----:B------:R-:W-:Y:S02]  /*f630*/  IMAD.MOV.U32 R125, RZ, RZ, R149 ;  /* 0x000000ffff7d7224 */ /* 0x000fe400078e0095 */
[----:B------:R-:W-:Y:S02]  /*f640*/  IMAD.MOV.U32 R146, RZ, RZ, R6 ;  /* 0x000000ffff927224 */ /* 0x000fe400078e0006 */
[----:B------:R-:W-:Y:S02]  /*f650*/  IMAD.MOV.U32 R147, RZ, RZ, R7 ;  /* 0x000000ffff937224 */ /* 0x000fe400078e0007 */
[----:B------:R-:W-:Y:S01]  /*f660*/  IMAD.MOV.U32 R126, RZ, RZ, R150 ;  /* 0x000000ffff7e7224 */ /* 0x000fe200078e0096 */
[----:B------:R-:W2:Y:S01]  /*f670*/  LDL.LU.64 R6, [R1+0xa8] ;  /* 0x0000a80001067983 */ /* 0x000ea20000300a00 */
[----:B------:R-:W-:-:S02]  /*f680*/  IMAD.MOV.U32 R127, RZ, RZ, R151 ;  /* 0x000000ffff7f7224 */ /* 0x000fc400078e0097 */
[----:B------:R-:W-:Y:S02]  /*f690*/  IMAD.MOV.U32 R148, RZ, RZ, R8 ;  /* 0x000000ffff947224 */ /* 0x000fe400078e0008 */
[----:B------:R-:W-:Y:S02]  /*f6a0*/  IMAD.MOV.U32 R149, RZ, RZ, R9 ;  /* 0x000000ffff957224 */ /* 0x000fe400078e0009 */
[----:B------:R-:W-:Y:S01]  /*f6b0*/  IMAD.MOV.U32 R150, RZ, RZ, R10 ;  /* 0x000000ffff967224 */ /* 0x000fe200078e000a */
[----:B------:R-:W2:Y:S01]  /*f6c0*/  LDL.LU.64 R8, [R1+0xb0] ;  /* 0x0000b00001087983 */ /* 0x000ea20000300a00 */
[----:B------:R-:W-:Y:S01]  /*f6d0*/  IMAD.MOV.U32 R151, RZ, RZ, R11 ;  /* 0x000000ffff977224 */ /* 0x000fe200078e000b */
[----:B------:R-:W-:Y:S01]  /*f6e0*/  UMOV UR28, UR52 ;  /* 0x00000034001c7c82 */ /* 0x000fe20008000000 */
[----:B------:R-:W-:Y:S01]  /*f6f0*/  UMOV UR29, UR53 ;  /* 0x00000035001d7c82 */ /* 0x000fe20008000000 */
[----:B------:R-:W2:Y:S04]  /*f700*/  LDL.LU.64 R10, [R1+0xb8] ;  /* 0x0000b800010a7983 */ /* 0x000ea80000300a00 */
[----:B------:R-:W3:Y:S04]  /*f710*/  LDL.LU.64 R192, [R1+0x100] ;  /* 0x0001000001c07983 */ /* 0x000ee80000300a00 */
[----:B------:R-:W3:Y:S04]  /*f720*/  LDL.LU.64 R194, [R1+0x108] ;  /* 0x0001080001c27983 */ /* 0x000ee80000300a00 */
[----:B------:R-:W3:Y:S01]  /*f730*/  LDL.LU.64 R196, [R1+0x110] ;  /* 0x0001100001c47983 */ /* 0x000ee20000300a00 */
[----:B------:R-:W-:-:S02]  /*f740*/  WARPGROUP.DEPBAR.LE gsb0, 0x0 ;  /* 0x00008000000079c5 */ /* 0x000fc40000010000 */
[----:B----4-:R-:W-:-:S06]  /*f750*/  WARPGROUP.ARRIVE ;  /* 0x00000000000079c5 */ /* 0x010fcc0000000000 */
[----:B------:R-:W-:Y:S03]  /*f760*/  QGMMA.64x16x32.F32.E4M3.E4M3 R168, gdesc[UR28], R168, UP0, gsb0 ;  /* 0x002000001ca879f3 */ /* 0x000fe6000b8008a8 */
[----:B------:R-:W-:Y:S02]  /*f770*/  WARPGROUP.DEPBAR.LE gsb0, 0x0 ;  /* 0x00008000000079c5 */ /* 0x000fe40000010000 */
[----:B------:R0:W-:Y:S04]  /*f780*/  STL.64 [R1+0x40], R168 ;  /* 0x000040a801007387 */ /* 0x0001e80000100a00 */
[----:B------:R1:W-:Y:S04]  /*f790*/  STL.64 [R1+0x48], R170 ;  /* 0x000048aa01007387 */ /* 0x0003e80000100a00 */
[----:B------:R4:W-:Y:S04]  /*f7a0*/  STL.64 [R1+0x50], R172 ;  /* 0x000050ac01007387 */ /* 0x0009e80000100a00 */
[----:B------:R4:W-:Y:S04]  /*f7b0*/  STL.64 [R1+0x58], R174 ;  /* 0x000058ae01007387 */ /* 0x0009e80000100a00 */
[----:B------:R-:W3:Y:S01]  /*f7c0*/  LDL.LU.64 R198, [R1+0x118] ;  /* 0x0001180001c67983 */ /* 0x000ee20000300a00 */
[----:B------:R-:W-:Y:S01]  /*f7d0*/  UMOV UR48, UR52 ;  /* 0x0000003400307c82 */ /* 0x000fe20008000000 */
[----:B------:R-:W-:-:S02]  /*f7e0*/  UMOV UR49, UR53 ;  /* 0x0000003500317c82 */ /* 0x000fc40008000000 */
[----:B0-----:R-:W3:Y:S01]  /*f7f0*/  LDL.LU.64 R168, [R1+0x160] ;  /* 0x0001600001a87983 */ /* 0x001ee20000300a00 */
[----:B------:R-:W-:-:S03]  /*f800*/  UMOV UR20, UR52 ;  /* 0x0000003400147c82 */ /* 0x000fc60008000000 */
[----:B-1----:R-:W3:Y:S01]  /*f810*/  LDL.LU.64 R170, [R1+0x168] ;  /* 0x0001680001aa7983 */ /* 0x002ee20000300a00 */
[----:B------:R-:W-:-:S03]  /*f820*/  UMOV UR21, UR53 ;  /* 0x0000003500157c82 */ /* 0x000fc60008000000 */
[----:B----4-:R-:W4:Y:S04]  /*f830*/  LDL.LU.64 R172, [R1+0x170] ;  /* 0x0001700001ac7983 */ /* 0x010f280000300a00 */
[----:B------:R-:W4:Y:S01]  /*f840*/  LDL.LU.64 R174, [R1+0x178] ;  /* 0x0001780001ae7983 */ /* 0x000f220000300a00 */
[----:B--2---:R-:W-:-:S06]  /*f850*/  WARPGROUP.ARRIVE ;  /* 0x00000000000079c5 */ /* 0x004fcc0000000000 */
[----:B------:R-:W-:Y:S03]  /*f860*/  QGMMA.64x16x32.F32.E4M3.E4M3 R4, gdesc[UR48], R4, UP0, gsb0 ;  /* 0x00200000300479f3 */ /* 0x000fe6000b800804 */
[----:B------:R-:W-:Y:S02]  /*f870*/  WARPGROUP.DEPBAR.LE gsb0, 0x0 ;  /* 0x00008000000079c5 */ /* 0x000fe40000010000 */
[----:B---3--:R-:W-:-:S06]  /*f880*/  WARPGROUP.ARRIVE ;  /* 0x00000000000079c5 */ /* 0x008fcc0000000000 */
[----:B------:R-:W-:Y:S01]  /*f890*/  QGMMA.64x16x32.F32.E4M3.E4M3 R192, gdesc[UR20], R192, UP0, gsb0 ;  /* 0x0020000014c079f3 */ /* 0x000fe2000b8008c0 */
[----:B------:R-:W-:Y:S02]  /*f8a0*/  IMAD.MOV.U32 R208, RZ, RZ, R4 ;  /* 0x000000ffffd07224 */ /* 0x000fe400078e0004 */
[----:B------:R-:W-:Y:S02]  /*f8b0*/  IMAD.MOV.U32 R209, RZ, RZ, R5 ;  /* 0x000000ffffd17224 */ /* 0x000fe400078e0005 */
[----:B------:R-:W-:Y:S01]  /*f8c0*/  IMAD.MOV.U32 R210, RZ, RZ, R6 ;  /* 0x000000ffffd27224 */ /* 0x000fe200078e0006 */
[----:B------:R-:W2:Y:S01]  /*f8d0*/  LDL.LU.64 R4, [R1+0x1c0] ;  /* 0x0001c00001047983 */ /* 0x000ea20000300a00 */
[----:B------:R-:W-:Y:S02]  /*f8e0*/  IMAD.MOV.U32 R211, RZ, RZ, R7 ;  /* 0x000000ffffd37224 */ /* 0x000fe400078e0007 */
[----:B------:R-:W-:Y:S01]  /*f8f0*/  IMAD.MOV.U32 R212, RZ, RZ, R8 ;  /* 0x000000ffffd47224 */ /* 0x000fe200078e0008 */
[----:B------:R-:W2:Y:S01]  /*f900*/  LDL.LU.64 R6, [R1+0x1c8] ;  /* 0x0001c80001067983 */ /* 0x000ea20000300a00 */
[----:B------:R-:W-:-:S03]  /*f910*/  IMAD.MOV.U32 R213, RZ, RZ, R9 ;  /* 0x000000ffffd57224 */ /* 0x000fc600078e0009 */
[----:B------:R-:W2:Y:S01]  /*f920*/  LDL.LU.64 R8, [R1+0x1d0] ;  /* 0x0001d00001087983 */ /* 0x000ea20000300a00 */
[----:B------:R-:W-:Y:S02]  /*f930*/  IMAD.MOV.U32 R214, RZ, RZ, R10 ;  /* 0x000000ffffd67224 */ /* 0x000fe400078e000a */
[----:B------:R-:W-:Y:S01]  /*f940*/  IMAD.MOV.U32 R215, RZ, RZ, R11 ;  /* 0x000000ffffd77224 */ /* 0x000fe200078e000b */
[----:B------:R-:W-:Y:S02]  /*f950*/  WARPGROUP.DEPBAR.LE gsb0, 0x0 ;  /* 0x00008000000079c5 */ /* 0x000fe40000010000 */
[----:B------:R0:W-:Y:S04]  /*f960*/  STL.64 [R1+0x100], R192 ;  /* 0x000100c001007387 */ /* 0x0001e80000100a00 */
[----:B------:R1:W-:Y:S04]  /*f970*/  STL.64 [R1+0x108], R194 ;  /* 0x000108c201007387 */ /* 0x0003e80000100a00 */
[----:B------:R3:W-:Y:S04]  /*f980*/  STL.64 [R1+0x110], R196 ;  /* 0x000110c401007387 */ /* 0x0007e80000100a00 */
[----:B------:R4:W-:Y:S04]  /*f990*/  STL.64 [R1+0x118], R198 ;  /* 0x000118c601007387 */ /* 0x0009e80000100a00 */
[----:B------:R-:W2:Y:S04]  /*f9a0*/  LDL.LU.64 R10, [R1+0x1d8] ;  /* 0x0001d800010a7983 */ /* 0x000ea80000300a00 */
[----:B0-----:R-:W2:Y:S04]  /*f9b0*/  LDL.LU.64 R192, [R1+0x220] ;  /* 0x0002200001c07983 */ /* 0x001ea80000300a00 */
[----:B-1----:R-:W2:Y:S04]  /*f9c0*/  LDL.LU.64 R194, [R1+0x228] ;  /* 0x0002280001c27983 */ /* 0x002ea80000300a00 */
[----:B---3--:R-:W3:Y:S04]  /*f9d0*/  LDL.LU.64 R196, [R1+0x230] ;  /* 0x0002300001c47983 */ /* 0x008ee80000300a00 */
[----:B----4-:R-:W3:Y:S01]  /*f9e0*/  LDL.LU.64 R198, [R1+0x238] ;  /* 0x0002380001c67983 */ /* 0x010ee20000300a00 */
[----:B------:R-:W-:Y:S01]  /*f9f0*/  WARPGROUP.ARRIVE ;  /* 0x00000000000079c5 */ /* 0x000fe20000000000 */
[----:B------:R-:W-:Y:S01]  /*fa00*/  UMOV UR12, UR52 ;  /* 0x00000034000c7c82 */ /* 0x000fe20008000000 */
[----:B------:R-:W-:-:S04]  /*fa10*/  UMOV UR13, UR53 ;  /* 0x00000035000d7c82 */ /* 0x000fc80008000000 */
[----:B------:R-:W-:Y:S01]  /*fa20*/  QGMMA.64x16x32.F32.E4M3.E4M3 R168, gdesc[UR12], R168, UP0, gsb0 ;  /* 0x002000000ca879f3 */ /* 0x000fe2000b8008a8 */
[----:B------:R-:W-:Y:S02]  /*fa30*/  R2UR UR39, R0 ;  /* 0x00000000002772ca */ /* 0x000fe400000e0000 */
[----:B------:R-:W-:Y:S01]  /*fa40*/  R2UR UR38, R19 ;  /* 0x00000000132672ca */ /* 0x000fe200000e0000 */
[----:B------:R-:W-:Y:S01]  /*fa50*/  UMOV UR36, UR52 ;  /* 0x0000003400247c82 */ /* 0x000fe20008000000 */
[----:B------:R-:W-:Y:S01]  /*fa60*/  UMOV UR37, UR53 ;  /* 0x0000003500257c82 */ /* 0x000fe20008000000 */
[----:B------:R-:W-:Y:S02]  /*fa70*/  WARPGROUP.DEPBAR.LE gsb0, 0x0 ;  /* 0x00008000000079c5 */ /* 0x000fe40000010000 */
[----:B------:R0:W-:Y:S04]  /*fa80*/  STL.64 [R1+0x160], R168 ;  /* 0x000160a801007387 */ /* 0x0001e80000100a00 */
[----:B------:R1:W-:Y:S04]  /*fa90*/  STL.64 [R1+0x168], R170 ;  /* 0x000168aa01007387 */ /* 0x0003e80000100a00 */
[----:B------:R4:W-:Y:S04]  /*faa0*/  STL.64 [R1+0x170], R172 ;  /* 0x000170ac01007387 */ /* 0x0009e80000100a00 */
[----:B------:R4:W-:Y:S04]  /*fab0*/  STL.64 [R1+0x178], R174 ;  /* 0x000178ae01007387 */ /* 0x0009e80000100a00 */
        /* <DEDUP_REMOVED lines=11> */
[----:B------:R-:W-:Y:S01]  /*fb70*/  IMAD.MOV.U32 R14, RZ, RZ, R11 ;  /* 0x000000ffff0e7224 */ /* 0x000fe200078e000b */
[----:B------:R0:W-:Y:S01]  /*fb80*/  STL.64 [R1+0x1c0], R4 ;  /* 0x0001c00401007387 */ /* 0x0001e20000100a00 */
[----:B------:R-:W-:-:S03]  /*fb90*/  IMAD.MOV.U32 R13, RZ, RZ, R10 ;  /* 0x000000ffff0d7224 */ /* 0x000fc600078e000a */
[----:B------:R1:W-:Y:S04]  /*fba0*/  STL.64 [R1+0x1c8], R6 ;  /* 0x0001c80601007387 */ /* 0x0003e80000100a00 */
[----:B------:R2:W-:Y:S04]  /*fbb0*/  STL.64 [R1+0x1d0], R8 ;  /* 0x0001d00801007387 */ /* 0x0005e80000100a00 */
[----:B------:R-:W-:Y:S04]  /*fbc0*/  STL [R1+0x9bc], R14 ;  /* 0x0009bc0e01007387 */ /* 0x000fe80000100800 */
[----:B------:R-:W-:Y:S04]  /*fbd0*/  STL [R1+0x9b8], R13 ;  /* 0x0009b80d01007387 */ /* 0x000fe80000100800 */
[----:B0-----:R-:W3:Y:S04]  /*fbe0*/  LDL.LU.64 R4, [R1+0x1a0] ;  /* 0x0001a00001047983 */ /* 0x001ee80000300a00 */
[----:B-1----:R-:W3:Y:S04]  /*fbf0*/  LDL.LU.64 R6, [R1+0x1a8] ;  /* 0x0001a80001067983 */ /* 0x002ee80000300a00 */
[----:B--2---:R-:W3:Y:S01]  /*fc00*/  LDL.LU.64 R8, [R1+0x1b0] ;  /* 0x0001b00001087983 */ /* 0x004ee20000300a00 */
[----:B------:R-:W-:-:S03]  /*fc10*/  WARPGROUP.DEPBAR.LE gsb0, 0x0 ;  /* 0x00008000000079c5 */ /* 0x000fc60000010000 */
[----:B------:R0:W-:Y:S04]  /*fc20*/  STL.64 [R1+0x220], R192 ;  /* 0x000220c001007387 */ /* 0x0001e80000100a00 */
[----:B------:R1:W-:Y:S04]  /*fc30*/  STL.64 [R1+0x228], R194 ;  /* 0x000228c201007387 */ /* 0x0003e80000100a00 */
[----:B------:R2:W-:Y:S04]  /*fc40*/  STL.64 [R1+0x230], R196 ;  /* 0x000230c401007387 */ /* 0x0005e80000100a00 */
[----:B------:R2:W-:Y:S04]  /*fc50*/  STL.64 [R1+0x238], R198 ;  /* 0x000238c601007387 */ /* 0x0005e80000100a00 */
[----:B------:R-:W3:Y:S01]  /*fc60*/  LDL.LU.64 R10, [R1+0x1b8] ;  /* 0x0001b800010a7983 */ /* 0x000ee20000300a00 */
[----:B------:R-:W-:Y:S01]  /*fc70*/  UIADD3 UR8, UR47, 0x400, URZ ;  /* 0x000004002f087890 */ /* 0x000fe2000fffe03f */
[----:B----4-:R-:W-:Y:S01]  /*fc80*/  WARPGROUP.ARRIVE ;  /* 0x00000000000079c5 */ /* 0x010fe20000000000 */
[----:B------:R-:W-:Y:S01]  /*fc90*/  UMOV UR9, 0x80000020 ;  /* 0x8000002000097882 */ /* 0x000fe20000000000 */
[----:B0-----:R-:W4:Y:S01]  /*fca0*/  LDL.LU.64 R192, [R1+0x140] ;  /* 0x0001400001c07983 */ /* 0x001f220000300a00 */
[----:B------:R-:W-:-:S03]  /*fcb0*/  UMOV UR37, UR9 ;  /* 0x0000000900257c82 */ /* 0x000fc60008000000 */
[----:B-1----:R-:W4:Y:S02]  /*fcc0*/  LDL.LU.64 R194, [R1+0x148] ;  /* 0x0001480001c27983 */ /* 0x002f240000300a00 */
[----:B------:R-:W-:Y:S01]  /*fcd0*/  QGMMA.64x16x32.F32.E4M3.E4M3 R168, gdesc[UR8], R168, UP0, gsb0 ;  /* 0x0020000008a879f3 */ /* 0x000fe2000b8008a8 */
[----:B------:R-:W-:Y:S01]  /*fce0*/  UMOV UR36, UR8 ;  /* 0x0000000800247c82 */ /* 0x000fe20008000000 */
[----:B--2---:R-:W4:Y:S04]  /*fcf0*/  LDL.LU.64 R196, [R1+0x150] ;  /* 0x0001500001c47983 */ /* 0x004f280000300a00 */
[----:B------:R-:W4:Y:S01]  /*fd00*/  LDL.LU.64 R198, [R1+0x158] ;  /* 0x0001580001c67983 */ /* 0x000f220000300a00 */
[----:B------:R-:W-:Y:S01]  /*fd10*/  IMAD.MOV.U32 R53, RZ, RZ, R21 ;  /* 0x000000ffff357224 */ /* 0x000fe200078e0015 */
[----:B------:R-:W-:-:S02]  /*fd20*/  WARPGROUP.DEPBAR.LE gsb0, 0x0 ;  /* 0x00008000000079c5 */ /* 0x000fc40000010000 */
[----:B------:R-:W-:Y:S02]  /*fd30*/  IMAD.MOV.U32 R54, RZ, RZ, R22 ;  /* 0x000000ffff367224 */ /* 0x000fe400078e0016 */
[----:B------:R-:W-:Y:S02]  /*fd40*/  IMAD.MOV.U32 R21, RZ, RZ, R175 ;  /* 0x000000ffff157224 */ /* 0x000fe400078e00af */
[----:B------:R-:W-:Y:S02]  /*fd50*/  IMAD.MOV.U32 R55, RZ, RZ, R23 ;  /* 0x000000ffff377224 */ /* 0x000fe400078e0017 */
[----:B------:R-:W-:Y:S02]  /*fd60*/  IMAD.MOV.U32 R22, RZ, RZ, R174 ;  /* 0x000000ffff167224 */ /* 0x000fe400078e00ae */
[----:B------:R-:W-:Y:S02]  /*fd70*/  IMAD.MOV.U32 R23, RZ, RZ, R173 ;  /* 0x000000ffff177224 */ /* 0x000fe400078e00ad */
[----:B------:R-:W-:Y:S01]  /*fd80*/  IMAD.MOV.U32 R232, RZ, RZ, R172 ;  /* 0x000000ffffe87224 */ /* 0x000fe200078e00ac */
[----:B------:R-:W-:Y:S01]  /*fd90*/  STL [R1+0x9dc], R21 ;  /* 0x0009dc1501007387 */ /* 0x000fe20000100800 */
[----:B------:R-:W-:-:S02]  /*fda0*/  IMAD.MOV.U32 R233, RZ, RZ, R171 ;  /* 0x000000ffffe97224 */ /* 0x000fc400078e00ab */
[----:B------:R-:W-:Y:S01]  /*fdb0*/  IMAD.MOV.U32 R234, RZ, RZ, R170 ;  /* 0x000000ffffea7224 */ /* 0x000fe200078e00aa */
[----:B------:R-:W-:Y:S01]  /*fdc0*/  STL [R1+0x9d8], R22 ;  /* 0x0009d81601007387 */ /* 0x000fe20000100800 */
[----:B------:R-:W-:Y:S02]  /*fdd0*/  IMAD.MOV.U32 R235, RZ, RZ, R169 ;  /* 0x000000ffffeb7224 */ /* 0x000fe400078e00a9 */
[----:B------:R-:W-:Y:S01]  /*fde0*/  IMAD.MOV.U32 R15, RZ, RZ, R168 ;  /* 0x000000ffff0f7224 */ /* 0x000fe200078e00a8 */
[----:B------:R-:W-:Y:S04]  /*fdf0*/  STL [R1+0x9d4], R23 ;  /* 0x0009d41701007387 */ /* 0x000fe80000100800 */
[----:B------:R-:W-:Y:S04]  /*fe00*/  STL [R1+0x9d0], R232 ;  /* 0x0009d0e801007387 */ /* 0x000fe80000100800 */
[----:B------:R-:W-:Y:S04]  /*fe10*/  STL [R1+0x9cc], R233 ;  /* 0x0009cce901007387 */ /* 0x000fe80000100800 */
[----:B------:R-:W-:Y:S04]  /*fe20*/  STL [R1+0x9c8], R234 ;  /* 0x0009c8ea01007387 */ /* 0x000fe80000100800 */
[----:B------:R-:W-:Y:S04]  /*fe30*/  STL [R1+0x9c4], R235 ;  /* 0x0009c4eb01007387 */ /* 0x000fe80000100800 */
[----:B------:R-:W-:Y:S01]  /*fe40*/  STL [R1+0x9c0], R15 ;  /* 0x0009c00f01007387 */ /* 0x000fe20000100800 */
[----:B---3--:R-:W-:-:S06]  /*fe50*/  WARPGROUP.ARRIVE ;  /* 0x00000000000079c5 */ /* 0x008fcc0000000000 */
[----:B------:R-:W-:Y:S03]  /*fe60*/  QGMMA.64x16x32.F32.E4M3.E4M3 R4, gdesc[UR36], R4, UP0, gsb0 ;  /* 0x00200000240479f3 */ /* 0x000fe6000b800804 */
[----:B------:R-:W-:Y:S02]  /*fe70*/  WARPGROUP.DEPBAR.LE gsb0, 0x0 ;  /* 0x00008000000079c5 */ /* 0x000fe40000010000 */
[----:B------:R-:W-:Y:S04]  /*fe80*/  STL.64 [R1+0x1a0], R4 ;  /* 0x0001a00401007387 */ /* 0x000fe80000100a00 */
[----:B------:R-:W-:Y:S04]  /*fe90*/  STL.64 [R1+0x1a8], R6 ;  /* 0x0001a80601007387 */ /* 0x000fe80000100a00 */
[----:B------:R0:W-:Y:S04]  /*fea0*/  STL.64 [R1+0x1b0], R8 ;  /* 0x0001b00801007387 */ /* 0x0001e80000100a00 */
[----:B------:R-:W2:Y:S04]  /*feb0*/  LDL.LU.64 R168, [R1+0xe0] ;  /* 0x0000e00001a87983 */ /* 0x000ea80000300a00 */
[----:B------:R-:W2:Y:S04]  /*fec0*/  LDL.LU.64 R170, [R1+0xe8] ;  /* 0x0000e80001aa7983 */ /* 0x000ea80000300a00 */
[----:B------:R-:W2:Y:S04]  /*fed0*/  LDL.LU.64 R172, [R1+0xf0] ;  /* 0x0000f00001ac7983 */ /* 0x000ea80000300a00 */
[----:B------:R-:W2:Y:S01]  /*fee0*/  LDL.LU.64 R174, [R1+0xf8] ;  /* 0x0000f80001ae7983 */ /* 0x000ea20000300a00 */
[----:B----4-:R-:W-:Y:S01]  /*fef0*/  WARPGROUP.ARRIVE ;  /* 0x00000000000079c5 */ /* 0x010fe20000000000 */
[----:B------:R-:W-:Y:S01]  /*ff00*/  UMOV UR12, UR8 ;  /* 0x00000008000c7c82 */ /* 0x000fe20008000000 */
[----:B------:R-:W-:-:S04]  /*ff10*/  UMOV UR13, UR9 ;  /* 0x00000009000d7c82 */ /* 0x000fc80008000000 */
[----:B------:R-:W-:Y:S01]  /*ff20*/  QGMMA.64x16x32.F32.E4M3.E4M3 R192, gdesc[UR12], R192, UP0, gsb0 ;  /* 0x002000000cc079f3 */ /* 0x000fe2000b8008c0 */
[----:B------:R-:W-:Y:S02]  /*ff30*/  IMAD.MOV.U32 R13, RZ, RZ, R11 ;  /* 0x000000ffff0d7224 */ /* 0x000fe400078e000b */
[----:B------:R-:W-:Y:S02]  /*ff40*/  IMAD.MOV.U32 R14, RZ, RZ, R10 ;  /* 0x000000ffff0e7224 */ /* 0x000fe400078e000a */
[----:B------:R-:W-:Y:S01]  /*ff50*/  IMAD.MOV.U32 R50, RZ, RZ, R18 ;  /* 0x000000ffff327224 */ /* 0x000fe200078e0012 */
[----:B------:R1:W-:Y:S01]  /*ff60*/  STL [R1+0x9e4], R13 ;  /* 0x0009e40d01007387 */ /* 0x0003e20000100800 */
[----:B------:R-:W-:Y:S02]  /*ff70*/  IMAD.MOV.U32 R52, RZ, RZ, R20 ;  /* 0x000000ffff347224 */ /* 0x000fe400078e0014 */
[----:B------:R-:W-:Y:S01]  /*ff80*/  IMAD.MOV.U32 R48, RZ, RZ, R16 ;  /* 0x000000ffff307224 */ /* 0x000fe200078e0010 */
[----:B------:R3:W-:Y:S01]  /*ff90*/  STL [R1+0x9e0], R14 ;  /* 0x0009e00e01007387 */ /* 0x0007e20000100800 */
[----:B------:R-:W-:Y:S01]  /*ffa0*/  IMAD.MOV.U32 R49, RZ, RZ, R17 ;  /* 0x000000ffff317224 */ /* 0x000fe200078e0011 */
[----:B------:R-:W-:Y:S01]  /*ffb0*/  UMOV UR20, UR8 ;  /* 0x0000000800147c82 */ /* 0x000fe20008000000 */
[----:B------:R-:W-:Y:S01]  /*ffc0*/  UMOV UR21, UR9 ;  /* 0x0000000900157c82 */ /* 0x000fe20008000000 */
[----:B------:R-:W-:-:S02]  /*ffd0*/  WARPGROUP.DEPBAR.LE gsb0, 0x0 ;  /* 0x00008000000079c5 */ /* 0x000fc40000010000 */
[----:B------:R-:W-:Y:S02]  /*ffe0*/  IMAD.MOV.U32 R20, RZ, RZ, R192 ;  /* 0x000000ffff147224 */ /* 0x000fe400078e00c0 */
[----:B------:R-:W-:Y:S02]  /*fff0*/  IMAD.MOV.U32 R18, RZ, RZ, R193 ;  /* 0x000000ffff127224 */ /* 0x000fe400078e00c1 */
[----:B------:R-:W-:Y:S01]  /*10000*/  IMAD.MOV.U32 R17, RZ, RZ, R194 ;  /* 0x000000ffff117224 */ /* 0x000fe200078e00c2 */
[----:B------:R-:W4:Y:S01]  /*10010*/  LDL.LU.64 R192, [R1+0x80] ;  /* 0x0000800001c07983 */ /* 0x000f220000300a00 */
[----:B------:R-:W-:Y:S02]  /*10020*/  IMAD.MOV.U32 R16, RZ, RZ, R195 ;  /* 0x000000ffff107224 */ /* 0x000fe400078e00c3 */
[----:B------:R-:W-:Y:S01]  /*10030*/  IMAD.MOV.U32 R12, RZ, RZ, R196 ;  /* 0x000000ffff0c7224 */ /* 0x000fe200078e00c4 */
[----:B------:R-:W4:Y:S01]  /*10040*/  LDL.LU.64 R194, [R1+0x88] ;  /* 0x0000880001c27983 */ /* 0x000f220000300a00 */
[----:B------:R-:W-:-:S02]  /*10050*/  IMAD.MOV.U32 R11, RZ, RZ, R197 ;  /* 0x000000ffff0b7224 */ /* 0x000fc400078e00c5 */
[----:B------:R-:W-:Y:S01]  /*10060*/  IMAD.MOV.U32 R10, RZ, RZ, R198 ;  /* 0x000000ffff0a7224 */ /* 0x000fe200078e00c6 */
[----:B------:R-:W4:Y:S01]  /*10070*/  LDL.LU.64 R196, [R1+0x90] ;  /* 0x0000900001c47983 */ /* 0x000f220000300a00 */
[----:B0-----:R-:W-:-:S03]  /*10080*/  IMAD.MOV.U32 R9, RZ, RZ, R199 ;  /* 0x000000ffff097224 */ /* 0x001fc600078e00c7 */
[----:B------:R-:W4:Y:S04]  /*10090*/  LDL.LU.64 R198, [R1+0x98] ;  /* 0x0000980001c67983 */ /* 0x000f280000300a00 */
[----:B------:R-:W-:Y:S04]  /*100a0*/  STL [R1+0x9fc], R11 ;  /* 0x0009fc0b01007387 */ /* 0x000fe80000100800 */
[----:B------:R-:W-:Y:S04]  /*100b0*/  STL [R1+0x9f8], R12 ;  /* 0x0009f80c01007387 */ /* 0x000fe80000100800 */
[----:B------:R-:W-:Y:S04]  /*100c0*/  STL [R1+0x9f4], R16 ;  /* 0x0009f41001007387 */ /* 0x000fe80000100800 */
[----:B------:R-:W-:Y:S04]  /*100d0*/  STL [R1+0x9f0], R17 ;  /* 0x0009f01101007387 */ /* 0x000fe80000100800 */
[----:B------:R0:W-:Y:S04]  /*100e0*/  STL [R1+0x9ec], R18 ;  /* 0x0009ec1201007387 */ /* 0x0001e80000100800 */
[----:B------:R0:W-:Y:S01]  /*100f0*/  STL [R1+0x9e8], R20 ;  /* 0x0009e81401007387 */ /* 0x0001e20000100800 */
        /* <DEDUP_REMOVED lines=14> */
[----:B------:R-:W2:Y:S01]  /*101e0*/  LDL.LU.64 R174, [R1+0x38] ;  /* 0x0000380001ae7983 */ /* 0x000ea20000300a00 */
[----:B----4-:R-:W-:Y:S01]  /*101f0*/  WARPGROUP.ARRIVE ;  /* 0x00000000000079c5 */ /* 0x010fe20000000000 */
[----:B------:R-:W-:Y:S01]  /*10200*/  UMOV UR48, UR8 ;  /* 0x0000000800307c82 */ /* 0x000fe20008000000 */
[----:B------:R-:W-:-:S04]  /*10210*/  UMOV UR49, UR9 ;  /* 0x0000000900317c82 */ /* 0x000fc80008000000 */
[----:B------:R-:W-:Y:S01]  /*10220*/  QGMMA.64x16x32.F32.E4M3.E4M3 R192, gdesc[UR48], R192, UP0, gsb0 ;  /* 0x0020000030c079f3 */ /* 0x000fe2000b8008c0 */
[----:B------:R-:W-:Y:S01]  /*10230*/  UMOV UR28, UR8 ;  /* 0x00000008001c7c82 */ /* 0x000fe20008000000 */
[----:B------:R-:W-:Y:S01]  /*10240*/  UMOV UR29, UR9 ;  /* 0x00000009001d7c82 */ /* 0x000fe20008000000 */
[----:B------:R-:W-:Y:S02]  /*10250*/  WARPGROUP.DEPBAR.LE gsb0, 0x0 ;  /* 0x00008000000079c5 */ /* 0x000fe40000010000 */
[----:B-1----:R-:W-:Y:S02]  /*10260*/  IMAD.MOV.U32 R13, RZ, RZ, R198 ;  /* 0x000000ffff0d7224 */ /* 0x002fe400078e00c6 */
[----:B---3--:R-:W-:Y:S02]  /*10270*/  IMAD.MOV.U32 R14, RZ, RZ, R199 ;  /* 0x000000ffff0e7224 */ /* 0x008fe400078e00c7 */
[----:B0-----:R-:W-:Y:S01]  /*10280*/  IMAD.MOV.U32 R18, RZ, RZ, R196 ;  /* 0x000000ffff127224 */ /* 0x001fe200078e00c4 */
[----:B------:R-:W3:Y:S01]  /*10290*/  LDL.LU.64 R198, [R1+0xb18] ;  /* 0x000b180001c67983 */ /* 0x000ee20000300a00 */
[----:B------:R-:W-:-:S02]  /*102a0*/  IMAD.MOV.U32 R20, RZ, RZ, R197 ;  /* 0x000000ffff147224 */ /* 0x000fc400078e00c5 */
[----:B------:R-:W-:Y:S01]  /*102b0*/  IMAD.MOV.U32 R16, RZ, RZ, R194 ;  /* 0x000000ffff107224 */ /* 0x000fe200078e00c2 */
[----:B------:R-:W3:Y:S01]  /*102c0*/  LDL.LU.64 R196, [R1+0xb10] ;  /* 0x000b100001c47983 */ /* 0x000ee20000300a00 */
[----:B------:R-:W-:Y:S02]  /*102d0*/  IMAD.MOV.U32 R17, RZ, RZ, R195 ;  /* 0x000000ffff117224 */ /* 0x000fe400078e00c3 */
[----:B------:R-:W-:Y:S01]  /*102e0*/  IMAD.MOV.U32 R11, RZ, RZ, R192 ;  /* 0x000000ffff0b7224 */ /* 0x000fe200078e00c0 */
[----:B------:R-:W3:Y:S01]  /*102f0*/  LDL.LU.64 R194, [R1+0xb08] ;  /* 0x000b080001c27983 */ /* 0x000ee20000300a00 */
[----:B------:R-:W-:-:S03]  /*10300*/  IMAD.MOV.U32 R12, RZ, RZ, R193 ;  /* 0x000000ffff0c7224 */ /* 0x000fc600078e00c1 */
[----:B------:R-:W3:Y:S01]  /*10310*/  LDL.LU.64 R192, [R1+0xb00] ;  /* 0x000b000001c07983 */ /* 0x000ee20000300a00 */
        /* <DEDUP_REMOVED lines=15> */
[----:B------:R-:W-:Y:S01]  /*10410*/  WARPGROUP.ARRIVE ;  /* 0x00000000000079c5 */ /* 0x000fe20000000000 */
[----:B------:R-:W-:Y:S01]  /*10420*/  UMOV UR16, UR8 ;  /* 0x0000000800107c82 */ /* 0x000fe20008000000 */
[----:B------:R-:W-:-:S04]  /*10430*/  UMOV UR17, UR9 ;  /* 0x0000000900117c82 */ /* 0x000fc80008000000 */
[----:B------:R-:W-:Y:S01]  /*10440*/  QGMMA.64x16x32.F32.E4M3.E4M3 R216, gdesc[UR16], R216, UP0, gsb0 ;  /* 0x0020000010d879f3 */ /* 0x000fe2000b8008d8 */
[----:B------:R-:W-:Y:S01]  /*10450*/  UMOV UR10, UR6 ;  /* 0x00000006000a7c82 */ /* 0x000fe20008000000 */
[----:B------:R-:W-:Y:S01]  /*10460*/  UMOV UR11, UR7 ;  /* 0x00000007000b7c82 */ /* 0x000fe20008000000 */
[----:B------:R-:W-:Y:S02]  /*10470*/  WARPGROUP.DEPBAR.LE gsb0, 0x0 ;  /* 0x00008000000079c5 */ /* 0x000fe40000010000 */
[----:B---3--:R-:W-:-:S06]  /*10480*/  WARPGROUP.ARRIVE ;  /* 0x00000000000079c5 */ /* 0x008fcc0000000000 */
[----:B------:R-:W-:Y:S01]  /*10490*/  QGMMA.64x16x32.F32.E4M3.E4M3 R192, gdesc[UR8], R192, UP0, gsb0 ;  /* 0x0020000008c079f3 */ /* 0x000fe2000b8008c0 */
[----:B------:R-:W-:Y:S04]  /*104a0*/  STL.64 [R1+0x828], R222 ;  /* 0x000828de01007387 */ /* 0x000fe80000100a00 */
[----:B------:R-:W-:Y:S04]  /*104b0*/  STL.64 [R1+0x820], R220 ;  /* 0x000820dc01007387 */ /* 0x000fe80000100a00 */
[----:B------:R-:W-:Y:S04]  /*104c0*/  STL.64 [R1+0x818], R218 ;  /* 0x000818da01007387 */ /* 0x000fe80000100a00 */
[----:B------:R0:W-:Y:S01]  /*104d0*/  STL.64 [R1+0x810], R216 ;  /* 0x000810d801007387 */ /* 0x0001e20000100a00 */
[----:B------:R-:W-:Y:S01]  /*104e0*/  UMOV UR40, UR8 ;  /* 0x0000000800287c82 */ /* 0x000fe20008000000 */
[----:B------:R-:W-:-:S02]  /*104f0*/  UMOV UR41, UR9 ;  /* 0x0000000900297c82 */ /* 0x000fc40008000000 */
[----:B0-----:R-:W3:Y:S04]  /*10500*/  LDL.LU.64 R216, [R1] ;  /* 0x0000000001d87983 */ /* 0x001ee80000300a00 */
[----:B------:R-:W3:Y:S04]  /*10510*/  LDL.LU.64 R218, [R1+0x8] ;  /* 0x0000080001da7983 */ /* 0x000ee80000300a00 */
[----:B------:R-:W3:Y:S04]  /*10520*/  LDL.LU.64 R220, [R1+0x10] ;  /* 0x0000100001dc7983 */ /* 0x000ee80000300a00 */
[----:B------:R-:W3:Y:S01]  /*10530*/  LDL.LU.64 R222, [R1+0x18] ;  /* 0x0000180001de7983 */ /* 0x000ee20000300a00 */
[----:B------:R-:W-:-:S03]  /*10540*/  WARPGROUP.DEPBAR.LE gsb0, 0x0 ;  /* 0x00008000000079c5 */ /* 0x000fc60000010000 */
[----:B------:R0:W-:Y:S04]  /*10550*/  STL.64 [R1+0x848], R198 ;  /* 0x000848c601007387 */ /* 0x0001e80000100a00 */
[----:B------:R1:W-:Y:S04]  /*10560*/  STL.64 [R1+0x840], R196 ;  /* 0x000840c401007387 */ /* 0x0003e80000100a00 */
[----:B------:R4:W-:Y:S04]  /*10570*/  STL.64 [R1+0x838], R194 ;  /* 0x000838c201007387 */ /* 0x0009e80000100a00 */
[----:B------:R4:W-:Y:S01]  /*10580*/  STL.64 [R1+0x830], R192 ;  /* 0x000830c001007387 */ /* 0x0009e20000100a00 */
[----:B0-----:R-:W-:-:S02]  /*10590*/  IMAD.MOV.U32 R198, RZ, RZ, R150 ;  /* 0x000000ffffc67224 */ /* 0x001fc400078e0096 */
[----:B-1----:R-:W-:Y:S02]  /*105a0*/  IMAD.MOV.U32 R196, RZ, RZ, R148 ;  /* 0x000000ffffc47224 */ /* 0x002fe400078e0094 */
[----:B----4-:R-:W-:Y:S02]  /*105b0*/  IMAD.MOV.U32 R194, RZ, RZ, R146 ;  /* 0x000000ffffc27224 */ /* 0x010fe400078e0092 */
[----:B------:R-:W-:Y:S02]  /*105c0*/  IMAD.MOV.U32 R192, RZ, RZ, R144 ;  /* 0x000000ffffc07224 */ /* 0x000fe400078e0090 */
[----:B------:R-:W4:Y:S01]  /*105d0*/  LDL.LU R144, [R1+0xadc] ;  /* 0x000adc0001907983 */ /* 0x000f220000300800 */
[----:B------:R-:W-:Y:S02]  /*105e0*/  IMAD.MOV.U32 R193, RZ, RZ, R145 ;  /* 0x000000ffffc17224 */ /* 0x000fe400078e0091 */
[----:B------:R-:W-:Y:S01]  /*105f0*/  IMAD.MOV.U32 R195, RZ, RZ, R147 ;  /* 0x000000ffffc37224 */ /* 0x000fe200078e0093 */
[----:B------:R-:W4:Y:S01]  /*10600*/  LDL.LU R145, [R1+0xad8] ;  /* 0x000ad80001917983 */ /* 0x000f220000300800 */
[----:B------:R-:W-:-:S03]  /*10610*/  IMAD.MOV.U32 R197, RZ, RZ, R149 ;  /* 0x000000ffffc57224 */ /* 0x000fc600078e0095 */
[----:B------:R-:W4:Y:S01]  /*10620*/  LDL.LU R146, [R1+0xad4] ;  /* 0x000ad40001927983 */ /* 0x000f220000300800 */
[----:B------:R-:W-:-:S03]  /*10630*/  IMAD.MOV.U32 R199, RZ, RZ, R151 ;  /* 0x000000ffffc77224 */ /* 0x000fc600078e0097 */
[----:B------:R-:W4:Y:S04]  /*10640*/  LDL.LU R147, [R1+0xad0] ;  /* 0x000ad00001937983 */ /* 0x000f280000300800 */
[----:B------:R-:W4:Y:S04]  /*10650*/  LDL.LU R148, [R1+0xacc] ;  /* 0x000acc0001947983 */ /* 0x000f280000300800 */
[----:B------:R-:W4:Y:S04]  /*10660*/  LDL.LU R149, [R1+0xac8] ;  /* 0x000ac80001957983 */ /* 0x000f280000300800 */
[----:B------:R-:W4:Y:S04]  /*10670*/  LDL.LU R150, [R1+0xac4] ;  /* 0x000ac40001967983 */ /* 0x000f280000300800 */
[----:B------:R-:W4:Y:S01]  /*10680*/  LDL.LU R151, [R1+0xac0] ;  /* 0x000ac00001977983 */ /* 0x000f220000300800 */
[----:B--2---:R-:W-:-:S06]  /*10690*/  WARPGROUP.ARRIVE ;  /* 0x00000000000079c5 */ /* 0x004fcc0000000000 */
[----:B------:R-:W-:Y:S03]  /*106a0*/  QGMMA.64x16x32.F32.E4M3.E4M3 R168, gdesc[UR40], R168, UP0, gsb0 ;  /* 0x0020000028a879f3 */ /* 0x000fe6000b8008a8 */
[----:B------:R-:W-:Y:S02]  /*106b0*/  WARPGROUP.DEPBAR.LE gsb0, 0x0 ;  /* 0x00008000000079c5 */ /* 0x000fe40000010000 */
[----:B------:R0:W-:Y:S04]  /*106c0*/  STL.64 [R1+0x868], R174 ;  /* 0x000868ae01007387 */ /* 0x0001e80000100a00 */
[----:B------:R1:W-:Y:S04]  /*106d0*/  STL.64 [R1+0x860], R172 ;  /* 0x000860ac01007387 */ /* 0x0003e80000100a00 */
[----:B------:R2:W-:Y:S04]  /*106e0*/  STL.64 [R1+0x858], R170 ;  /* 0x000858aa01007387 */ /* 0x0005e80000100a00 */
[----:B------:R2:W-:Y:S01]  /*106f0*/  STL.64 [R1+0x850], R168 ;  /* 0x000850a801007387 */ /* 0x0005e20000100a00 */
[----:B0-----:R-:W-:-:S02]  /*10700*/  IMAD.MOV.U32 R174, RZ, RZ, R126 ;  /* 0x000000ffffae7224 */ /* 0x001fc400078e007e */
[----:B-1----:R-:W-:Y:S02]  /*10710*/  IMAD.MOV.U32 R172, RZ, RZ, R124 ;  /* 0x000000ffffac7224 */ /* 0x002fe400078e007c */
[----:B--2---:R-:W-:Y:S02]  /*10720*/  IMAD.MOV.U32 R170, RZ, RZ, R122 ;  /* 0x000000ffffaa7224 */ /* 0x004fe400078e007a */
[----:B------:R-:W-:Y:S02]  /*10730*/  IMAD.MOV.U32 R168, RZ, RZ, R120 ;  /* 0x000000ffffa87224 */ /* 0x000fe400078e0078 */
        /* <DEDUP_REMOVED lines=8> */
[----:B------:R-:W2:Y:S04]  /*107c0*/  LDL.LU R124, [R1+0xaac] ;  /* 0x000aac00017c7983 */ /* 0x000ea80000300800 */
[----:B------:R-:W2:Y:S04]  /*107d0*/  LDL.LU R125, [R1+0xaa8] ;  /* 0x000aa800017d7983 */ /* 0x000ea80000300800 */
[----:B------:R-:W2:Y:S04]  /*107e0*/  LDL.LU R126, [R1+0xaa4] ;  /* 0x000aa400017e7983 */ /* 0x000ea80000300800 */
[----:B------:R-:W2:Y:S01]  /*107f0*/  LDL.LU R127, [R1+0xaa0] ;  /* 0x000aa000017f7983 */ /* 0x000ea20000300800 */
[----:B------:R-:W-:Y:S01]  /*10800*/  UMOV UR20, UR8 ;  /* 0x0000000800147c82 */ /* 0x000fe20008000000 */
[----:B------:R-:W-:Y:S01]  /*10810*/  UMOV UR21, UR9 ;  /* 0x0000000900157c82 */ /* 0x000fe20008000000 */
[----:B------:R-:W-:Y:S01]  /*10820*/  UMOV UR22, UR34 ;  /* 0x0000002200167c82 */ /* 0x000fe20008000000 */
[----:B------:R-:W-:Y:S01]  /*10830*/  UMOV UR23, UR35 ;  /* 0x0000002300177c82 */ /* 0x000fe20008000000 */
[----:B----4-:R-:W-:-:S06]  /*10840*/  WARPGROUP.ARRIVE ;  /* 0x00000000000079c5 */ /* 0x010fcc0000000000 */
[----:B------:R-:W-:Y:S01]  /*10850*/  QGMMA.64x16x32.F32.E4M3.E4M3 R144, gdesc[UR20], R144, UP0, gsb0 ;  /* 0x00200000149079f3 */ /* 0x000fe2000b800890 */
[----:B------:R-:W-:Y:S01]  /*10860*/  UMOV UR38, UR24 ;  /* 0x0000001800267c82 */ /* 0x000fe20008000000 */
[----:B------:R-:W-:Y:S01]  /*10870*/  UMOV UR39, UR25 ;  /* 0x0000001900277c82 */ /* 0x000fe20008000000 */
        /* <DEDUP_REMOVED lines=8> */
[----:B-1----:R-:W-:Y:S02]  /*10900*/  IMAD.MOV.U32 R148, RZ, RZ, R100 ;  /* 0x000000ffff947224 */ /* 0x002fe400078e0064 */
[----:B----4-:R-:W-:Y:S02]  /*10910*/  IMAD.MOV.U32 R146, RZ, RZ, R98 ;  /* 0x000000ffff927224 */ /* 0x010fe400078e0062 */
[----:B---3--:R-:W-:Y:S02]  /*10920*/  IMAD.MOV.U32 R144, RZ, RZ, R96 ;  /* 0x000000ffff907224 */ /* 0x008fe400078e0060 */
[----:B------:R-:W3:Y:S01]  /*10930*/  LDL.LU R96, [R1+0xa9c] ;  /* 0x000a9c0001607983 */ /* 0x000ee20000300800 */
[----:B------:R-:W-:Y:S02]  /*10940*/  IMAD.MOV.U32 R145, RZ, RZ, R97 ;  /* 0x000000ffff917224 */ /* 0x000fe400078e0061 */
[----:B------:R-:W-:Y:S01]  /*10950*/  IMAD.MOV.U32 R147, RZ, RZ, R99 ;  /* 0x000000ffff937224 */ /* 0x000fe200078e0063 */
[----:B------:R-:W3:Y:S01]  /*10960*/  LDL.LU R97, [R1+0xa98] ;  /* 0x000a980001617983 */ /* 0x000ee20000300800 */
[----:B------:R-:W-:-:S03]  /*10970*/  IMAD.MOV.U32 R149, RZ, RZ, R101 ;  /* 0x000000ffff957224 */ /* 0x000fc600078e0065 */
[----:B------:R-:W3:Y:S01]  /*10980*/  LDL.LU R98, [R1+0xa94] ;  /* 0x000a940001627983 */ /* 0x000ee20000300800 */
[----:B------:R-:W-:-:S03]  /*10990*/  IMAD.MOV.U32 R151, RZ, RZ, R103 ;  /* 0x000000ffff977224 */ /* 0x000fc600078e0067 */
[----:B------:R-:W3:Y:S04]  /*109a0*/  LDL.LU R99, [R1+0xa90] ;  /* 0x000a900001637983 */ /* 0x000ee80000300800 */
[----:B------:R-:W3:Y:S04]  /*109b0*/  LDL.LU R100, [R1+0xa8c] ;  /* 0x000a8c0001647983 */ /* 0x000ee80000300800 */
[----:B------:R-:W3:Y:S04]  /*109c0*/  LDL.LU R101, [R1+0xa88] ;  /* 0x000a880001657983 */ /* 0x000ee80000300800 */
[----:B------:R-:W3:Y:S04]  /*109d0*/  LDL.LU R102, [R1+0xa84] ;  /* 0x000a840001667983 */ /* 0x000ee80000300800 */
[----:B------:R-:W3:Y:S01]  /*109e0*/  LDL.LU R103, [R1+0xa80] ;  /* 0x000a800001677983 */ /* 0x000ee20000300800 */
        /* <DEDUP_REMOVED lines=10> */
[----:B----4-:R-:W-:Y:S02]  /*10a90*/  IMAD.MOV.U32 R120, RZ, RZ, R72 ;  /* 0x000000ffff787224 */ /* 0x010fe400078e0048 */
        /* <DEDUP_REMOVED lines=16> */
[----:B---3--:R-:W-:-:S06]  /*10ba0*/  WARPGROUP.ARRIVE ;  /* 0x00000000000079c5 */ /* 0x008fcc0000000000 */
        /* <DEDUP_REMOVED lines=12> */
[----:B---3--:R-:W-:Y:S02]  /*10c70*/  IMAD.MOV.U32 R98, RZ, RZ, R50 ;  /* 0x000000ffff627224 */ /* 0x008fe400078e0032 */
[----:B----4-:R-:W-:Y:S02]  /*10c80*/  IMAD.MOV.U32 R96, RZ, RZ, R48 ;  /* 0x000000ffff607224 */ /* 0x010fe400078e0030 */
        /* <DEDUP_REMOVED lines=46> */
[----:B------:R-:W-:Y:S02]  /*10f70*/  UIADD3 UR4, UR47, 0x2, URZ ;  /* 0x000000022f047890 */ /* 0x000fe4000fffe03f */
[----:B------:R-:W-:Y:S01]  /*10f80*/  UIADD3 UR6, UR46, 0x2, URZ ;  /* 0x000000022e067890 */ /* 0x000fe2000fffe03f */
[----:B------:R-:W-:Y:S01]  /*10f90*/  UMOV UR5, 0x80000020 ;  /* 0x8000002000057882 */ /* 0x000fe20000000000 */
[----:B------:R-:W-:Y:S01]  /*10fa0*/  UMOV UR7, 0x80000020 ;  /* 0x8000002000077882 */ /* 0x000fe20000000000 */
[----:B------:R-:W-:-:S02]  /*10fb0*/  UIADD3 UR10, UR46, 0x42, URZ ;  /* 0x000000422e0a7890 */ /* 0x000fc4000fffe03f */
[----:B------:R-:W-:Y:S01]  /*10fc0*/  UMOV UR48, UR4 ;  /* 0x0000000400307c82 */ /* 0x000fe20008000000 */
[----:B------:R-:W-:Y:S01]  /*10fd0*/  UMOV UR49, UR5 ;  /* 0x0000000500317c82 */ /* 0x000fe20008000000 */
[----:B------:R-:W-:-:S03]  /*10fe0*/  UMOV UR51, 0x80000020 ;  /* 0x8000002000337882 */ /* 0x000fc60000000000 */
[----:B------:R-:W-:Y:S01]  /*10ff0*/  UMOV UR50, UR10 ;  /* 0x0000000a00327c82 */ /* 0x000fe20008000000 */
[----:B--2---:R-:W-:-:S06]  /*11000*/  WARPGROUP.ARRIVE ;  /* 0x00000000000079c5 */ /* 0x004fcc0000000000 */
[----:B------:R-:W-:Y:S03]  /*11010*/  QGMMA.64x16x32.F32.E4M3.E4M3 R24, gdesc[UR56], R24, UP0, gsb0 ;  /* 0x00200000381879f3 */ /* 0x000fe6000b800818 */
        /* <DEDUP_REMOVED lines=9> */
[----:B------:R-:W-:-:S04]  /*110b0*/  UMOV UR55, 0x80000020 ;  /* 0x8000002000377882 */ /* 0x000fc80000000000 */
[----:B------:R-:W-:Y:S01]  /*110c0*/  UMOV UR54, UR11 ;  /* 0x0000000b00367c82 */ /* 0x000fe20008000000 */
        /* <DEDUP_REMOVED lines=32> */
[----:B------:R-:W-:Y:S04]  /*112d0*/  STL.64 [R1+0x908], R54 ;  /* 0x0009083601007387 */ /* 0x000fe80000100a00 */
[----:B------:R-:W-:Y:S04]  /*112e0*/  STL.64 [R1+0x900], R52 ;  /* 0x0009003401007387 */ /* 0x000fe80000100a00 */
[----:B------:R-:W-:Y:S04]  /*112f0*/  STL.64 [R1+0x8f8], R50 ;  /* 0x0008f83201007387 */ /* 0x000fe80000100a00 */
[----:B------:R-:W-:Y:S01]  /*11300*/  STL.64 [R1+0x8f0], R48 ;  /* 0x0008f03001007387 */ /* 0x000fe20000100a00 */
[----:B------:R-:W-:-:S02]  /*11310*/  WARPGROUP.DEPBAR.LE gsb0, 0x0 ;  /* 0x00008000000079c5 */ /* 0x000fc40000010000 */
[----:B------:R-:W-:-:S06]  /*11320*/  WARPGROUP.ARRIVE ;  /* 0x00000000000079c5 */ /* 0x000fcc0000000000 */
[----:B------:R-:W-:Y:S01]  /*11330*/  QGMMA.64x16x32.F32.E4M3.E4M3 R216, gdesc[UR20], R216, gsb0 ;  /* 0x0020000014d879f3 */ /* 0x000fe200080008d8 */
        /* <DEDUP_REMOVED lines=24> */
[----:B------:R-:W-:Y:S01]  /*114c0*/  STL.64 [R1+0x60], R192 ;  /* 0x000060c001007387 */ /* 0x000fe20000100a00 */
[----:B------:R-:W-:-:S03]  /*114d0*/  WARPGROUP.DEPBAR.LE gsb0, 0x0 ;  /* 0x00008000000079c5 */ /* 0x000fc60000010000 */
[----:B------:R-:W-:Y:S04]  /*114e0*/  STL.64 [R1+0x68], R194 ;  /* 0x000068c201007387 */ /* 0x000fe80000100a00 */
[----:B------:R-:W-:Y:S04]  /*114f0*/  STL.64 [R1+0x70], R196 ;  /* 0x000070c401007387 */ /* 0x000fe80000100a00 */
[----:B------:R-:W-:Y:S04]  /*11500*/  STL.64 [R1+0x78], R198 ;  /* 0x000078c601007387 */ /* 0x000fe80000100a00 */
[----:B------:R0:W-:Y:S04]  /*11510*/  STL.64 [R1], R216 ;  /* 0x000000d801007387 */ /* 0x0001e80000100a00 */
[----:B------:R1:W-:Y:S04]  /*11520*/  STL.64 [R1+0x8], R218 ;  /* 0x000008da01007387 */ /* 0x0003e80000100a00 */
[----:B------:R2:W-:Y:S04]  /*11530*/  STL.64 [R1+0x10], R220 ;  /* 0x000010dc01007387 */ /* 0x0005e80000100a00 */
[----:B------:R3:W-:Y:S01]  /*11540*/  STL.64 [R1+0x18], R222 ;  /* 0x000018de01007387 */ /* 0x0007e20000100a00 */
[----:B0-----:R-:W-:-:S02]  /*11550*/  IMAD.MOV.U32 R216, RZ, RZ, R208 ;  /* 0x000000ffffd87224 */ /* 0x001fc400078e00d0 */
[----:B------:R-:W-:Y:S01]  /*11560*/  IMAD.MOV.U32 R217, RZ, RZ, R209 ;  /* 0x000000ffffd97224 */ /* 0x000fe200078e00d1 */
[----:B------:R-:W4:Y:S01]  /*11570*/  LDL.LU R208, [R1+0xa1c] ;  /* 0x000a1c0001d07983 */ /* 0x000f220000300800 */
[----:B-1----:R-:W-:Y:S02]  /*11580*/  IMAD.MOV.U32 R218, RZ, RZ, R210 ;  /* 0x000000ffffda7224 */ /* 0x002fe400078e00d2 */
[----:B------:R-:W-:Y:S01]  /*11590*/  IMAD.MOV.U32 R219, RZ, RZ, R211 ;  /* 0x000000ffffdb7224 */ /* 0x000fe200078e00d3 */
[----:B------:R-:W4:Y:S01]  /*115a0*/  LDL.LU R209, [R1+0xa18] ;  /* 0x000a180001d17983 */ /* 0x000f220000300800 */
[----:B--2---:R-:W-:-:S03]  /*115b0*/  IMAD.MOV.U32 R220, RZ, RZ, R212 ;  /* 0x000000ffffdc7224 */ /* 0x004fc600078e00d4 */
[----:B------:R-:W4:Y:S01]  /*115c0*/  LDL.LU R210, [R1+0xa14] ;  /* 0x000a140001d27983 */ /* 0x000f220000300800 */
[----:B------:R-:W-:-:S03]  /*115d0*/  IMAD.MOV.U32 R221, RZ, RZ, R213 ;  /* 0x000000ffffdd7224 */ /* 0x000fc600078e00d5 */
[----:B------:R-:W4:Y:S01]  /*115e0*/  LDL.LU R211, [R1+0xa10] ;  /* 0x000a100001d37983 */ /* 0x000f220000300800 */
[----:B------:R-:W-:Y:S02]  /*115f0*/  IMAD.MOV.U32 R19, RZ, RZ, R223 ;  /* 0x000000ffff137224 */ /* 0x000fe400078e00df */
[----:B---3--:R-:W-:Y:S01]  /*11600*/  IMAD.MOV.U32 R222, RZ, RZ, R214 ;  /* 0x000000ffffde7224 */ /* 0x008fe200078e00d6 */
[----:B------:R-:W4:Y:S01]  /*11610*/  LDL.LU R212, [R1+0xa0c] ;  /* 0x000a0c0001d47983 */ /* 0x000f220000300800 */
[----:B------:R-:W-:-:S03]  /*11620*/  IMAD.MOV.U32 R223, RZ, RZ, R215 ;  /* 0x000000ffffdf7224 */ /* 0x000fc600078e00d7 */
[----:B------:R-:W4:Y:S04]  /*11630*/  LDL.LU R213, [R1+0xa08] ;  /* 0x000a080001d57983 */ /* 0x000f280000300800 */
[----:B------:R-:W4:Y:S04]  /*11640*/  LDL.LU R214, [R1+0xa04] ;  /* 0x000a040001d67983 */ /* 0x000f280000300800 */
[----:B------:R-:W4:Y:S01]  /*11650*/  LDL.LU R215, [R1+0xa00] ;  /* 0x000a000001d77983 */ /* 0x000f220000300800 */
[----:B------:R-:W-:Y:S02]  /*11660*/  UMOV UR26, UR54 ;  /* 0x00000036001a7c82 */ /* 0x000fe40008000000 */
[----:B------:R-:W-:Y:S01]  /*11670*/  UMOV UR12, UR26 ;  /* 0x0000001a000c7c82 */ /* 0x000fe20008000000 */
[----:B------:R-:W-:Y:S01]  /*11680*/  UIADD3 UR26, UR46, 0x1c2, URZ ;  /* 0x000001c22e1a7890 */ /* 0x000fe2000fffe03f */
[----:B------:R-:W2:Y:S01]  /*11690*/  LDL.LU R192, [R1+0x40] ;  /* 0x0000400001c07983 */ /* 0x000ea20000300800 */
[----:B------:R-:W-:Y:S01]  /*116a0*/  UMOV UR27, UR55 ;  /* 0x00000037001b7c82 */ /* 0x000fe20008000000 */
[----:B------:R-:W-:Y:S01]  /*116b0*/  UMOV UR24, UR4 ;  /* 0x0000000400187c82 */ /* 0x000fe20008000000 */
[----:B------:R-:W-:Y:S01]  /*116c0*/  UMOV UR13, UR27 ;  /* 0x0000001b000d7c82 */ /* 0x000fe20008000000 */
[----:B------:R-:W-:Y:S01]  /*116d0*/  UMOV UR25, UR5 ;  /* 0x0000000500197c82 */ /* 0x000fe20008000000 */
[----:B------:R-:W-:Y:S01]  /*116e0*/  UMOV UR27, 0x80000020 ;  /* 0x80000020001b7882 */ /* 0x000fe20000000000 */
[----:B------:R-:W-:Y:S01]  /*116f0*/  UIADD3 UR30, UR46, 0x202, URZ ;  /* 0x000002022e1e7890 */ /* 0x000fe2000fffe03f */
[----:B------:R-:W2:Y:S01]  /*11700*/  LDL.LU R193, [R1+0x44] ;  /* 0x0000440001c17983 */ /* 0x000ea20000300800 */
        /* <DEDUP_REMOVED lines=18> */
[----:B----4-:R-:W-:Y:S01]  /*11830*/  WARPGROUP.ARRIVE ;  /* 0x00000000000079c5 */ /* 0x010fe20000000000 */
[----:B------:R-:W-:Y:S01]  /*11840*/  UIADD3 UR8, UR46, 0x302, URZ ;  /* 0x000003022e087890 */ /* 0x000fe2000fffe03f */
[----:B------:R-:W2:Y:S04]  /*11850*/  LDL.LU R197, [R1+0x54] ;  /* 0x0000540001c57983 */ /* 0x000ea80000300800 */
[----:B------:R-:W-:Y:S01]  /*11860*/  QGMMA.64x16x32.F32.E4M3.E4M3 R208, gdesc[UR24], R208, gsb0 ;  /* 0x0020000018d079f3 */ /* 0x000fe200080008d0 */
[----:B------:R-:W-:Y:S01]  /*11870*/  UMOV UR56, UR50 ;  /* 0x0000003200387c82 */ /* 0x000fe20008000000 */
[----:B------:R-:W-:Y:S01]  /*11880*/  UMOV UR59, UR47 ;  /* 0x0000002f003b7c82 */ /* 0x000fe20008000000 */
[----:B------:R-:W-:Y:S01]  /*11890*/  UIADD3 UR54, UR46, 0x382, URZ ;  /* 0x000003822e367890 */ /* 0x000fe2000fffe03f */
[----:B------:R-:W2:Y:S01]  /*118a0*/  LDL.LU R198, [R1+0x58] ;  /* 0x0000580001c67983 */ /* 0x000ea20000300800 */
[----:B------:R-:W-:-:S02]  /*118b0*/  WARPGROUP.DEPBAR.LE gsb0, 0x0 ;  /* 0x00008000000079c5 */ /* 0x000fc40000010000 */
[----:B------:R-:W-:Y:S01]  /*118c0*/  WARPGROUP.ARRIVE ;  /* 0x00000000000079c5 */ /* 0x000fe20000000000 */
[----:B------:R-:W-:Y:S01]  /*118d0*/  UIADD3 UR50, UR46, 0x342, URZ ;  /* 0x000003422e327890 */ /* 0x000fe2000fffe03f */
[----:B------:R-:W2:Y:S04]  /*118e0*/  LDL.LU R199, [R1+0x5c] ;  /* 0x00005c0001c77983 */ /* 0x000ea80000300800 */
        /* <DEDUP_REMOVED lines=10> */
[----:B------:R-:W-:Y:S01]  /*11990*/  UMOV UR44, UR4 ;  /* 0x00000004002c7c82 */ /* 0x000fe20008000000 */
[----:B------:R-:W-:Y:S01]  /*119a0*/  UMOV UR45, UR5 ;  /* 0x00000005002d7c82 */ /* 0x000fe20008000000 */
[----:B------:R-:W-:Y:S01]  /*119b0*/  UMOV UR46, UR8 ;  /* 0x00000008002e7c82 */ /* 0x000fe20008000000 */
[----:B------:R-:W-:Y:S01]  /*119c0*/  UMOV UR47, 0x80000020 ;  /* 0x80000020002f7882 */ /* 0x000fe20000000000 */
        /* <DEDUP_REMOVED lines=65> */
[----:B--2---:R-:W-:-:S06]  /*11de0*/  WARPGROUP.ARRIVE ;  /* 0x00000000000079c5 */ /* 0x004fcc0000000000 */
[----:B------:R-:W-:Y:S01]  /*11df0*/  QGMMA.64x16x32.F32.E4M3.E4M3 R192, gdesc[UR16], R192, gsb0 ;  /* 0x0020000010c079f3 */ /* 0x000fe200080008c0 */
[----:B------:R-:W-:Y:S01]  /*11e00*/  UMOV UR48, UR12 ;  /* 0x0000000c00307c82 */ /* 0x000fe20008000000 */
[----:B------:R-:W-:Y:S01]  /*11e10*/  UMOV UR49, UR13 ;  /* 0x0000000d00317c82 */ /* 0x000fe20008000000 */
[----:B------:R-:W-:Y:S01]  /*11e20*/  UMOV UR12, UR52 ;  /* 0x00000034000c7c82 */ /* 0x000fe20008000000 */
[----:B------:R-:W-:Y:S01]  /*11e30*/  UMOV UR13, UR53 ;  /* 0x00000035000d7c82 */ /* 0x000fe20008000000 */
[----:B------:R-:W-:Y:S02]  /*11e40*/  WARPGROUP.DEPBAR.LE gsb0, 0x0 ;  /* 0x00008000000079c5 */ /* 0x000fe40000010000 */
[----:B------:R-:W-:-:S06]  /*11e50*/  WARPGROUP.ARRIVE ;  /* 0x00000000000079c5 */ /* 0x000fcc0000000000 */
[----:B------:R-:W-:Y:S01]  /*11e60*/  QGMMA.64x16x32.F32.E4M3.E4M3 R216, gdesc[UR12], R216, gsb0 ;  /* 0x002000000cd879f3 */ /* 0x000fe200080008d8 */
[----:B------:R-:W-:Y:S04]  /*11e70*/  STL.64 [R1+0x948], R214 ;  /* 0x000948d601007387 */ /* 0x000fe80000100a00 */
[----:B------:R-:W-:Y:S04]  /*11e80*/  STL.64 [R1+0x940], R212 ;  /* 0x000940d401007387 */ /* 0x000fe80000100a00 */
[----:B------:R-:W-:Y:S04]  /*11e90*/  STL.64 [R1+0x938], R210 ;  /* 0x000938d201007387 */ /* 0x000fe80000100a00 */
[----:B------:R-:W-:Y:S04]  /*11ea0*/  STL.64 [R1+0x930], R208 ;  /* 0x000930d001007387 */ /* 0x000fe80000100a00 */
[----:B------:R0:W-:Y:S04]  /*11eb0*/  STL.64 [R1+0x40], R192 ;  /* 0x000040c001007387 */ /* 0x0001e80000100a00 */
[----:B------:R1:W-:Y:S04]  /*11ec0*/  STL.64 [R1+0x48], R194 ;  /* 0x000048c201007387 */ /* 0x0003e80000100a00 */
[----:B------:R2:W-:Y:S04]  /*11ed0*/  STL.64 [R1+0x50], R196 ;  /* 0x000050c401007387 */ /* 0x0005e80000100a00 */
[----:B------:R3:W-:Y:S01]  /*11ee0*/  STL.64 [R1+0x58], R198 ;  /* 0x000058c601007387 */ /* 0x0007e20000100a00 */
[----:B0-----:R-:W-:-:S03]  /*11ef0*/  IMAD.MOV.U32 R192, RZ, RZ, R11 ;  /* 0x000000ffffc07224 */ /* 0x001fc600078e000b */
[----:B------:R-:W4:Y:S01]  /*11f00*/  LDL.LU R11, [R1+0x9fc] ;  /* 0x0009fc00010b7983 */ /* 0x000f220000300800 */
[----:B------:R-:W-:Y:S02]  /*11f10*/  IMAD.MOV.U32 R193, RZ, RZ, R12 ;  /* 0x000000ffffc17224 */ /* 0x000fe400078e000c */
[----:B-1----:R-:W-:Y:S02]  /*11f20*/  IMAD.MOV.U32 R194, RZ, RZ, R16 ;  /* 0x000000ffffc27224 */ /* 0x002fe400078e0010 */
[----:B------:R-:W-:Y:S02]  /*11f30*/  IMAD.MOV.U32 R195, RZ, RZ, R17 ;  /* 0x000000ffffc37224 */ /* 0x000fe400078e0011 */
[----:B--2---:R-:W-:Y:S02]  /*11f40*/  IMAD.MOV.U32 R196, RZ, RZ, R18 ;  /* 0x000000ffffc47224 */ /* 0x004fe400078e0012 */
[----:B------:R-:W-:Y:S02]  /*11f50*/  IMAD.MOV.U32 R197, RZ, RZ, R20 ;  /* 0x000000ffffc57224 */ /* 0x000fe400078e0014 */
[----:B---3--:R-:W-:Y:S01]  /*11f60*/  IMAD.MOV.U32 R198, RZ, RZ, R13 ;  /* 0x000000ffffc67224 */ /* 0x008fe200078e000d */
[----:B------:R-:W-:-:S02]  /*11f70*/  WARPGROUP.DEPBAR.LE gsb0, 0x0 ;  /* 0x00008000000079c5 */ /* 0x000fc40000010000 */
[----:B------:R0:W-:Y:S04]  /*11f80*/  STL.64 [R1+0xa0], R216 ;  /* 0x0000a0d801007387 */ /* 0x0001e80000100a00 */
[----:B------:R1:W-:Y:S04]  /*11f90*/  STL.64 [R1+0xa8], R218 ;  /* 0x0000a8da01007387 */ /* 0x0003e80000100a00 */
[----:B------:R2:W-:Y:S04]  /*11fa0*/  STL.64 [R1+0xb0], R220 ;  /* 0x0000b0dc01007387 */ /* 0x0005e80000100a00 */
[----:B------:R3:W-:Y:S04]  /*11fb0*/  STL.64 [R1+0xb8], R222 ;  /* 0x0000b8de01007387 */ /* 0x0007e80000100a00 */
[----:B------:R-:W2:Y:S04]  /*11fc0*/  LDL.LU R12, [R1+0x9f8] ;  /* 0x0009f800010c7983 */ /* 0x000ea80000300800 */
[----:B------:R-:W3:Y:S01]  /*11fd0*/  LDL.LU R16, [R1+0x9f4] ;  /* 0x0009f40001107983 */ /* 0x000ee20000300800 */
[----:B------:R-:W-:-:S03]  /*11fe0*/  IMAD.MOV.U32 R199, RZ, RZ, R14 ;  /* 0x000000ffffc77224 */ /* 0x000fc600078e000e */
[----:B------:R-:W4:Y:S04]  /*11ff0*/  LDL.LU R17, [R1+0x9f0] ;  /* 0x0009f00001117983 */ /* 0x000f280000300800 */
[----:B------:R-:W2:Y:S04]  /*12000*/  LDL.LU R18, [R1+0x9ec] ;  /* 0x0009ec0001127983 */ /* 0x000ea80000300800 */
[----:B------:R-:W3:Y:S04]  /*12010*/  LDL.LU R20, [R1+0x9e8] ;  /* 0x0009e80001147983 */ /* 0x000ee80000300800 */
[----:B------:R-:W4:Y:S04]  /*12020*/  LDL.LU R13, [R1+0x9e4] ;  /* 0x0009e400010d7983 */ /* 0x000f280000300800 */
[----:B------:R-:W2:Y:S01]  /*12030*/  LDL.LU R14, [R1+0x9e0] ;  /* 0x0009e000010e7983 */ /* 0x000ea20000300800 */
[----:B------:R-:W-:-:S02]  /*12040*/  IMAD.MOV.U32 R168, RZ, RZ, R21 ;  /* 0x000000ffffa87224 */ /* 0x000fc400078e0015 */
[----:B------:R-:W-:Y:S01]  /*12050*/  IMAD.MOV.U32 R169, RZ, RZ, R22 ;  /* 0x000000ffffa97224 */ /* 0x000fe200078e0016 */
[----:B------:R-:W3:Y:S01]  /*12060*/  LDL.LU R21, [R1+0x9dc] ;  /* 0x0009dc0001157983 */ /* 0x000ee20000300800 */
[----:B------:R-:W-:Y:S02]  /*12070*/  IMAD.MOV.U32 R170, RZ, RZ, R23 ;  /* 0x000000ffffaa7224 */ /* 0x000fe400078e0017 */
[----:B------:R-:W-:Y:S01]  /*12080*/  IMAD.MOV.U32 R171, RZ, RZ, R232 ;  /* 0x000000ffffab7224 */ /* 0x000fe200078e00e8 */
        /* <DEDUP_REMOVED lines=12> */
[----:B------:R-:W3:Y:S04]  /*12150*/  LDL.LU R121, [R1+0x1a4] ;  /* 0x0001a40001797983 */ /* 0x000ee80000300800 */
[----:B------:R-:W3:Y:S04]  /*12160*/  LDL.LU R122, [R1+0x1a8] ;  /* 0x0001a800017a7983 */ /* 0x000ee80000300800 */
[----:B------:R-:W3:Y:S04]  /*12170*/  LDL.LU R123, [R1+0x1ac] ;  /* 0x0001ac00017b7983 */ /* 0x000ee80000300800 */
[----:B------:R-:W3:Y:S04]  /*12180*/  LDL.LU R124, [R1+0x1b0] ;  /* 0x0001b000017c7983 */ /* 0x000ee80000300800 */
[----:B------:R-:W3:Y:S01]  /*12190*/  LDL.LU R125, [R1+0x1b4] ;  /* 0x0001b400017d7983 */ /* 0x000ee20000300800 */
[----:B----4-:R-:W-:-:S02]  /*121a0*/  IMAD.MOV.U32 R127, RZ, RZ, R13 ;  /* 0x000000ffff7f7224 */ /* 0x010fc400078e000d */
[----:B--2---:R-:W-:Y:S02]  /*121b0*/  IMAD.MOV.U32 R126, RZ, RZ, R14 ;  /* 0x000000ffff7e7224 */ /* 0x004fe400078e000e */
[----:B------:R-:W2:Y:S04]  /*121c0*/  LDL.LU R14, [R1+0x9bc] ;  /* 0x0009bc00010e7983 */ /* 0x000ea80000300800 */
[----:B------:R-:W4:Y:S04]  /*121d0*/  LDL.LU R13, [R1+0x9b8] ;  /* 0x0009b800010d7983 */ /* 0x000f280000300800 */
        /* <DEDUP_REMOVED lines=8> */
[----:B------:R-:W4:Y:S04]  /*12260*/  LDL.LU R24, [R1+0x160] ;  /* 0x0001600001187983 */ /* 0x000f280000300800 */
[----:B------:R-:W4:Y:S04]  /*12270*/  LDL.LU R25, [R1+0x164] ;  /* 0x0001640001197983 */ /* 0x000f280000300800 */
[----:B------:R-:W4:Y:S04]  /*12280*/  LDL.LU R26, [R1+0x168] ;  /* 0x00016800011a7983 */ /* 0x000f280000300800 */
[----:B------:R-:W4:Y:S04]  /*12290*/  LDL.LU R27, [R1+0x16c] ;  /* 0x00016c00011b7983 */ /* 0x000f280000300800 */
[----:B------:R-:W4:Y:S04]  /*122a0*/  LDL.LU R28, [R1+0x170] ;  /* 0x00017000011c7983 */ /* 0x000f280000300800 */
[----:B------:R-:W4:Y:S04]  /*122b0*/  LDL.LU R29, [R1+0x174] ;  /* 0x00017400011d7983 */ /* 0x000f280000300800 */
[----:B------:R-:W4:Y:S04]  /*122c0*/  LDL.LU R30, [R1+0x178] ;  /* 0x00017800011e7983 */ /* 0x000f280000300800 */
        /* <DEDUP_REMOVED lines=14> */
[----:B------:R-:W4:Y:S01]  /*123b0*/  LDL.LU R53, [R1+0x1d4] ;  /* 0x0001d40001357983 */ /* 0x000f220000300800 */
        /* <DEDUP_REMOVED lines=10> */
[----:B---3--:R-:W-:-:S02]  /*12460*/  IMAD.MOV.U32 R96, RZ, RZ, R15 ;  /* 0x000000ffff607224 */ /* 0x008fc400078e000f */
[----:B------:R-:W-:Y:S02]  /*12470*/  IMAD.MOV.U32 R97, RZ, RZ, R235 ;  /* 0x000000ffff617224 */ /* 0x000fe400078e00eb */
[----:B------:R-:W-:Y:S02]  /*12480*/  IMAD.MOV.U32 R98, RZ, RZ, R234 ;  /* 0x000000ffff627224 */ /* 0x000fe400078e00ea */
[----:B------:R-:W-:Y:S02]  /*12490*/  IMAD.MOV.U32 R99, RZ, RZ, R233 ;  /* 0x000000ffff637224 */ /* 0x000fe400078e00e9 */
[----:B------:R-:W-:Y:S02]  /*124a0*/  IMAD.MOV.U32 R100, RZ, RZ, R232 ;  /* 0x000000ffff647224 */ /* 0x000fe400078e00e8 */
[----:B------:R-:W-:Y:S02]  /*124b0*/  IMAD.MOV.U32 R101, RZ, RZ, R23 ;  /* 0x000000ffff657224 */ /* 0x000fe400078e0017 */
[----:B------:R-:W-:-:S02]  /*124c0*/  IMAD.MOV.U32 R102, RZ, RZ, R22 ;  /* 0x000000ffff667224 */ /* 0x000fc400078e0016 */
[----:B------:R-:W-:Y:S01]  /*124d0*/  IMAD.MOV.U32 R103, RZ, RZ, R21 ;  /* 0x000000ffff677224 */ /* 0x000fe200078e0015 */
[----:B--2---:R-:W-:-:S06]  /*124e0*/  WARPGROUP.ARRIVE ;  /* 0x00000000000079c5 */ /* 0x004fcc0000000000 */
[----:B------:R-:W-:Y:S03]  /*124f0*/  QGMMA.64x16x32.F32.E4M3.E4M3 R208, gdesc[UR8], R208, gsb0 ;  /* 0x0020000008d079f3 */ /* 0x000fe600080008d0 */
[----:B------:R-:W-:Y:S02]  /*12500*/  WARPGROUP.DEPBAR.LE gsb0, 0x0 ;  /* 0x00008000000079c5 */ /* 0x000fe40000010000 */
[----:B----4-:R-:W-:-:S06]  /*12510*/  WARPGROUP.ARRIVE ;  /* 0x00000000000079c5 */ /* 0x010fcc0000000000 */
[----:B------:R-:W-:Y:S01]  /*12520*/  QGMMA.64x16x32.F32.E4M3.E4M3 R24, gdesc[UR56], R24, gsb0 ;  /* 0x00200000381879f3 */ /* 0x000fe20008000818 */
[----:B------:R-:W-:Y:S02]  /*12530*/  IMAD.MOV.U32 R54, RZ, RZ, R13 ;  /* 0x000000ffff367224 */ /* 0x000fe400078e000d */
[----:B------:R-:W-:Y:S01]  /*12540*/  IMAD.MOV.U32 R55, RZ, RZ, R14 ;  /* 0x000000ffff377224 */ /* 0x000fe200078e000e */
[----:B------:R-:W-:Y:S01]  /*12550*/  UMOV UR56, UR52 ;  /* 0x0000003400387c82 */ /* 0x000fe20008000000 */
[----:B------:R-:W-:Y:S01]  /*12560*/  UMOV UR57, UR53 ;  /* 0x0000003500397c82 */ /* 0x000fe20008000000 */
[----:B------:R-:W-:Y:S01]  /*12570*/  UMOV UR58, UR44 ;  /* 0x0000002c003a7c82 */ /* 0x000fe20008000000 */
[----:B------:R-:W-:Y:S01]  /*12580*/  UMOV UR59, UR45 ;  /* 0x0000002d003b7c82 */ /* 0x000fe20008000000 */
[----:B------:R-:W-:Y:S01]  /*12590*/  UIADD3 UR8, UR5, 0x402, URZ ;  /* 0x0000040205087890 */ /* 0x000fe2000fffe03f */
[----:B------:R-:W-:Y:S01]  /*125a0*/  IMAD.MOV.U32 R144, RZ, RZ, R20 ;  /* 0x000000ffff907224 */ /* 0x000fe200078e0014 */
[----:B------:R2:W5:Y:S01]  /*125b0*/  LDL.LU R13, [R1+0x9b4] ;  /* 0x0009b400010d7983 */ /* 0x0005620000300800 */
[----:B------:R-:W-:-:S02]  /*125c0*/  WARPGROUP.DEPBAR.LE gsb0, 0x0 ;  /* 0x00008000000079c5 */ /* 0x000fc40000010000 */
[----:B------:R-:W-:Y:S01]  /*125d0*/  WARPGROUP.ARRIVE ;  /* 0x00000000000079c5 */ /* 0x000fe20000000000 */
[----:B------:R-:W-:Y:S01]  /*125e0*/  UMOV UR5, UR53 ;  /* 0x0000003500057c82 */ /* 0x000fe20008000000 */
[----:B------:R-:W-:Y:S01]  /*125f0*/  IMAD.MOV.U32 R145, RZ, RZ, R18 ;  /* 0x000000ffff917224 */ /* 0x000fe200078e0012 */
[----:B------:R2:W5:Y:S01]  /*12600*/  LDL.LU R14, [R1+0x9b0] ;  /* 0x0009b000010e7983 */ /* 0x0005620000300800 */
[----:B------:R-:W-:Y:S01]  /*12610*/  IMAD.MOV.U32 R146, RZ, RZ, R17 ;  /* 0x000000ffff927224 */ /* 0x000fe200078e0011 */
[----:B------:R-:W-:Y:S01]  /*12620*/  ULDC UR53, c[0x0][0x50c] ;  /* 0x0001430000357ab9 */ /* 0x000fe20000000800 */
[----:B------:R-:W-:Y:S01]  /*12630*/  QGMMA.64x16x32.F32.E4M3.E4M3 R48, gdesc[UR56], R48, gsb0 ;  /* 0x00200000383079f3 */ /* 0x000fe20008000830 */
[----:B------:R-:W-:Y:S01]  /*12640*/  IMAD.MOV.U32 R147, RZ, RZ, R16 ;  /* 0x000000ffff937224 */ /* 0x000fe200078e0010 */
[----:B------:R-:W3:Y:S01]  /*12650*/  LDL.LU R15, [R1+0x9ac] ;  /* 0x0009ac00010f7983 */ /* 0x000ee20000300800 */
[----:B------:R-:W-:Y:S02]  /*12660*/  IMAD.MOV.U32 R148, RZ, RZ, R12 ;  /* 0x000000ffff947224 */ /* 0x000fe400078e000c */
[----:B------:R-:W-:Y:S01]  /*12670*/  IMAD.MOV.U32 R149, RZ, RZ, R11 ;  /* 0x000000ffff957224 */ /* 0x000fe200078e000b */
[----:B------:R2:W5:Y:S01]  /*12680*/  LDL.LU R235, [R1+0x9a8] ;  /* 0x0009a80001eb7983 */ /* 0x0005620000300800 */
[----:B------:R-:W-:-:S02]  /*12690*/  IMAD.MOV.U32 R150, RZ, RZ, R10 ;  /* 0x000000ffff967224 */ /* 0x000fc400078e000a */
[----:B------:R-:W-:Y:S01]  /*126a0*/  IMAD.MOV.U32 R151, RZ, RZ, R9 ;  /* 0x000000ffff977224 */ /* 0x000fe200078e0009 */
[----:B------:R2:W5:Y:S04]  /*126b0*/  LDL.LU R234, [R1+0x9a4] ;  /* 0x0009a40001ea7983 */ /* 0x0005680000300800 */
        /* <DEDUP_REMOVED lines=8> */
[----:B------:R2:W5:Y:S01]  /*12740*/  LDL.LU R16, [R1+0x980] ;  /* 0x0009800001107983 */ /* 0x0005620000300800 */
[----:B0-----:R-:W-:-:S03]  /*12750*/  IMAD.MOV.U32 R216, RZ, RZ, R8 ;  /* 0x000000ffffd87224 */ /* 0x001fc600078e0008 */
[----:B------:R2:W5:Y:S01]  /*12760*/  LDL.LU R12, [R1+0x97c] ;  /* 0x00097c00010c7983 */ /* 0x0005620000300800 */
[----:B------:R-:W-:Y:S02]  /*12770*/  WARPGROUP.DEPBAR.LE gsb0, 0x0 ;  /* 0x00008000000079c5 */ /* 0x000fe40000010000 */
[----:B------:R-:W-:Y:S01]  /*12780*/  WARPGROUP.ARRIVE ;  /* 0x00000000000079c5 */ /* 0x000fe20000000000 */
[----:B------:R2:W5:Y:S01]  /*12790*/  LDL.LU R11, [R1+0x978] ;  /* 0x00097800010b7983 */ /* 0x0005620000300800 */
[----:B------:R-:W-:-:S03]  /*127a0*/  IMAD.MOV.U32 R217, RZ, RZ, R7 ;  /* 0x000000ffffd97224 */ /* 0x000fc600078e0007 */
[----:B------:R2:W5:Y:S01]  /*127b0*/  LDL.LU R10, [R1+0x974] ;  /* 0x00097400010a7983 */ /* 0x0005620000300800 */
[----:B------:R-:W-:Y:S01]  /*127c0*/  QGMMA.64x16x32.F32.E4M3.E4M3 R72, gdesc[UR4], R72, gsb0 ;  /* 0x00200000044879f3 */ /* 0x000fe20008000848 */
[----:B------:R-:W-:Y:S01]  /*127d0*/  UMOV UR4, UR8 ;  /* 0x0000000800047c82 */ /* 0x000fe20008000000 */
[----:B------:R-:W-:Y:S01]  /*127e0*/  UMOV UR5, 0x80000020 ;  /* 0x8000002000057882 */ /* 0x000fe20000000000 */
[----:B------:R2:W5:Y:S01]  /*127f0*/  LDL.LU R9, [R1+0x970] ;  /* 0x0009700001097983 */ /* 0x0005620000300800 */
[----:B------:R-:W-:Y:S02]  /*12800*/  WARPGROUP.DEPBAR.LE gsb0, 0x0 ;  /* 0x00008000000079c5 */ /* 0x000fe40000010000 */
[----:B------:R-:W-:Y:S01]  /*12810*/  WARPGROUP.ARRIVE ;  /* 0x00000000000079c5 */ /* 0x000fe20000000000 */
[----:B------:R-:W-:Y:S01]  /*12820*/  UMOV UR8, UR4 ;  /* 0x0000000400087c82 */ /* 0x000fe20008000000 */
[----:B------:R-:W-:Y:S01]  /*12830*/  UMOV UR9, UR5 ;  /* 0x0000000500097c82 */ /* 0x000fe20008000000 */
[----:B------:R-:W-:Y:S01]  /*12840*/  UMOV UR12, UR4 ;  /* 0x00000004000c7c82 */ /* 0x000fe20008000000 */
[----:B------:R-:W-:Y:S01]  /*12850*/  UMOV UR13, UR5 ;  /* 0x00000005000d7c82 */ /* 0x000fe20008000000 */
[----:B------:R2:W5:Y:S01]  /*12860*/  LDL.LU R8, [R1+0x96c] ;  /* 0x00096c0001087983 */ /* 0x0005620000300800 */
[----:B------:R-:W-:Y:S01]  /*12870*/  QGMMA.64x16x32.F32.E4M3.E4M3 R96, gdesc[UR4], R96, gsb0 ;  /* 0x00200000046079f3 */ /* 0x000fe20008000860 */
[----:B------:R-:W-:Y:S01]  /*12880*/  UMOV UR6, UR44 ;  /* 0x0000002c00067c82 */ /* 0x000fe20008000000 */
[----:B------:R-:W-:Y:S01]  /*12890*/  UMOV UR7, UR45 ;  /* 0x0000002d00077c82 */ /* 0x000fe20008000000 */
[----:B------:R2:W5:Y:S01]  /*128a0*/  LDL.LU R7, [R1+0x968] ;  /* 0x0009680001077983 */ /* 0x0005620000300800 */
[----:B------:R-:W-:-:S02]  /*128b0*/  WARPGROUP.DEPBAR.LE gsb0, 0x0 ;  /* 0x00008000000079c5 */ /* 0x000fc40000010000 */
[----:B------:R-:W-:-:S06]  /*128c0*/  WARPGROUP.ARRIVE ;  /* 0x00000000000079c5 */ /* 0x000fcc0000000000 */
[----:B------:R-:W-:Y:S01]  /*128d0*/  QGMMA.64x16x32.F32.E4M3.E4M3 R120, gdesc[UR4], R120, gsb0 ;  /* 0x00200000047879f3 */ /* 0x000fe20008000878 */
[----:B------:R-:W-:Y:S01]  /*128e0*/  UMOV UR6, UR48 ;  /* 0x0000003000067c82 */ /* 0x000fe20008000000 */
[----:B------:R-:W-:Y:S01]  /*128f0*/  UMOV UR7, UR49 ;  /* 0x0000003100077c82 */ /* 0x000fe20008000000 */
[----:B------:R-:W-:Y:S02]  /*12900*/  WARPGROUP.DEPBAR.LE gsb0, 0x0 ;  /* 0x00008000000079c5 */ /* 0x000fe40000010000 */
[----:B------:R-:W-:-:S06]  /*12910*/  WARPGROUP.ARRIVE ;  /* 0x00000000000079c5 */ /* 0x000fcc0000000000 */
[----:B------:R-:W-:Y:S03]  /*12920*/  QGMMA.64x16x32.F32.E4M3.E4M3 R144, gdesc[UR4], R144, gsb0 ;  /* 0x00200000049079f3 */ /* 0x000fe60008000890 */
[----:B------:R-:W-:Y:S02]  /*12930*/  WARPGROUP.DEPBAR.LE gsb0, 0x0 ;  /* 0x00008000000079c5 */ /* 0x000fe40000010000 */
[----:B------:R-:W-:-:S06]  /*12940*/  WARPGROUP.ARRIVE ;  /* 0x00000000000079c5 */ /* 0x000fcc0000000000 */
[----:B------:R-:W-:Y:S01]  /*12950*/  QGMMA.64x16x32.F32.E4M3.E4M3 R168, gdesc[UR8], R168, gsb0 ;  /* 0x0020000008a879f3 */ /* 0x000fe200080008a8 */
[----:B-1----:R-:W-:Y:S02]  /*12960*/  IMAD.MOV.U32 R218, RZ, RZ, R6 ;  /* 0x000000ffffda7224 */ /* 0x002fe400078e0006 */
[----:B------:R2:W5:Y:S01]  /*12970*/  LDL.LU R6, [R1+0x964] ;  /* 0x0009640001067983 */ /* 0x0005620000300800 */
[----:B------:R-:W-:Y:S02]  /*12980*/  IMAD.MOV.U32 R219, RZ, RZ, R5 ;  /* 0x000000ffffdb7224 */ /* 0x000fe400078e0005 */
[----:B------:R-:W-:Y:S01]  /*12990*/  IMAD.MOV.U32 R220, RZ, RZ, R4 ;  /* 0x000000ffffdc7224 */ /* 0x000fe200078e0004 */
[----:B------:R2:W5:Y:S01]  /*129a0*/  LDL.LU R5, [R1+0x960] ;  /* 0x0009600001057983 */ /* 0x0005620000300800 */
[----:B------:R-:W-:Y:S02]  /*129b0*/  IMAD.MOV.U32 R221, RZ, RZ, R3 ;  /* 0x000000ffffdd7224 */ /* 0x000fe400078e0003 */
[----:B------:R-:W-:Y:S01]  /*129c0*/  IMAD.MOV.U32 R222, RZ, RZ, R2 ;  /* 0x000000ffffde7224 */ /* 0x000fe200078e0002 */
[----:B------:R2:W5:Y:S01]  /*129d0*/  LDL.LU R4, [R1+0x95c] ;  /* 0x00095c0001047983 */ /* 0x0005620000300800 */
[----:B------:R-:W-:-:S03]  /*129e0*/  IMAD.MOV.U32 R223, RZ, RZ, R0 ;  /* 0x000000ffffdf7224 */ /* 0x000fc600078e0000 */
[----:B------:R2:W5:Y:S04]  /*129f0*/  LDL.LU R3, [R1+0x958] ;  /* 0x0009580001037983 */ /* 0x0005680000300800 */
[----:B------:R2:W5:Y:S04]  /*12a00*/  LDL.LU R2, [R1+0x954] ;  /* 0x0009540001027983 */ /* 0x0005680000300800 */
[----:B------:R2:W5:Y:S01]  /*12a10*/  LDL.LU R0, [R1+0x950] ;  /* 0x0009500001007983 */ /* 0x0005620000300800 */
[----:B------:R-:W-:Y:S02]  /*12a20*/  WARPGROUP.DEPBAR.LE gsb0, 0x0 ;  /* 0x00008000000079c5 */ /* 0x000fe40000010000 */
[----:B------:R-:W-:-:S06]  /*12a30*/  WARPGROUP.ARRIVE ;  /* 0x00000000000079c5 */ /* 0x000fcc0000000000 */
[----:B------:R-:W-:Y:S01]  /*12a40*/  QGMMA.64x16x32.F32.E4M3.E4M3 R192, gdesc[UR12], R192, gsb0 ;  /* 0x002000000cc079f3 */ /* 0x000fe200080008c0 */
[----:B------:R-:W-:Y:S04]  /*12a50*/  STL.64 [R1+0x100], R208 ;  /* 0x000100d001007387 */ /* 0x000fe80000100a00 */
[----:B------:R-:W-:Y:S04]  /*12a60*/  STL.64 [R1+0x108], R210 ;  /* 0x000108d201007387 */ /* 0x000fe80000100a00 */
[----:B------:R-:W-:Y:S04]  /*12a70*/  STL.64 [R1+0x110], R212 ;  /* 0x000110d401007387 */ /* 0x000fe80000100a00 */
[----:B------:R0:W-:Y:S04]  /*12a80*/  STL.64 [R1+0x118], R214 ;  /* 0x000118d601007387 */ /* 0x0001e80000100a00 */
[----:B0-----:R2:W5:Y:S04]  /*12a90*/  LDL.LU.64 R214, [R1+0x948] ;  /* 0x0009480001d67983 */ /* 0x0015680000300a00 */
[----:B------:R2:W5:Y:S04]  /*12aa0*/  LDL.LU.64 R212, [R1+0x940] ;  /* 0x0009400001d47983 */ /* 0x0005680000300a00 */
[----:B------:R2:W5:Y:S04]  /*12ab0*/  LDL.LU.64 R210, [R1+0x938] ;  /* 0x0009380001d27983 */ /* 0x0005680000300a00 */
[----:B------:R2:W5:Y:S04]  /*12ac0*/  LDL.LU.64 R208, [R1+0x930] ;  /* 0x0009300001d07983 */ /* 0x0005680000300a00 */
[----:B------:R-:W-:Y:S04]  /*12ad0*/  STL.64 [R1+0x160], R24 ;  /* 0x0001601801007387 */ /* 0x000fe80000100a00 */
[----:B------:R-:W-:Y:S04]  /*12ae0*/  STL.64 [R1+0x168], R26 ;  /* 0x0001681a01007387 */ /* 0x000fe80000100a00 */
[----:B------:R-:W-:Y:S04]  /*12af0*/  STL.64 [R1+0x170], R28 ;  /* 0x0001701c01007387 */ /* 0x000fe80000100a00 */
[----:B------:R0:W-:Y:S01]  /*12b00*/  STL.64 [R1+0x178], R30 ;  /* 0x0001781e01007387 */ /* 0x0001e20000100a00 */
[----:B------:R-:W-:-:S02]  /*12b10*/  WARPGROUP.DEPBAR.LE gsb0, 0x0 ;  /* 0x00008000000079c5 */ /* 0x000fc40000010000 */
[----:B------:R-:W-:Y:S01]  /*12b20*/  WARPGROUP.ARRIVE ;  /* 0x00000000000079c5 */ /* 0x000fe20000000000 */
[----:B------:R-:W-:Y:S01]  /*12b30*/  UMOV UR16, UR4 ;  /* 0x0000000400107c82 */ /* 0x000fe20008000000 */
[----:B------:R-:W-:-:S04]  /*12b40*/  UMOV UR17, UR5 ;  /* 0x0000000500117c82 */ /* 0x000fc80008000000 */
[----:B------:R-:W-:Y:S01]  /*12b50*/  QGMMA.64x16x32.F32.E4M3.E4M3 R216, gdesc[UR16], R216, gsb0 ;  /* 0x0020000010d879f3 */ /* 0x000fe200080008d8 */
[----:B0-----:R-:W4:Y:S04]  /*12b60*/  LDL.LU.64 R30, [R1+0x928] ;  /* 0x00092800011e7983 */ /* 0x001f280000300a00 */
[----:B------:R-:W4:Y:S04]  /*12b70*/  LDL.LU.64 R28, [R1+0x920] ;  /* 0x00092000011c7983 */ /* 0x000f280000300a00 */
[----:B------:R-:W4:Y:S04]  /*12b80*/  LDL.LU.64 R26, [R1+0x918] ;  /* 0x00091800011a7983 */ /* 0x000f280000300a00 */
[----:B------:R-:W4:Y:S04]  /*12b90*/  LDL.LU.64 R24, [R1+0x910] ;  /* 0x0009100001187983 */ /* 0x000f280000300a00 */
[----:B------:R-:W-:Y:S04]  /*12ba0*/  STL.64 [R1+0x1c0], R48 ;  /* 0x0001c03001007387 */ /* 0x000fe80000100a00 */
[----:B------:R-:W-:Y:S04]  /*12bb0*/  STL.64 [R1+0x1c8], R50 ;  /* 0x0001c83201007387 */ /* 0x000fe80000100a00 */
[----:B------:R-:W-:Y:S04]  /*12bc0*/  STL.64 [R1+0x1d0], R52 ;  /* 0x0001d03401007387 */ /* 0x000fe80000100a00 */
[----:B------:R0:W-:Y:S04]  /*12bd0*/  STL.64 [R1+0x1d8], R54 ;  /* 0x0001d83601007387 */ /* 0x0001e80000100a00 */
[----:B0-----:R-:W2:Y:S04]  /*12be0*/  LDL.LU.64 R54, [R1+0x908] ;  /* 0x0009080001367983 */ /* 0x001ea80000300a00 */
[----:B------:R-:W2:Y:S04]  /*12bf0*/  LDL.LU.64 R52, [R1+0x900] ;  /* 0x0009000001347983 */ /* 0x000ea80000300a00 */
[----:B------:R-:W2:Y:S04]  /*12c00*/  LDL.LU.64 R50, [R1+0x8f8] ;  /* 0x0008f80001327983 */ /* 0x000ea80000300a00 */
[----:B------:R-:W2:Y:S04]  /*12c10*/  LDL.LU.64 R48, [R1+0x8f0] ;  /* 0x0008f00001307983 */ /* 0x000ea80000300a00 */
[----:B------:R-:W-:Y:S04]  /*12c20*/  STL.64 [R1+0x220], R72 ;  /* 0x0002204801007387 */ /* 0x000fe80000100a00 */
[----:B------:R-:W-:Y:S04]  /*12c30*/  STL.64 [R1+0x228], R74 ;  /* 0x0002284a01007387 */ /* 0x000fe80000100a00 */
[----:B------:R-:W-:Y:S04]  /*12c40*/  STL.64 [R1+0x230], R76 ;  /* 0x0002304c01007387 */ /* 0x000fe80000100a00 */
[----:B------:R0:W-:Y:S04]  /*12c50*/  STL.64 [R1+0x238], R78 ;  /* 0x0002384e01007387 */ /* 0x0001e80000100a00 */
[----:B0-----:R-:W3:Y:S04]  /*12c60*/  LDL.LU.64 R78, [R1+0x8e8] ;  /* 0x0008e800014e7983 */ /* 0x001ee80000300a00 */
[----:B------:R-:W3:Y:S04]  /*12c70*/  LDL.LU.64 R76, [R1+0x8e0] ;  /* 0x0008e000014c7983 */ /* 0x000ee80000300a00 */
[----:B------:R-:W3:Y:S04]  /*12c80*/  LDL.LU.64 R74, [R1+0x8d8] ;  /* 0x0008d800014a7983 */ /* 0x000ee80000300a00 */
[----:B------:R-:W3:Y:S04]  /*12c90*/  LDL.LU.64 R72, [R1+0x8d0] ;  /* 0x0008d00001487983 */ /* 0x000ee80000300a00 */
[----:B------:R-:W-:Y:S04]  /*12ca0*/  STL.64 [R1+0x200], R96 ;  /* 0x0002006001007387 */ /* 0x000fe80000100a00 */
[----:B------:R-:W-:Y:S04]  /*12cb0*/  STL.64 [R1+0x208], R98 ;  /* 0x0002086201007387 */ /* 0x000fe80000100a00 */
[----:B------:R-:W-:Y:S04]  /*12cc0*/  STL.64 [R1+0x210], R100 ;  /* 0x0002106401007387 */ /* 0x000fe80000100a00 */
[----:B------:R0:W-:Y:S04]  /*12cd0*/  STL.64 [R1+0x218], R102 ;  /* 0x0002186601007387 */ /* 0x0001e80000100a00 */
        /* <DEDUP_REMOVED lines=31> */
[----:B------:R0:W-:Y:S01]  /*12ed0*/  STL.64 [R1+0x98], R198 ;  /* 0x000098c601007387 */ /* 0x0001e20000100a00 */
[----:B------:R-:W-:-:S03]  /*12ee0*/  WARPGROUP.DEPBAR.LE gsb0, 0x0 ;  /* 0x00008000000079c5 */ /* 0x000fc60000010000 */
        /* <DEDUP_REMOVED lines=53> */
[----:B------:R-:W-:-:S13]  /*13240*/  R2UR UR52, R15 ;  /* 0x000000000f3472ca */ /* 0x000fda00000e0000 */
[----:B------:R-:W-:Y:S01]  /*13250*/  UIADD3 UR52, UR52, 0x2, URZ ;  /* 0x0000000234347890 */ /* 0x000fe2000fffe03f */
[----:B------:R-:W-:Y:S02]  /*13260*/  WARPGROUP.DEPBAR.LE gsb0, 0x0 ;  /* 0x00008000000079c5 */ /* 0x000fe40000010000 */
[----:B------:R-:W-:-:S06]  /*13270*/  WARPGROUP.ARRIVE ;  /* 0x00000000000079c5 */ /* 0x000fcc0000000000 */
[----:B------:R-:W-:Y:S01]  /*13280*/  QGMMA.64x16x32.F32.E4M3.E4M3 R24, gdesc[UR4], R24, gsb0 ;  /* 0x00200000041879f3 */ /* 0x000fe20008000818 */
[----:B------:R-:W-:-:S04]  /*13290*/  UISETP.NE.AND UP0, UPT, UR52, UR53, UPT ;  /* 0x000000353400728c */ /* 0x000fc8000bf05270 */
[----:B------:R-:W-:-:S06]  /*132a0*/  USEL UR4, URZ, 0x1, UP0 ;  /* 0x000000013f047887 */ /* 0x000fcc0008000000 */
[----:B------:R-:W-:Y:S01]  /*132b0*/  ISETP.NE.AND P0, PT, RZ, UR4, PT ;  /* 0x00000004ff007c0c */ /* 0x000fe2000bf05270 */
[----:B------:R-:W-:Y:S01]  /*132c0*/  IMAD.U32 R15, RZ, RZ, UR52 ;  /* 0x00000034ff0f7e24 */ /* 0x000fe2000f8e00ff */
[----:B------:R-:W-:-:S11]  /*132d0*/  WARPGROUP.DEPBAR.LE gsb0, 0x0 ;  /* 0x00008000000079c5 */ /* 0x000fd60000010000 */
[----:B------:R-:W-:Y:S05]  /*132e0*/  @!P0 BRA `(.L_x_28) ;  /* 0x00000050004c8947 */ /* 0x000fea0003800000 */
[----:B------:R0:W-:Y:S04]  /*132f0*/  STL [R1+0x8b8], R54 ;  /* 0x0008b83601007387 */ /* 0x0001e80000100800 */
[----:B0-----:R-:W2:Y:S04]  /*13300*/  LDL R54, [R1+0x240] ;  /* 0x0002400001367983 */ /* 0x001ea80000100800 */
[----:B------:R0:W-:Y:S04]  /*13310*/  STL [R1+0x8b4], R55 ;  /* 0x0008b43701007387 */ /* 0x0001e80000100800 */
[----:B0-----:R-:W3:Y:S04]  /*13320*/  LDL R55, [R1+0x244] ;  /* 0x0002440001377983 */ /* 0x001ee80000100800 */
[----:B------:R0:W-:Y:S04]  /*13330*/  STL [R1+0x8b0], R40 ;  /* 0x0008b02801007387 */ /* 0x0001e80000100800 */
[----:B0-----:R-:W4:Y:S04]  /*13340*/  LDL R40, [R1+0x248] ;  /* 0x0002480001287983 */ /* 0x001f280000100800 */
[----:B------:R0:W-:Y:S04]  /*13350*/  STL [R1+0x8ac], R41 ;  /* 0x0008ac2901007387 */ /* 0x0001e80000100800 */
[----:B0-----:R-:W4:Y:S04]  /*13360*/  LDL R41, [R1+0x24c] ;  /* 0x00024c0001297983 */ /* 0x001f280000100800 */
[----:B------:R0:W-:Y:S04]  /*13370*/  STL [R1+0x8a8], R42 ;  /* 0x0008a82a01007387 */ /* 0x0001e80000100800 */
[----:B0-----:R-:W4:Y:S04]  /*13380*/  LDL R42, [R1+0x250] ;  /* 0x00025000012a7983 */ /* 0x001f280000100800 */
[----:B------:R0:W-:Y:S04]  /*13390*/  STL [R1+0x8a4], R43 ;  /* 0x0008a42b01007387 */ /* 0x0001e80000100800 */
[----:B------:R-:W4:Y:S04]  /*133a0*/  LDL R15, [R1+0x1f0] ;  /* 0x0001f000010f7983 */ /* 0x000f280000100800 */
[----:B0-----:R-:W4:Y:S04]  /*133b0*/  LDL R43, [R1+0x254] ;  /* 0x00025400012b7983 */ /* 0x001f280000100800 */
[----:B------:R0:W-:Y:S04]  /*133c0*/  STL [R1+0x8a0], R44 ;  /* 0x0008a02c01007387 */ /* 0x0001e80000100800 */
[----:B0-----:R-:W4:Y:S04]  /*133d0*/  LDL R44, [R1+0x1ec] ;  /* 0x0001ec00012c7983 */ /* 0x001f280000100800 */
[----:B------:R0:W-:Y:S04]  /*133e0*/  STL [R1+0x89c], R45 ;  /* 0x00089c2d01007387 */ /* 0x0001e80000100800 */
[----:B0-----:R-:W4:Y:S04]  /*133f0*/  LDL R45, [R1+0x1e8] ;  /* 0x0001e800012d7983 */ /* 0x001f280000100800 */
[----:B------:R0:W-:Y:S04]  /*13400*/  STL [R1+0x898], R46 ;  /* 0x0008982e01007387 */ /* 0x0001e80000100800 */
[----:B0-----:R-:W4:Y:S04]  /*13410*/  LDL R46, [R1+0x1e4] ;  /* 0x0001e400012e7983 */ /* 0x001f280000100800 */
[----:B------:R0:W-:Y:S04]  /*13420*/  STL [R1+0x894], R47 ;  /* 0x0008942f01007387 */ /* 0x0001e80000100800 */
[----:B0-----:R-:W4:Y:S04]  /*13430*/  LDL.LU R47, [R1+0x298] ;  /* 0x00029800012f7983 */ /* 0x001f280000300800 */
        /* <DEDUP_REMOVED lines=32> */
[----:B-----5:R0:W-:Y:S04]  /*13640*/  STL [R1+0x850], R18 ;  /* 0x0008501201007387 */ /* 0x0201e80000100800 */
        /* <DEDUP_REMOVED lines=32> */
[----:B0-----:R-:W4:Y:S01]  /*13850*/  LDL R0, [R1+0x258] ;  /* 0x0002580001007983 */ /* 0x001f220000100800 */
[----:B--2---:R-:W-:-:S01]  /*13860*/  FADD R20, R54, R20 ;  /* 0x0000001436147221 */ /* 0x004fc20000000000 */
[----:B---3--:R-:W-:Y:S01]  /*13870*/  FADD R21, R55, R21 ;  /* 0x0000001537157221 */ /* 0x008fe20000000000 */
[----:B----4-:R-:W-:-:S01]  /*13880*/  FADD R22, R40, R22 ;  /* 0x0000001628167221 */ /* 0x010fc20000000000 */
[----:B------:R-:W2:Y:S01]  /*13890*/  LDL.LU R54, [R1+0x8b8] ;  /* 0x0008b80001367983 */ /* 0x000ea20000300800 */
[----:B------:R-:W-:-:S01]  /*138a0*/  FADD R23, R41, R23 ;  /* 0x0000001729177221 */ /* 0x000fc20000000000 */
[----:B------:R-:W-:-:S02]  /*138b0*/  FADD R232, R42, R232 ;  /* 0x000000e82ae87221 */ /* 0x000fc40000000000 */
[----:B------:R-:W3:Y:S01]  /*138c0*/  LDL.LU R55, [R1+0x8b4] ;  /* 0x0008b40001377983 */ /* 0x000ee20000300800 */
[----:B------:R-:W-:-:S03]  /*138d0*/  FADD R233, R43, R233 ;  /* 0x000000e92be97221 */ /* 0x000fc60000000000 */
[----:B------:R-:W4:Y:S04]  /*138e0*/  LDL.LU R40, [R1+0x8b0] ;  /* 0x0008b00001287983 */ /* 0x000f280000300800 */
[----:B------:R-:W4:Y:S04]  /*138f0*/  LDL.LU R41, [R1+0x8ac] ;  /* 0x0008ac0001297983 */ /* 0x000f280000300800 */
[----:B------:R-:W4:Y:S04]  /*13900*/  LDL.LU R42, [R1+0x8a8] ;  /* 0x0008a800012a7983 */ /* 0x000f280000300800 */
[----:B------:R-:W4:Y:S01]  /*13910*/  LDL.LU R43, [R1+0x8a4] ;  /* 0x0008a400012b7983 */ /* 0x000f220000300800 */
[----:B------:R-:W-:-:S01]  /*13920*/  FADD R27, R28, R27 ;  /* 0x0000001b1c1b7221 */ /* 0x000fc20000000000 */
[----:B------:R-:W-:Y:S01]  /*13930*/  FADD R25, R26, R25 ;  /* 0x000000191a197221 */ /* 0x000fe20000000000 */
        /* <DEDUP_REMOVED lines=10> */
[----:B------:R-:W-:-:S05]  /*139e0*/  FADD R6, R5, R6 ;  /* 0x0000000605067221 */ /* 0x000fca0000000000 */
[----:B------:R0:W-:Y:S04]  /*139f0*/  STL [R1+0x260], R6 ;  /* 0x0002600601007387 */ /* 0x0001e80000100800 */
[----:B------:R-:W-:Y:S04]  /*13a00*/  STL [R1+0x264], R8 ;  /* 0x0002640801007387 */ /* 0x000fe80000100800 */
[----:B------:R-:W-:Y:S04]  /*13a10*/  STL [R1+0x268], R10 ;  /* 0x0002680a01007387 */ /* 0x000fe80000100800 */
[----:B------:R-:W2:Y:S04]  /*13a20*/  LDL.LU R7, [R1+0x29c] ;  /* 0x00029c0001077983 */ /* 0x000ea80000300800 */
[----:B------:R-:W-:Y:S01]  /*13a30*/  STL [R1+0x26c], R12 ;  /* 0x00026c0c01007387 */ /* 0x000fe20000100800 */
[----:B------:R-:W-:-:S03]  /*13a40*/  FADD R237, R4, R237 ;  /* 0x000000ed04ed7221 */ /* 0x000fc60000000000 */
[----:B0-----:R-:W3:Y:S04]  /*13a50*/  LDL.LU R6, [R1+0x2a0] ;  /* 0x0002a00001067983 */ /* 0x001ee80000300800 */
[----:B------:R-:W-:Y:S04]  /*13a60*/  STL [R1+0x270], R14 ;  /* 0x0002700e01007387 */ /* 0x000fe80000100800 */
[----:B------:R-:W4:Y:S04]  /*13a70*/  LDL.LU R5, [R1+0x2a4] ;  /* 0x0002a40001057983 */ /* 0x000f280000300800 */
[----:B------:R0:W-:Y:S04]  /*13a80*/  STL [R1+0x274], R17 ;  /* 0x0002741101007387 */ /* 0x0001e80000100800 */
[----:B------:R-:W4:Y:S04]  /*13a90*/  LDL.LU R4, [R1+0x2a8] ;  /* 0x0002a80001047983 */ /* 0x000f280000300800 */
[----:B------:R1:W-:Y:S04]  /*13aa0*/  STL [R1+0x278], R31 ;  /* 0x0002781f01007387 */ /* 0x0003e80000100800 */
[----:B------:R4:W-:Y:S04]  /*13ab0*/  STL [R1+0x27c], R29 ;  /* 0x00027c1d01007387 */ /* 0x0009e80000100800 */
[----:B------:R4:W-:Y:S04]  /*13ac0*/  STL [R1+0x280], R27 ;  /* 0x0002801b01007387 */ /* 0x0009e80000100800 */
[----:B------:R4:W-:Y:S04]  /*13ad0*/  STL [R1+0x284], R25 ;  /* 0x0002841901007387 */ /* 0x0009e80000100800 */
[----:B------:R-:W4:Y:S04]  /*13ae0*/  LDL R16, [R1+0x1f4] ;  /* 0x0001f40001107983 */ /* 0x000f280000100800 */
[----:B------:R4:W-:Y:S01]  /*13af0*/  STL [R1+0x288], R39 ;  /* 0x0002882701007387 */ /* 0x0009e20000100800 */
[----:B------:R-:W-:-:S03]  /*13b00*/  FADD R236, R3, R236 ;  /* 0x000000ec03ec7221 */ /* 0x000fc60000000000 */
[----:B0-----:R-:W4:Y:S04]  /*13b10*/  LDL R17, [R1+0x1f8] ;  /* 0x0001f80001117983 */ /* 0x001f280000100800 */
[----:B------:R0:W-:Y:S01]  /*13b20*/  STL [R1+0x28c], R37 ;  /* 0x00028c2501007387 */ /* 0x0001e20000100800 */
[----:B------:R-:W-:-:S03]  /*13b30*/  FADD R235, R2, R235 ;  /* 0x000000eb02eb7221 */ /* 0x000fc60000000000 */
[----:B------:R-:W4:Y:S01]  /*13b40*/  LDL R18, [R1+0x1fc] ;  /* 0x0001fc0001127983 */ /* 0x000f220000100800 */
[----:B------:R-:W-:-:S03]  /*13b50*/  FADD R234, R0, R234 ;  /* 0x000000ea00ea7221 */ /* 0x000fc60000000000 */
[----:B------:R0:W-:Y:S04]  /*13b60*/  STL [R1+0x290], R35 ;  /* 0x0002902301007387 */ /* 0x0001e80000100800 */
[----:B------:R-:W4:Y:S04]  /*13b70*/  LDL.LU R3, [R1+0x2ac] ;  /* 0x0002ac0001037983 */ /* 0x000f280000300800 */
[----:B------:R-:W4:Y:S04]  /*13b80*/  LDL.LU R2, [R1+0x2b0] ;  /* 0x0002b00001027983 */ /* 0x000f280000300800 */
[----:B------:R-:W4:Y:S01]  /*13b90*/  LDL.LU R0, [R1+0x2b4] ;  /* 0x0002b40001007983 */ /* 0x000f220000300800 */
[----:B------:R-:W-:-:S01]  /*13ba0*/  FADD R33, R34, R33 ;  /* 0x0000002122217221 */ /* 0x000fc20000000000 */
[----:B------:R-:W-:-:S04]  /*13bb0*/  FADD R47, R32, R47 ;  /* 0x0000002f202f7221 */ /* 0x000fc80000000000 */
[----:B------:R0:W-:Y:S04]  /*13bc0*/  STL [R1+0x294], R33 ;  /* 0x0002942101007387 */ /* 0x0001e80000100800 */
[----:B------:R0:W-:Y:S01]  /*13bd0*/  STL [R1+0x298], R47 ;  /* 0x0002982f01007387 */ /* 0x0001e20000100800 */
[----:B--2---:R-:W-:-:S05]  /*13be0*/  FADD R7, R46, R7 ;  /* 0x000000072e077221 */ /* 0x004fca0000000000 */
[----:B------:R2:W-:Y:S01]  /*13bf0*/  STL [R1+0x29c], R7 ;  /* 0x00029c0701007387 */ /* 0x0005e20000100800 */
[----:B---3--:R-:W-:-:S03]  /*13c00*/  FADD R6, R45, R6 ;  /* 0x000000062d067221 */ /* 0x008fc60000000000 */
[----:B-1----:R-:W3:Y:S04]  /*13c10*/  LDL R31, [R1+0x1c0] ;  /* 0x0001c000011f7983 */ /* 0x002ee80000100800 */
[----:B------:R1:W-:Y:S01]  /*13c20*/  STL [R1+0x2a0], R6 ;  /* 0x0002a00601007387 */ /* 0x0003e20000100800 */
[----:B----4-:R-:W-:-:S03]  /*13c30*/  FADD R5, R44, R5 ;  /* 0x000000052c057221 */ /* 0x010fc60000000000 */
[----:B------:R-:W4:Y:S04]  /*13c40*/  LDL R30, [R1+0x1c4] ;  /* 0x0001c400011e7983 */ /* 0x000f280000100800 */
[----:B------:R1:W-:Y:S01]  /*13c50*/  STL [R1+0x2a4], R5 ;  /* 0x0002a40501007387 */ /* 0x0003e20000100800 */
[----:B------:R-:W-:-:S03]  /*13c60*/  FADD R4, R15, R4 ;  /* 0x000000040f047221 */ /* 0x000fc60000000000 */
[----:B------:R-:W4:Y:S04]  /*13c70*/  LDL R29, [R1+0x1c8] ;  /* 0x0001c800011d7983 */ /* 0x000f280000100800 */
[----:B------:R1:W-:Y:S04]  /*13c80*/  STL [R1+0x2a8], R4 ;  /* 0x0002a80401007387 */ /* 0x0003e80000100800 */
[----:B------:R-:W4:Y:S04]  /*13c90*/  LDL R28, [R1+0x1cc] ;  /* 0x0001cc00011c7983 */ /* 0x000f280000100800 */
[----:B------:R-:W4:Y:S04]  /*13ca0*/  LDL R27, [R1+0x1d0] ;  /* 0x0001d000011b7983 */ /* 0x000f280000100800 */
[----:B------:R-:W4:Y:S04]  /*13cb0*/  LDL R26, [R1+0x1d4] ;  /* 0x0001d400011a7983 */ /* 0x000f280000100800 */
[----:B------:R-:W4:Y:S04]  /*13cc0*/  LDL R25, [R1+0x1d8] ;  /* 0x0001d80001197983 */ /* 0x000f280000100800 */
[----:B------:R-:W4:Y:S04]  /*13cd0*/  LDL R24, [R1+0x1dc] ;  /* 0x0001dc0001187983 */ /* 0x000f280000100800 */
[----:B------:R-:W4:Y:S04]  /*13ce0*/  LDL R39, [R1+0x1a0] ;  /* 0x0001a00001277983 */ /* 0x000f280000100800 */
[----:B------:R-:W4:Y:S04]  /*13cf0*/  LDL R38, [R1+0x1a4] ;  /* 0x0001a40001267983 */ /* 0x000f280000100800 */
[----:B0-----:R-:W4:Y:S04]  /*13d00*/  LDL R37, [R1+0x1a8] ;  /* 0x0001a80001257983 */ /* 0x001f280000100800 */
[----:B------:R-:W4:Y:S01]  /*13d10*/  LDL R36, [R1+0x1ac] ;  /* 0x0001ac0001247983 */ /* 0x000f220000100800 */
[----:B------:R-:W-:-:S03]  /*13d20*/  FADD R3, R16, R3 ;  /* 0x0000000310037221 */ /* 0x000fc60000000000 */
[----:B------:R-:W4:Y:S01]  /*13d30*/  LDL R35, [R1+0x1b0] ;  /* 0x0001b00001237983 */ /* 0x000f220000100800 */
[----:B------:R-:W-:-:S03]  /*13d40*/  FADD R2, R17, R2 ;  /* 0x0000000211027221 */ /* 0x000fc60000000000 */
[----:B------:R-:W4:Y:S01]  /*13d50*/  LDL R34, [R1+0x1b4] ;  /* 0x0001b40001227983 */ /* 0x000f220000100800 */
[----:B------:R-:W-:-:S03]  /*13d60*/  FADD R0, R18, R0 ;  /* 0x0000000012007221 */ /* 0x000fc60000000000 */
[----:B------:R-:W4:Y:S04]  /*13d70*/  LDL R33, [R1+0x1b8] ;  /* 0x0001b80001217983 */ /* 0x000f280000100800 */
[----:B------:R-:W4:Y:S04]  /*13d80*/  LDL R32, [R1+0x1bc] ;  /* 0x0001bc0001207983 */ /* 0x000f280000100800 */
[----:B------:R-:W4:Y:S04]  /*13d90*/  LDL R47, [R1+0x180] ;  /* 0x00018000012f7983 */ /* 0x000f280000100800 */
[----:B------:R-:W4:Y:S04]  /*13da0*/  LDL R46, [R1+0x184] ;  /* 0x00018400012e7983 */ /* 0x000f280000100800 */
[----:B------:R-:W4:Y:S04]  /*13db0*/  LDL R45, [R1+0x188] ;  /* 0x00018800012d7983 */ /* 0x000f280000100800 */
[----:B------:R-:W4:Y:S04]  /*13dc0*/  LDL R44, [R1+0x18c] ;  /* 0x00018c00012c7983 */ /* 0x000f280000100800 */
[----:B------:R-:W4:Y:S04]  /*13dd0*/  LDL R15, [R1+0x190] ;  /* 0x00019000010f7983 */ /* 0x000f280000100800 */
[----:B------:R-:W3:Y:S04]  /*13de0*/  LDL.LU R18, [R1+0x2b8] ;  /* 0x0002b80001127983 */ /* 0x000ee80000300800 */
[----:B------:R0:W-:Y:S04]  /*13df0*/  STL [R1+0x2ac], R3 ;  /* 0x0002ac0301007387 */ /* 0x0001e80000100800 */
[----:B------:R-:W4:Y:S04]  /*13e00*/  LDL.LU R17, [R1+0x2bc] ;  /* 0x0002bc0001117983 */ /* 0x000f280000300800 */
[----:B------:R0:W-:Y:S04]  /*13e10*/  STL [R1+0x2b0], R2 ;  /* 0x0002b00201007387 */ /* 0x0001e80000100800 */
[----:B------:R-:W4:Y:S04]  /*13e20*/  LDL.LU R16, [R1+0x2c0] ;  /* 0x0002c00001107983 */ /* 0x000f280000300800 */
[----:B------:R0:W-:Y:S04]  /*13e30*/  STL [R1+0x2b4], R0 ;  /* 0x0002b40001007387 */ /* 0x0001e80000100800 */
[----:B------:R-:W4:Y:S04]  /*13e40*/  LDL.LU R14, [R1+0x2c4] ;  /* 0x0002c400010e7983 */ /* 0x000f280000300800 */
[----:B--2---:R-:W2:Y:S04]  /*13e50*/  LDL.LU R7, [R1+0x2c8] ;  /* 0x0002c80001077983 */ /* 0x004ea80000300800 */
[----:B-1----:R-:W2:Y:S04]  /*13e60*/  LDL.LU R6, [R1+0x2cc] ;  /* 0x0002cc0001067983 */ /* 0x002ea80000300800 */
[----:B------:R-:W2:Y:S04]  /*13e70*/  LDL.LU R5, [R1+0x2d0] ;  /* 0x0002d00001057983 */ /* 0x000ea80000300800 */
[----:B------:R-:W2:Y:S04]  /*13e80*/  LDL.LU R4, [R1+0x2d4] ;  /* 0x0002d40001047983 */ /* 0x000ea80000300800 */
[----:B------:R-:W2:Y:S04]  /*13e90*/  LDL.LU R13, [R1+0x2d8] ;  /* 0x0002d800010d7983 */ /* 0x000ea80000300800 */
[----:B------:R-:W2:Y:S04]  /*13ea0*/  LDL.LU R12, [R1+0x2dc] ;  /* 0x0002dc00010c7983 */ /* 0x000ea80000300800 */
[----:B------:R-:W2:Y:S04]  /*13eb0*/  LDL.LU R11, [R1+0x2e0] ;  /* 0x0002e000010b7983 */ /* 0x000ea80000300800 */
[----:B------:R-:W2:Y:S04]  /*13ec0*/  LDL.LU R10, [R1+0x2e4] ;  /* 0x0002e400010a7983 */ /* 0x000ea80000300800 */
[----:B------:R-:W2:Y:S04]  /*13ed0*/  LDL.LU R9, [R1+0x2e8] ;  /* 0x0002e80001097983 */ /* 0x000ea80000300800 */
[----:B0-----:R-:W2:Y:S04]  /*13ee0*/  LDL.LU R3, [R1+0x2ec] ;  /* 0x0002ec0001037983 */ /* 0x001ea80000300800 */
[----:B------:R-:W2:Y:S04]  /*13ef0*/  LDL.LU R2, [R1+0x2f0] ;  /* 0x0002f00001027983 */ /* 0x000ea80000300800 */
[----:B------:R-:W2:Y:S04]  /*13f00*/  LDL.LU R0, [R1+0x2f4] ;  /* 0x0002f40001007983 */ /* 0x000ea80000300800 */
[----:B------:R-:W2:Y:S01]  /*13f10*/  LDL.LU R8, [R1+0x2f8] ;  /* 0x0002f80001087983 */ /* 0x000ea20000300800 */
[----:B---3--:R-:W-:-:S01]  /*13f20*/  FADD R18, R31, R18 ;  /* 0x000000121f127221 */ /* 0x008fc20000000000 */
[----:B----4-:R-:W-:-:S04]  /*13f30*/  FADD R17, R30, R17 ;  /* 0x000000111e117221 */ /* 0x010fc80000000000 */
[----:B------:R-:W-:Y:S01]  /*13f40*/  STL [R1+0x2b8], R18 ;  /* 0x0002b81201007387 */ /* 0x000fe20000100800 */
[----:B------:R-:W-:-:S03]  /*13f50*/  FADD R16, R29, R16 ;  /* 0x000000101d107221 */ /* 0x000fc60000000000 */
[----:B------:R-:W-:Y:S01]  /*13f60*/  STL [R1+0x2bc], R17 ;  /* 0x0002bc1101007387 */ /* 0x000fe20000100800 */
[----:B------:R-:W-:-:S03]  /*13f70*/  FADD R14, R28, R14 ;  /* 0x0000000e1c0e7221 */ /* 0x000fc60000000000 */
[----:B------:R-:W-:Y:S01]  /*13f80*/  STL [R1+0x2c0], R16 ;  /* 0x0002c01001007387 */ /* 0x000fe20000100800 */
[----:B--2---:R-:W-:-:S03]  /*13f90*/  FADD R7, R27, R7 ;  /* 0x000000071b077221 */ /* 0x004fc60000000000 */
[----:B------:R-:W-:Y:S01]  /*13fa0*/  STL [R1+0x2c4], R14 ;  /* 0x0002c40e01007387 */ /* 0x000fe20000100800 */
[----:B------:R-:W-:-:S03]  /*13fb0*/  FADD R6, R26, R6 ;  /* 0x000000061a067221 */ /* 0x000fc60000000000 */
[----:B------:R0:W-:Y:S01]  /*13fc0*/  STL [R1+0x2c8], R7 ;  /* 0x0002c80701007387 */ /* 0x0001e20000100800 */
[----:B------:R-:W-:-:S01]  /*13fd0*/  FADD R5, R25, R5 ;  /* 0x0000000519057221 */ /* 0x000fc20000000000 */
[----:B------:R-:W-:Y:S02]  /*13fe0*/  FADD R4, R24, R4 ;  /* 0x0000000418047221 */ /* 0x000fe40000000000 */
[----:B0-----:R-:W2:Y:S01]  /*13ff0*/  LDL.LU R7, [R1+0x2fc] ;  /* 0x0002fc0001077983 */ /* 0x001ea20000300800 */
[----:B------:R-:W-:-:S03]  /*14000*/  FADD R13, R39, R13 ;  /* 0x0000000d270d7221 */ /* 0x000fc60000000000 */
[----:B------:R0:W-:Y:S01]  /*14010*/  STL [R1+0x2cc], R6 ;  /* 0x0002cc0601007387 */ /* 0x0001e20000100800 */
[----:B------:R-:W-:-:S01]  /*14020*/  FADD R12, R38, R12 ;  /* 0x0000000c260c7221 */ /* 0x000fc20000000000 */
[----:B------:R-:W-:Y:S02]  /*14030*/  FADD R11, R37, R11 ;  /* 0x0000000b250b7221 */ /* 0x000fe40000000000 */
[----:B0-----:R-:W3:Y:S01]  /*14040*/  LDL.LU R6, [R1+0x300] ;  /* 0x0003000001067983 */ /* 0x001ee20000300800 */
[----:B------:R-:W-:-:S03]  /*14050*/  FADD R10, R36, R10 ;  /* 0x0000000a240a7221 */ /* 0x000fc60000000000 */
[----:B------:R0:W-:Y:S01]  /*14060*/  STL [R1+0x2d0], R5 ;  /* 0x0002d00501007387 */ /* 0x0001e20000100800 */
[----:B------:R-:W-:-:S01]  /*14070*/  FADD R9, R35, R9 ;  /* 0x0000000923097221 */ /* 0x000fc20000000000 */
[----:B------:R-:W-:Y:S02]  /*14080*/  FADD R3, R34, R3 ;  /* 0x0000000322037221 */ /* 0x000fe40000000000 */
[----:B0-----:R-:W4:Y:S04]  /*14090*/  LDL.LU R5, [R1+0x304] ;  /* 0x0003040001057983 */ /* 0x001f280000300800 */
[----:B------:R0:W-:Y:S01]  /*140a0*/  STL [R1+0x2d4], R4 ;  /* 0x0002d40401007387 */ /* 0x0001e20000100800 */
[----:B------:R-:W-:-:S01]  /*140b0*/  FADD R2, R33, R2 ;  /* 0x0000000221027221 */ /* 0x000fc20000000000 */
[----:B------:R-:W-:-:S02]  /*140c0*/  FADD R0, R32, R0 ;  /* 0x0000000020007221 */ /* 0x000fc40000000000 */
[----:B0-----:R-:W4:Y:S04]  /*140d0*/  LDL.LU R4, [R1+0x308] ;  /* 0x0003080001047983 */ /* 0x001f280000300800 */
[----:B------:R-:W-:Y:S04]  /*140e0*/  STL [R1+0x2d8], R13 ;  /* 0x0002d80d01007387 */ /* 0x000fe80000100800 */
[----:B------:R-:W-:Y:S04]  /*140f0*/  STL [R1+0x2dc], R12 ;  /* 0x0002dc0c01007387 */ /* 0x000fe80000100800 */
[----:B------:R-:W-:Y:S04]  /*14100*/  STL [R1+0x2e0], R11 ;  /* 0x0002e00b01007387 */ /* 0x000fe80000100800 */
[----:B------:R-:W-:Y:S04]  /*14110*/  STL [R1+0x2e4], R10 ;  /* 0x0002e40a01007387 */ /* 0x000fe80000100800 */
[----:B------:R-:W4:Y:S04]  /*14120*/  LDL R16, [R1+0x194] ;  /* 0x0001940001107983 */ /* 0x000f280000100800 */
[----:B------:R-:W-:Y:S04]  /*14130*/  STL [R1+0x2e8], R9 ;  /* 0x0002e80901007387 */ /* 0x000fe80000100800 */
[----:B------:R-:W4:Y:S04]  /*14140*/  LDL R17, [R1+0x198] ;  /* 0x0001980001117983 */ /* 0x000f280000100800 */
[----:B------:R0:W-:Y:S04]  /*14150*/  STL [R1+0x2ec], R3 ;  /* 0x0002ec0301007387 */ /* 0x0001e80000100800 */
[----:B------:R-:W4:Y:S04]  /*14160*/  LDL R18, [R1+0x19c] ;  /* 0x00019c0001127983 */ /* 0x000f280000100800 */
[----:B------:R1:W-:Y:S04]  /*14170*/  STL [R1+0x2f0], R2 ;  /* 0x0002f00201007387 */ /* 0x0003e80000100800 */
[----:B0-----:R-:W4:Y:S04]  /*14180*/  LDL.LU R3, [R1+0x30c] ;  /* 0x00030c0001037983 */ /* 0x001f280000300800 */
[----:B-1----:R-:W4:Y:S04]  /*14190*/  LDL.LU R2, [R1+0x310] ;  /* 0x0003100001027983 */ /* 0x002f280000300800 */
[----:B------:R0:W-:Y:S04]  /*141a0*/  STL [R1+0x2f4], R0 ;  /* 0x0002f40001007387 */ /* 0x0001e80000100800 */
[----:B0-----:R-:W4:Y:S01]  /*141b0*/  LDL.LU R0, [R1+0x314] ;  /* 0x0003140001007983 */ /* 0x001f220000300800 */
[----:B------:R-:W-:-:S05]  /*141c0*/  FADD R8, R47, R8 ;  /* 0x000000082f087221 */ /* 0x000fca0000000000 */
[----:B------:R-:W-:Y:S01]  /*141d0*/  STL [R1+0x2f8], R8 ;  /* 0x0002f80801007387 */ /* 0x000fe20000100800 */
[----:B--2---:R-:W-:-:S05]  /*141e0*/  FADD R7, R46, R7 ;  /* 0x000000072e077221 */ /* 0x004fca0000000000 */
[----:B------:R0:W-:Y:S04]  /*141f0*/  STL [R1+0x2fc], R7 ;  /* 0x0002fc0701007387 */ /* 0x0001e80000100800 */
[----:B------:R-:W2:Y:S01]  /*14200*/  LDL R31, [R1+0x160] ;  /* 0x00016000011f7983 */ /* 0x000ea20000100800 */
[----:B---3--:R-:W-:-:S05]  /*14210*/  FADD R6, R45, R6 ;  /* 0x000000062d067221 */ /* 0x008fca0000000000 */
[----:B------:R1:W-:Y:S04]  /*14220*/  STL [R1+0x300], R6 ;  /* 0x0003000601007387 */ /* 0x0003e80000100800 */
[----:B------:R-:W3:Y:S01]  /*14230*/  LDL R30, [R1+0x164] ;  /* 0x00016400011e7983 */ /* 0x000ee20000100800 */
[----:B----4-:R-:W-:-:S05]  /*14240*/  FADD R5, R44, R5 ;  /* 0x000000052c057221 */ /* 0x010fca0000000000 */
[----:B------:R4:W-:Y:S04]  /*14250*/  STL [R1+0x304], R5 ;  /* 0x0003040501007387 */ /* 0x0009e80000100800 */
[----:B------:R-:W3:Y:S01]  /*14260*/  LDL R29, [R1+0x168] ;  /* 0x00016800011d7983 */ /* 0x000ee20000100800 */
[----:B------:R-:W-:-:S05]  /*14270*/  FADD R4, R15, R4 ;  /* 0x000000040f047221 */ /* 0x000fca0000000000 */
        /* <DEDUP_REMOVED lines=9> */
[----:B------:R-:W3:Y:S01]  /*14310*/  LDL R36, [R1+0x14c] ;  /* 0x00014c0001247983 */ /* 0x000ee20000100800 */
[----:B------:R-:W-:-:S03]  /*14320*/  FADD R3, R16, R3 ;  /* 0x0000000310037221 */ /* 0x000fc60000000000 */
[----:B------:R-:W3:Y:S04]  /*14330*/  LDL R35, [R1+0x150] ;  /* 0x0001500001237983 */ /* 0x000ee80000100800 */
[----:B------:R-:W3:Y:S01]  /*14340*/  LDL R34, [R1+0x154] ;  /* 0x0001540001227983 */ /* 0x000ee20000100800 */
[----:B------:R-:W-:-:S03]  /*14350*/  FADD R2, R17, R2 ;  /* 0x0000000211027221 */ /* 0x000fc60000000000 */
[----:B------:R-:W3:Y:S04]  /*14360*/  LDL R33, [R1+0x158] ;  /* 0x0001580001217983 */ /* 0x000ee80000100800 */
[----:B------:R-:W3:Y:S04]  /*14370*/  LDL R32, [R1+0x15c] ;  /* 0x00015c0001207983 */ /* 0x000ee80000100800 */
[----:B------:R-:W3:Y:S01]  /*14380*/  LDL R47, [R1+0x120] ;  /* 0x00012000012f7983 */ /* 0x000ee20000100800 */
[----:B------:R-:W-:-:S03]  /*14390*/  FADD R0, R18, R0 ;  /* 0x0000000012007221 */ /* 0x000fc60000000000 */
[----:B------:R-:W3:Y:S04]  /*143a0*/  LDL R46, [R1+0x124] ;  /* 0x00012400012e7983 */ /* 0x000ee80000100800 */
[----:B------:R-:W3:Y:S04]  /*143b0*/  LDL R45, [R1+0x128] ;  /* 0x00012800012d7983 */ /* 0x000ee80000100800 */
[----:B------:R-:W3:Y:S04]  /*143c0*/  LDL R44, [R1+0x12c] ;  /* 0x00012c00012c7983 */ /* 0x000ee80000100800 */
[----:B------:R-:W3:Y:S04]  /*143d0*/  LDL R15, [R1+0x130] ;  /* 0x00013000010f7983 */ /* 0x000ee80000100800 */
[----:B------:R-:W2:Y:S04]  /*143e0*/  LDL.LU R18, [R1+0x318] ;  /* 0x0003180001127983 */ /* 0x000ea80000300800 */
[----:B------:R4:W-:Y:S04]  /*143f0*/  STL [R1+0x30c], R3 ;  /* 0x00030c0301007387 */ /* 0x0009e80000100800 */
[----:B------:R-:W3:Y:S04]  /*14400*/  LDL.LU R17, [R1+0x31c] ;  /* 0x00031c0001117983 */ /* 0x000ee80000300800 */
[----:B------:R4:W-:Y:S04]  /*14410*/  STL [R1+0x310], R2 ;  /* 0x0003100201007387 */ /* 0x0009e80000100800 */
[----:B------:R-:W3:Y:S04]  /*14420*/  LDL.LU R16, [R1+0x320] ;  /* 0x0003200001107983 */ /* 0x000ee80000300800 */
[----:B------:R4:W-:Y:S04]  /*14430*/  STL [R1+0x314], R0 ;  /* 0x0003140001007387 */ /* 0x0009e80000100800 */
[----:B------:R-:W3:Y:S04]  /*14440*/  LDL.LU R14, [R1+0x324] ;  /* 0x00032400010e7983 */ /* 0x000ee80000300800 */
[----:B0-----:R-:W3:Y:S04]  /*14450*/  LDL.LU R7, [R1+0x328] ;  /* 0x0003280001077983 */ /* 0x001ee80000300800 */
[----:B-1----:R-:W3:Y:S04]  /*14460*/  LDL.LU R6, [R1+0x32c] ;  /* 0x00032c0001067983 */ /* 0x002ee80000300800 */
[----:B----4-:R-:W4:Y:S04]  /*14470*/  LDL.LU R5, [R1+0x330] ;  /* 0x0003300001057983 */ /* 0x010f280000300800 */
        /* <DEDUP_REMOVED lines=9> */
[----:B------:R-:W4:Y:S01]  /*14510*/  LDL.LU R8, [R1+0x358] ;  /* 0x0003580001087983 */ /* 0x000f220000300800 */
[----:B--2---:R-:W-:-:S01]  /*14520*/  FADD R18, R31, R18 ;  /* 0x000000121f127221 */ /* 0x004fc20000000000 */
[----:B---3--:R-:W-:-:S04]  /*14530*/  FADD R17, R30, R17 ;  /* 0x000000111e117221 */ /* 0x008fc80000000000 */
[----:B------:R-:W-:Y:S01]  /*14540*/  STL [R1+0x318], R18 ;  /* 0x0003181201007387 */ /* 0x000fe20000100800 */
[----:B------:R-:W-:-:S03]  /*14550*/  FADD R16, R29, R16 ;  /* 0x000000101d107221 */ /* 0x000fc60000000000 */
[----:B------:R-:W-:Y:S01]  /*14560*/  STL [R1+0x31c], R17 ;  /* 0x00031c1101007387 */ /* 0x000fe20000100800 */
[----:B------:R-:W-:-:S03]  /*14570*/  FADD R14, R28, R14 ;  /* 0x0000000e1c0e7221 */ /* 0x000fc60000000000 */
[----:B------:R-:W-:Y:S01]  /*14580*/  STL [R1+0x320], R16 ;  /* 0x0003201001007387 */ /* 0x000fe20000100800 */
[----:B------:R-:W-:-:S03]  /*14590*/  FADD R7, R27, R7 ;  /* 0x000000071b077221 */ /* 0x000fc60000000000 */
[----:B------:R-:W-:Y:S01]  /*145a0*/  STL [R1+0x324], R14 ;  /* 0x0003240e01007387 */ /* 0x000fe20000100800 */
[----:B------:R-:W-:-:S03]  /*145b0*/  FADD R6, R26, R6 ;  /* 0x000000061a067221 */ /* 0x000fc60000000000 */
[----:B------:R0:W-:Y:S01]  /*145c0*/  STL [R1+0x328], R7 ;  /* 0x0003280701007387 */ /* 0x0001e20000100800 */
[----:B----4-:R-:W-:-:S01]  /*145d0*/  FADD R5, R25, R5 ;  /* 0x0000000519057221 */ /* 0x010fc20000000000 */
        /* <DEDUP_REMOVED lines=102> */
[----:B0-----:R-:W3:Y:S04]  /*14c40*/  LDL.LU R6, [R1+0x3c0] ;  /* 0x0003c00001067983 */ /* 0x001ee80000300800 */
[----:B------:R0:W-:Y:S01]  /*14c50*/  STL [R1+0x390], R5 ;  /* 0x0003900501007387 */ /* 0x0001e20000100800 */
[----:B------:R-:W-:-:S01]  /*14c60*/  FADD R10, R36, R10 ;  /* 0x0000000a240a7221 */ /* 0x000fc20000000000 */
[----:B------:R-:W-:Y:S01]  /*14c70*/  FADD R9, R35, R9 ;  /* 0x0000000923097221 */ /* 0x000fe20000000000 */
[----:B------:R-:W-:-:S01]  /*14c80*/  FADD R3, R34, R3 ;  /* 0x0000000322037221 */ /* 0x000fc20000000000 */
[----:B0-----:R-:W4:Y:S04]  /*14c90*/  LDL.LU R5, [R1+0x3c4] ;  /* 0x0003c40001057983 */ /* 0x001f280000300800 */
[----:B------:R0:W-:Y:S01]  /*14ca0*/  STL [R1+0x394], R4 ;  /* 0x0003940401007387 */ /* 0x0001e20000100800 */
[----:B------:R-:W-:-:S01]  /*14cb0*/  FADD R2, R33, R2 ;  /* 0x0000000221027221 */ /* 0x000fc20000000000 */
[----:B------:R-:W-:-:S02]  /*14cc0*/  FADD R0, R32, R0 ;  /* 0x0000000020007221 */ /* 0x000fc40000000000 */
[----:B0-----:R-:W4:Y:S04]  /*14cd0*/  LDL.LU R4, [R1+0x3c8] ;  /* 0x0003c80001047983 */ /* 0x001f280000300800 */
[----:B------:R-:W-:Y:S04]  /*14ce0*/  STL [R1+0x398], R13 ;  /* 0x0003980d01007387 */ /* 0x000fe80000100800 */
[----:B------:R-:W4:Y:S04]  /*14cf0*/  LDL R30, [R1+0xd4] ;  /* 0x0000d400011e7983 */ /* 0x000f280000100800 */
[----:B------:R-:W-:Y:S04]  /*14d00*/  STL [R1+0x39c], R12 ;  /* 0x00039c0c01007387 */ /* 0x000fe80000100800 */
[----:B------:R-:W4:Y:S04]  /*14d10*/  LDL R29, [R1+0xd8] ;  /* 0x0000d800011d7983 */ /* 0x000f280000100800 */
[----:B------:R-:W-:Y:S04]  /*14d20*/  STL [R1+0x3a0], R11 ;  /* 0x0003a00b01007387 */ /* 0x000fe80000100800 */
[----:B------:R-:W4:Y:S04]  /*14d30*/  LDL R28, [R1+0xdc] ;  /* 0x0000dc00011c7983 */ /* 0x000f280000100800 */
[----:B------:R-:W-:Y:S04]  /*14d40*/  STL [R1+0x3a4], R10 ;  /* 0x0003a40a01007387 */ /* 0x000fe80000100800 */
[----:B------:R-:W-:Y:S04]  /*14d50*/  STL [R1+0x3a8], R9 ;  /* 0x0003a80901007387 */ /* 0x000fe80000100800 */
[----:B------:R0:W-:Y:S04]  /*14d60*/  STL [R1+0x3ac], R3 ;  /* 0x0003ac0301007387 */ /* 0x0001e80000100800 */
[----:B0-----:R-:W4:Y:S04]  /*14d70*/  LDL.LU R3, [R1+0x3cc] ;  /* 0x0003cc0001037983 */ /* 0x001f280000300800 */
[----:B------:R0:W-:Y:S04]  /*14d80*/  STL [R1+0x3b0], R2 ;  /* 0x0003b00201007387 */ /* 0x0001e80000100800 */
[----:B0-----:R-:W4:Y:S04]  /*14d90*/  LDL.LU R2, [R1+0x3d0] ;  /* 0x0003d00001027983 */ /* 0x001f280000300800 */
[----:B------:R0:W-:Y:S04]  /*14da0*/  STL [R1+0x3b4], R0 ;  /* 0x0003b40001007387 */ /* 0x0001e80000100800 */
[----:B0-----:R-:W4:Y:S01]  /*14db0*/  LDL.LU R0, [R1+0x3d4] ;  /* 0x0003d40001007983 */ /* 0x001f220000300800 */
[----:B------:R-:W-:-:S05]  /*14dc0*/  FADD R8, R47, R8 ;  /* 0x000000082f087221 */ /* 0x000fca0000000000 */
[----:B------:R-:W-:Y:S01]  /*14dd0*/  STL [R1+0x3b8], R8 ;  /* 0x0003b80801007387 */ /* 0x000fe20000100800 */
[----:B--2---:R-:W-:-:S05]  /*14de0*/  FADD R7, R46, R7 ;  /* 0x000000072e077221 */ /* 0x004fca0000000000 */
[----:B------:R-:W-:Y:S04]  /*14df0*/  STL [R1+0x3bc], R7 ;  /* 0x0003bc0701007387 */ /* 0x000fe80000100800 */
[----:B------:R-:W2:Y:S01]  /*14e00*/  LDL R27, [R1+0xa0] ;  /* 0x0000a000011b7983 */ /* 0x000ea20000100800 */
[----:B---3--:R-:W-:-:S05]  /*14e10*/  FADD R6, R45, R6 ;  /* 0x000000062d067221 */ /* 0x008fca0000000000 */
[----:B------:R-:W-:Y:S04]  /*14e20*/  STL [R1+0x3c0], R6 ;  /* 0x0003c00601007387 */ /* 0x000fe80000100800 */
[----:B------:R-:W2:Y:S01]  /*14e30*/  LDL.LU R18, [R1+0x3d8] ;  /* 0x0003d80001127983 */ /* 0x000ea20000300800 */
[----:B----4-:R-:W-:-:S05]  /*14e40*/  FADD R5, R44, R5 ;  /* 0x000000052c057221 */ /* 0x010fca0000000000 */
[----:B------:R0:W-:Y:S04]  /*14e50*/  STL [R1+0x3c4], R5 ;  /* 0x0003c40501007387 */ /* 0x0001e80000100800 */
[----:B------:R-:W3:Y:S01]  /*14e60*/  LDL R35, [R1+0xa4] ;  /* 0x0000a40001237983 */ /* 0x000ee20000100800 */
[----:B------:R-:W-:-:S05]  /*14e70*/  FADD R4, R15, R4 ;  /* 0x000000040f047221 */ /* 0x000fca0000000000 */
        /* <DEDUP_REMOVED lines=11> */
[----:B------:R-:W-:-:S03]  /*14f30*/  FADD R3, R30, R3 ;  /* 0x000000031e037221 */ /* 0x000fc60000000000 */
[----:B------:R-:W4:Y:S04]  /*14f40*/  LDL R36, [R1+0x90] ;  /* 0x0000900001247983 */ /* 0x000f280000100800 */
[----:B------:R-:W4:Y:S04]  /*14f50*/  LDL R34, [R1+0x94] ;  /* 0x0000940001227983 */ /* 0x000f280000100800 */
[----:B------:R-:W4:Y:S01]  /*14f60*/  LDL R32, [R1+0x98] ;  /* 0x0000980001207983 */ /* 0x000f220000100800 */
[----:B------:R-:W-:-:S03]  /*14f70*/  FADD R2, R29, R2 ;  /* 0x000000021d027221 */ /* 0x000fc60000000000 */
[----:B------:R-:W4:Y:S04]  /*14f80*/  LDL R46, [R1+0x9c] ;  /* 0x00009c00012e7983 */ /* 0x000f280000100800 */
[----:B------:R-:W4:Y:S04]  /*14f90*/  LDL R44, [R1+0x60] ;  /* 0x00006000012c7983 */ /* 0x000f280000100800 */
[----:B------:R-:W3:Y:S04]  /*14fa0*/  LDL.LU R17, [R1+0x3dc] ;  /* 0x0003dc0001117983 */ /* 0x000ee80000300800 */
[----:B------:R1:W-:Y:S01]  /*14fb0*/  STL [R1+0x3cc], R3 ;  /* 0x0003cc0301007387 */ /* 0x0003e20000100800 */
[----:B------:R-:W-:-:S03]  /*14fc0*/  FADD R0, R28, R0 ;  /* 0x000000001c007221 */ /* 0x000fc60000000000 */
[----:B------:R-:W4:Y:S04]  /*14fd0*/  LDL.LU R16, [R1+0x3e0] ;  /* 0x0003e00001107983 */ /* 0x000f280000300800 */
[----:B------:R1:W-:Y:S04]  /*14fe0*/  STL [R1+0x3d0], R2 ;  /* 0x0003d00201007387 */ /* 0x0003e80000100800 */
[----:B0-----:R-:W4:Y:S04]  /*14ff0*/  LDL.LU R5, [R1+0x3e4] ;  /* 0x0003e40001057983 */ /* 0x001f280000300800 */
[----:B------:R0:W-:Y:S04]  /*15000*/  STL [R1+0x3d4], R0 ;  /* 0x0003d40001007387 */ /* 0x0001e80000100800 */
[----:B-1----:R-:W4:Y:S04]  /*15010*/  LDL.LU R4, [R1+0x3e8] ;  /* 0x0003e80001047983 */ /* 0x002f280000300800 */
[----:B------:R-:W4:Y:S04]  /*15020*/  LDL.LU R3, [R1+0x3ec] ;  /* 0x0003ec0001037983 */ /* 0x000f280000300800 */
[----:B------:R-:W4:Y:S04]  /*15030*/  LDL.LU R2, [R1+0x3f0] ;  /* 0x0003f00001027983 */ /* 0x000f280000300800 */
[----:B0-----:R-:W4:Y:S04]  /*15040*/  LDL.LU R0, [R1+0x3f4] ;  /* 0x0003f40001007983 */ /* 0x001f280000300800 */
        /* <DEDUP_REMOVED lines=9> */
[----:B--2---:R-:W-:-:S05]  /*150e0*/  FADD R18, R27, R18 ;  /* 0x000000121b127221 */ /* 0x004fca0000000000 */
[----:B------:R-:W-:Y:S01]  /*150f0*/  STL [R1+0x3d8], R18 ;  /* 0x0003d81201007387 */ /* 0x000fe20000100800 */
[----:B---3--:R-:W-:-:S01]  /*15100*/  FADD R17, R35, R17 ;  /* 0x0000001123117221 */ /* 0x008fc20000000000 */
[----:B----4-:R-:W-:-:S04]  /*15110*/  FADD R16, R33, R16 ;  /* 0x0000001021107221 */ /* 0x010fc80000000000 */
[----:B------:R-:W-:Y:S04]  /*15120*/  STL [R1+0x3dc], R17 ;  /* 0x0003dc1101007387 */ /* 0x000fe80000100800 */
[----:B------:R-:W-:Y:S01]  /*15130*/  STL [R1+0x3e0], R16 ;  /* 0x0003e01001007387 */ /* 0x000fe20000100800 */
[----:B------:R-:W-:-:S03]  /*15140*/  FADD R5, R47, R5 ;  /* 0x000000052f057221 */ /* 0x000fc60000000000 */
[----:B------:R-:W2:Y:S04]  /*15150*/  LDL R35, [R1+0x64] ;  /* 0x0000640001237983 */ /* 0x000ea80000100800 */
[----:B------:R0:W-:Y:S01]  /*15160*/  STL [R1+0x3e4], R5 ;  /* 0x0003e40501007387 */ /* 0x0001e20000100800 */
[----:B------:R-:W-:-:S03]  /*15170*/  FADD R4, R45, R4 ;  /* 0x000000042d047221 */ /* 0x000fc60000000000 */
[----:B------:R-:W3:Y:S01]  /*15180*/  LDL R33, [R1+0x68] ;  /* 0x0000680001217983 */ /* 0x000ee20000100800 */
[----:B------:R-:W-:-:S03]  /*15190*/  FADD R3, R15, R3 ;  /* 0x000000030f037221 */ /* 0x000fc60000000000 */
[----:B------:R1:W-:Y:S01]  /*151a0*/  STL [R1+0x3e8], R4 ;  /* 0x0003e80401007387 */ /* 0x0003e20000100800 */
[----:B------:R-:W-:-:S03]  /*151b0*/  FADD R2, R26, R2 ;  /* 0x000000021a027221 */ /* 0x000fc60000000000 */
[----:B------:R-:W4:Y:S01]  /*151c0*/  LDL R47, [R1+0x6c] ;  /* 0x00006c00012f7983 */ /* 0x000f220000100800 */
[----:B------:R-:W-:-:S03]  /*151d0*/  FADD R0, R25, R0 ;  /* 0x0000000019007221 */ /* 0x000fc60000000000 */
[----:B------:R1:W-:Y:S04]  /*151e0*/  STL [R1+0x3ec], R3 ;  /* 0x0003ec0301007387 */ /* 0x0003e80000100800 */
[----:B------:R-:W4:Y:S04]  /*151f0*/  LDL R45, [R1+0x70] ;  /* 0x00007000012d7983 */ /* 0x000f280000100800 */
[----:B------:R-:W4:Y:S04]  /*15200*/  LDL R15, [R1+0x74] ;  /* 0x00007400010f7983 */ /* 0x000f280000100800 */
[----:B0-----:R-:W2:Y:S04]  /*15210*/  LDL.LU R5, [R1+0x41c] ;  /* 0x00041c0001057983 */ /* 0x001ea80000300800 */
[----:B-1----:R-:W3:Y:S04]  /*15220*/  LDL.LU R4, [R1+0x420] ;  /* 0x0004200001047983 */ /* 0x002ee80000300800 */
[----:B------:R-:W-:Y:S04]  /*15230*/  STL [R1+0x3f0], R2 ;  /* 0x0003f00201007387 */ /* 0x000fe80000100800 */
[----:B------:R-:W4:Y:S04]  /*15240*/  LDL.LU R3, [R1+0x424] ;  /* 0x0004240001037983 */ /* 0x000f280000300800 */
[----:B------:R0:W-:Y:S04]  /*15250*/  STL [R1+0x3f4], R0 ;  /* 0x0003f40001007387 */ /* 0x0001e80000100800 */
[----:B0-----:R-:W4:Y:S04]  /*15260*/  LDL.LU R0, [R1+0x428] ;  /* 0x0004280001007983 */ /* 0x001f280000300800 */
[----:B------:R-:W4:Y:S01]  /*15270*/  LDL.LU R2, [R1+0x42c] ;  /* 0x00042c0001027983 */ /* 0x000f220000300800 */
[----:B------:R-:W-:-:S01]  /*15280*/  FADD R14, R24, R14 ;  /* 0x0000000e180e7221 */ /* 0x000fc20000000000 */
[----:B------:R-:W-:Y:S01]  /*15290*/  FADD R13, R39, R13 ;  /* 0x0000000d270d7221 */ /* 0x000fe20000000000 */
[----:B------:R-:W-:-:S01]  /*152a0*/  FADD R12, R38, R12 ;  /* 0x0000000c260c7221 */ /* 0x000fc20000000000 */
[----:B------:R-:W-:Y:S01]  /*152b0*/  FADD R11, R37, R11 ;  /* 0x0000000b250b7221 */ /* 0x000fe20000000000 */
[----:B------:R-:W-:-:S01]  /*152c0*/  FADD R10, R36, R10 ;  /* 0x0000000a240a7221 */ /* 0x000fc20000000000 */
[----:B------:R-:W-:Y:S01]  /*152d0*/  STL [R1+0x3f8], R14 ;  /* 0x0003f80e01007387 */ /* 0x000fe20000100800 */
[----:B------:R-:W-:-:S01]  /*152e0*/  FADD R9, R34, R9 ;  /* 0x0000000922097221 */ /* 0x000fc20000000000 */
[----:B------:R-:W-:-:S02]  /*152f0*/  FADD R8, R32, R8 ;  /* 0x0000000820087221 */ /* 0x000fc40000000000 */
[----:B------:R-:W-:Y:S01]  /*15300*/  STL [R1+0x3fc], R13 ;  /* 0x0003fc0d01007387 */ /* 0x000fe20000100800 */
[----:B------:R-:W-:-:S03]  /*15310*/  FADD R7, R46, R7 ;  /* 0x000000072e077221 */ /* 0x000fc60000000000 */
[----:B------:R-:W-:Y:S01]  /*15320*/  STL [R1+0x400], R12 ;  /* 0x0004000c01007387 */ /* 0x000fe20000100800 */
[----:B------:R-:W-:-:S03]  /*15330*/  FADD R6, R44, R6 ;  /* 0x000000062c067221 */ /* 0x000fc60000000000 */
[----:B------:R-:W-:Y:S04]  /*15340*/  STL [R1+0x404], R11 ;  /* 0x0004040b01007387 */ /* 0x000fe80000100800 */
[----:B------:R0:W-:Y:S04]  /*15350*/  STL [R1+0x408], R10 ;  /* 0x0004080a01007387 */ /* 0x0001e80000100800 */
[----:B------:R-:W-:Y:S04]  /*15360*/  STL [R1+0x40c], R9 ;  /* 0x00040c0901007387 */ /* 0x000fe80000100800 */
[----:B------:R-:W4:Y:S04]  /*15370*/  LDL R44, [R1+0x78] ;  /* 0x00007800012c7983 */ /* 0x000f280000100800 */
[----:B------:R-:W-:Y:S04]  /*15380*/  STL [R1+0x410], R8 ;  /* 0x0004100801007387 */ /* 0x000fe80000100800 */
[----:B------:R-:W4:Y:S04]  /*15390*/  LDL R46, [R1+0x7c] ;  /* 0x00007c00012e7983 */ /* 0x000f280000100800 */
[----:B------:R-:W-:Y:S04]  /*153a0*/  STL [R1+0x414], R7 ;  /* 0x0004140701007387 */ /* 0x000fe80000100800 */
[----:B------:R-:W4:Y:S04]  /*153b0*/  LDL R32, [R1+0x40] ;  /* 0x0000400001207983 */ /* 0x000f280000100800 */
[----:B------:R-:W-:Y:S04]  /*153c0*/  STL [R1+0x418], R6 ;  /* 0x0004180601007387 */ /* 0x000fe80000100800 */
        /* <DEDUP_REMOVED lines=9> */
[----:B------:R-:W4:Y:S01]  /*15460*/  LDL R38, [R1+0x28] ;  /* 0x0000280001267983 */ /* 0x000f220000100800 */
[----:B--2---:R-:W-:-:S01]  /*15470*/  FADD R5, R35, R5 ;  /* 0x0000000523057221 */ /* 0x004fc20000000000 */
[----:B---3--:R-:W-:-:S04]  /*15480*/  FADD R4, R33, R4 ;  /* 0x0000000421047221 */ /* 0x008fc80000000000 */
[----:B------:R-:W-:Y:S01]  /*15490*/  STL [R1+0x41c], R5 ;  /* 0x00041c0501007387 */ /* 0x000fe20000100800 */
[----:B----4-:R-:W-:-:S01]  /*154a0*/  FADD R3, R47, R3 ;  /* 0x000000032f037221 */ /* 0x010fc20000000000 */
[----:B------:R-:W-:-:S05]  /*154b0*/  FADD R0, R45, R0 ;  /* 0x000000002d007221 */ /* 0x000fca0000000000 */
[----:B------:R0:W-:Y:S04]  /*154c0*/  STL [R1+0x428], R0 ;  /* 0x0004280001007387 */ /* 0x0001e80000100800 */
[----:B------:R1:W-:Y:S01]  /*154d0*/  STL [R1+0x420], R4 ;  /* 0x0004200401007387 */ /* 0x0003e20000100800 */
[----:B------:R-:W-:-:S03]  /*154e0*/  FADD R2, R15, R2 ;  /* 0x000000020f027221 */ /* 0x000fc60000000000 */
[----:B0-----:R-:W2:Y:S04]  /*154f0*/  LDL.LU R0, [R1+0x460] ;  /* 0x0004600001007983 */ /* 0x001ea80000300800 */
[----:B------:R0:W-:Y:S04]  /*15500*/  STL [R1+0x424], R3 ;  /* 0x0004240301007387 */ /* 0x0001e80000100800 */
[----:B------:R-:W3:Y:S04]  /*15510*/  LDL.LU R45, [R1+0x430] ;  /* 0x00043000012d7983 */ /* 0x000ee80000300800 */
[----:B------:R-:W4:Y:S04]  /*15520*/  LDL.LU R47, [R1+0x434] ;  /* 0x00043400012f7983 */ /* 0x000f280000300800 */
[----:B------:R-:W2:Y:S04]  /*15530*/  LDL.LU R33, [R1+0x438] ;  /* 0x0004380001217983 */ /* 0x000ea80000300800 */
[----:B------:R0:W-:Y:S04]  /*15540*/  STL [R1+0x42c], R2 ;  /* 0x00042c0201007387 */ /* 0x0001e80000100800 */
[----:B------:R-:W2:Y:S04]  /*15550*/  LDL.LU R35, [R1+0x43c] ;  /* 0x00043c0001237983 */ /* 0x000ea80000300800 */
[----:B------:R-:W2:Y:S04]  /*15560*/  LDL.LU R9, [R1+0x440] ;  /* 0x0004400001097983 */ /* 0x000ea80000300800 */
[----:B------:R-:W2:Y:S04]  /*15570*/  LDL.LU R8, [R1+0x444] ;  /* 0x0004440001087983 */ /* 0x000ea80000300800 */
[----:B------:R-:W2:Y:S04]  /*15580*/  LDL.LU R7, [R1+0x448] ;  /* 0x0004480001077983 */ /* 0x000ea80000300800 */
[----:B------:R-:W2:Y:S04]  /*15590*/  LDL.LU R6, [R1+0x44c] ;  /* 0x00044c0001067983 */ /* 0x000ea80000300800 */
[----:B------:R-:W2:Y:S04]  /*155a0*/  LDL.LU R5, [R1+0x450] ;  /* 0x0004500001057983 */ /* 0x000ea80000300800 */
[----:B-1----:R-:W2:Y:S04]  /*155b0*/  LDL.LU R4, [R1+0x454] ;  /* 0x0004540001047983 */ /* 0x002ea80000300800 */
[----:B0-----:R-:W2:Y:S04]  /*155c0*/  LDL.LU R3, [R1+0x458] ;  /* 0x0004580001037983 */ /* 0x001ea80000300800 */
[----:B------:R-:W2:Y:S04]  /*155d0*/  LDL.LU R2, [R1+0x45c] ;  /* 0x00045c0001027983 */ /* 0x000ea80000300800 */
[----:B------:R-:W2:Y:S04]  /*155e0*/  LDL R37, [R1+0x2c] ;  /* 0x00002c0001257983 */ /* 0x000ea80000100800 */
[----:B------:R-:W2:Y:S04]  /*155f0*/  LDL R39, [R1+0x30] ;  /* 0x0000300001277983 */ /* 0x000ea80000100800 */
[----:B------:R-:W2:Y:S04]  /*15600*/  LDL R25, [R1+0x34] ;  /* 0x0000340001197983 */ /* 0x000ea80000100800 */
[----:B------:R-:W2:Y:S04]  /*15610*/  LDL R27, [R1+0x38] ;  /* 0x00003800011b7983 */ /* 0x000ea80000100800 */
[----:B------:R-:W2:Y:S04]  /*15620*/  LDL R29, [R1+0x3c] ;  /* 0x00003c00011d7983 */ /* 0x000ea80000100800 */
[----:B------:R-:W2:Y:S04]  /*15630*/  LDL R31, [R1] ;  /* 0x00000000011f7983 */ /* 0x000ea80000100800 */
[----:B------:R-:W2:Y:S04]  /*15640*/  LDL R17, [R1+0x4] ;  /* 0x0000040001117983 */ /* 0x000ea80000100800 */
[----:B------:R-:W2:Y:S04]  /*15650*/  LDL R12, [R1+0x8] ;  /* 0x00000800010c7983 */ /* 0x000ea80000100800 */
[----:B------:R-:W2:Y:S04]  /*15660*/  LDL R13, [R1+0xc] ;  /* 0x00000c00010d7983 */ /* 0x000ea80000100800 */
[----:B------:R-:W2:Y:S04]  /*15670*/  LDL R14, [R1+0x10] ;  /* 0x00001000010e7983 */ /* 0x000ea80000100800 */
[----:B------:R-:W2:Y:S04]  /*15680*/  LDL R16, [R1+0x14] ;  /* 0x0000140001107983 */ /* 0x000ea80000100800 */
[----:B------:R-:W2:Y:S01]  /*15690*/  LDL R15, [R1+0x18] ;  /* 0x00001800010f7983 */ /* 0x000ea20000100800 */
[----:B---3--:R-:W-:-:S03]  /*156a0*/  FADD R45, R44, R45 ;  /* 0x0000002d2c2d7221 */ /* 0x008fc60000000000 */
[----:B------:R-:W3:Y:S01]  /*156b0*/  LDL.LU R44, [R1+0x8a0] ;  /* 0x0008a000012c7983 */ /* 0x000ee20000300800 */
[----:B----4-:R-:W-:-:S03]  /*156c0*/  FADD R47, R46, R47 ;  /* 0x0000002f2e2f7221 */ /* 0x010fc60000000000 */
[----:B------:R0:W-:Y:S01]  /*156d0*/  STL [R1+0x430], R45 ;  /* 0x0004302d01007387 */ /* 0x0001e20000100800 */
[----:B--2---:R-:W-:-:S03]  /*156e0*/  FADD R33, R32, R33 ;  /* 0x0000002120217221 */ /* 0x004fc60000000000 */
[----:B0-----:R-:W2:Y:S01]  /*156f0*/  LDL.LU R45, [R1+0x89c] ;  /* 0x00089c00012d7983 */ /* 0x001ea20000300800 */
[----:B------:R-:W-:-:S03]  /*15700*/  FADD R35, R34, R35 ;  /* 0x0000002322237221 */ /* 0x000fc60000000000 */
[----:B------:R-:W4:Y:S04]  /*15710*/  LDL.LU R46, [R1+0x898] ;  /* 0x00089800012e7983 */ /* 0x000f280000300800 */
[----:B------:R0:W-:Y:S01]  /*15720*/  STL [R1+0x434], R47 ;  /* 0x0004342f01007387 */ /* 0x0001e20000100800 */
[----:B------:R-:W-:-:S01]  /*15730*/  FADD R9, R36, R9 ;  /* 0x0000000924097221 */ /* 0x000fc20000000000 */
[----:B------:R-:W-:Y:S01]  /*15740*/  FADD R8, R10, R8 ;  /* 0x000000080a087221 */ /* 0x000fe20000000000 */
[----:B------:R-:W-:-:S01]  /*15750*/  FADD R7, R11, R7 ;  /* 0x000000070b077221 */ /* 0x000fc20000000000 */
[----:B0-----:R-:W4:Y:S04]  /*15760*/  LDL.LU R47, [R1+0x894] ;  /* 0x00089400012f7983 */ /* 0x001f280000300800 */
        /* <DEDUP_REMOVED lines=9> */
[----:B------:R-:W-:-:S02]  /*15800*/  FADD R0, R38, R0 ;  /* 0x0000000026007221 */ /* 0x000fc40000000000 */
[----:B0-----:R-:W4:Y:S04]  /*15810*/  LDL.LU R35, [R1+0x884] ;  /* 0x0008840001237983 */ /* 0x001f280000300800 */
[----:B------:R-:W4:Y:S04]  /*15820*/  LDL.LU R36, [R1+0x880] ;  /* 0x0008800001247983 */ /* 0x000f280000300800 */
[----:B------:R0:W-:Y:S04]  /*15830*/  STL [R1+0x440], R9 ;  /* 0x0004400901007387 */ /* 0x0001e80000100800 */
[----:B------:R1:W-:Y:S04]  /*15840*/  STL [R1+0x444], R8 ;  /* 0x0004440801007387 */ /* 0x0003e80000100800 */
[----:B------:R1:W-:Y:S01]  /*15850*/  STL [R1+0x448], R7 ;  /* 0x0004480701007387 */ /* 0x0003e20000100800 */
[----:B------:R-:W-:-:S03]  /*15860*/  FADD R2, R24, R2 ;  /* 0x0000000218027221 */ /* 0x000fc60000000000 */
[----:B------:R1:W-:Y:S04]  /*15870*/  STL [R1+0x44c], R6 ;  /* 0x00044c0601007387 */ /* 0x0003e80000100800 */
[----:B------:R1:W-:Y:S04]  /*15880*/  STL [R1+0x450], R5 ;  /* 0x0004500501007387 */ /* 0x0003e80000100800 */
[----:B------:R1:W-:Y:S04]  /*15890*/  STL [R1+0x454], R4 ;  /* 0x0004540401007387 */ /* 0x0003e80000100800 */
[----:B------:R-:W3:Y:S04]  /*158a0*/  LDL.LU R38, [R1+0x464] ;  /* 0x0004640001267983 */ /* 0x000ee80000300800 */
[----:B------:R1:W-:Y:S04]  /*158b0*/  STL [R1+0x458], R3 ;  /* 0x0004580301007387 */ /* 0x0003e80000100800 */
[----:B------:R-:W2:Y:S04]  /*158c0*/  LDL.LU R24, [R1+0x468] ;  /* 0x0004680001187983 */ /* 0x000ea80000300800 */
[----:B------:R1:W-:Y:S04]  /*158d0*/  STL [R1+0x45c], R2 ;  /* 0x00045c0201007387 */ /* 0x0003e80000100800 */
[----:B------:R-:W4:Y:S04]  /*158e0*/  LDL.LU R26, [R1+0x46c] ;  /* 0x00046c00011a7983 */ /* 0x000f280000300800 */
[----:B------:R1:W-:Y:S04]  /*158f0*/  STL [R1+0x460], R0 ;  /* 0x0004600001007387 */ /* 0x0003e80000100800 */
[----:B------:R-:W4:Y:S04]  /*15900*/  LDL.LU R28, [R1+0x470] ;  /* 0x00047000011c7983 */ /* 0x000f280000300800 */
[----:B------:R-:W4:Y:S04]  /*15910*/  LDL.LU R30, [R1+0x474] ;  /* 0x00047400011e7983 */ /* 0x000f280000300800 */
[----:B------:R-:W4:Y:S04]  /*15920*/  LDL.LU R18, [R1+0x478] ;  /* 0x0004780001127983 */ /* 0x000f280000300800 */
[----:B------:R-:W4:Y:S04]  /*15930*/  LDL.LU R11, [R1+0x47c] ;  /* 0x00047c00010b7983 */ /* 0x000f280000300800 */
[----:B------:R-:W4:Y:S04]  /*15940*/  LDL.LU R10, [R1+0x480] ;  /* 0x00048000010a7983 */ /* 0x000f280000300800 */
[----:B0-----:R-:W4:Y:S04]  /*15950*/  LDL.LU R9, [R1+0x484] ;  /* 0x0004840001097983 */ /* 0x001f280000300800 */
[----:B-1----:R-:W4:Y:S04]  /*15960*/  LDL.LU R8, [R1+0x488] ;  /* 0x0004880001087983 */ /* 0x002f280000300800 */
[----:B------:R-:W4:Y:S04]  /*15970*/  LDL.LU R7, [R1+0x48c] ;  /* 0x00048c0001077983 */ /* 0x000f280000300800 */
[----:B------:R-:W4:Y:S04]  /*15980*/  LDL.LU R6, [R1+0x490] ;  /* 0x0004900001067983 */ /* 0x000f280000300800 */
[----:B------:R-:W4:Y:S04]  /*15990*/  LDL.LU R5, [R1+0x494] ;  /* 0x0004940001057983 */ /* 0x000f280000300800 */
[----:B------:R-:W4:Y:S04]  /*159a0*/  LDL.LU R4, [R1+0x498] ;  /* 0x0004980001047983 */ /* 0x000f280000300800 */
[----:B------:R-:W4:Y:S04]  /*159b0*/  LDL.LU R3, [R1+0x49c] ;  /* 0x00049c0001037983 */ /* 0x000f280000300800 */
[----:B------:R-:W4:Y:S04]  /*159c0*/  LDL.LU R2, [R1+0x4a0] ;  /* 0x0004a00001027983 */ /* 0x000f280000300800 */
[----:B------:R-:W4:Y:S01]  /*159d0*/  LDL.LU R0, [R1+0x4a4] ;  /* 0x0004a40001007983 */ /* 0x000f220000300800 */
[----:B---3--:R-:W-:-:S03]  /*159e0*/  FADD R38, R37, R38 ;  /* 0x0000002625267221 */ /* 0x008fc60000000000 */
[----:B------:R-:W3:Y:S04]  /*159f0*/  LDL.LU R37, [R1+0x87c] ;  /* 0x00087c0001257983 */ /* 0x000ee80000300800 */
[----:B------:R0:W-:Y:S01]  /*15a00*/  STL [R1+0x464], R38 ;  /* 0x0004642601007387 */ /* 0x0001e20000100800 */
[----:B--2---:R-:W-:-:S03]  /*15a10*/  FADD R24, R39, R24 ;  /* 0x0000001827187221 */ /* 0x004fc60000000000 */
[----:B0-----:R-:W2:Y:S01]  /*15a20*/  LDL.LU R38, [R1+0x878] ;  /* 0x0008780001267983 */ /* 0x001ea20000300800 */
[----:B----4-:R-:W-:-:S03]  /*15a30*/  FADD R26, R25, R26 ;  /* 0x0000001a191a7221 */ /* 0x010fc60000000000 */
[----:B------:R-:W4:Y:S04]  /*15a40*/  LDL.LU R39, [R1+0x874] ;  /* 0x0008740001277983 */ /* 0x000f280000300800 */
[----:B------:R0:W-:Y:S01]  /*15a50*/  STL [R1+0x468], R24 ;  /* 0x0004681801007387 */ /* 0x0001e20000100800 */
[----:B------:R-:W-:-:S01]  /*15a60*/  FADD R28, R27, R28 ;  /* 0x0000001c1b1c7221 */ /* 0x000fc20000000000 */
[----:B------:R-:W-:Y:S02]  /*15a70*/  FADD R30, R29, R30 ;  /* 0x0000001e1d1e7221 */ /* 0x000fe40000000000 */
        /* <DEDUP_REMOVED lines=23> */
[----:B0-----:R0:W5:Y:S04]  /*15bf0*/  LDL.LU R18, [R1+0x850] ;  /* 0x0008500001127983 */ /* 0x0011680000300800 */
[----:B------:R0:W5:Y:S04]  /*15c00*/  LDL.LU R17, [R1+0x84c] ;  /* 0x00084c0001117983 */ /* 0x0001680000300800 */
[----:B------:R1:W-:Y:S04]  /*15c10*/  STL [R1+0x47c], R11 ;  /* 0x00047c0b01007387 */ /* 0x0003e80000100800 */
[----:B------:R0:W-:Y:S04]  /*15c20*/  STL [R1+0x480], R10 ;  /* 0x0004800a01007387 */ /* 0x0001e80000100800 */
        /* <DEDUP_REMOVED lines=16> */
[----:B-1----:R-:W4:Y:S04]  /*15d30*/  LDL.LU R11, [R1+0x4c0] ;  /* 0x0004c000010b7983 */ /* 0x002f280000300800 */
        /* <DEDUP_REMOVED lines=10> */
[----:B---3--:R-:W-:-:S01]  /*15de0*/  FADD R19, R228, R19 ;  /* 0x00000013e4137221 */ /* 0x008fc20000000000 */
[----:B--2---:R-:W-:-:S04]  /*15df0*/  FADD R16, R229, R16 ;  /* 0x00000010e5107221 */ /* 0x004fc80000000000 */
[----:B------:R0:W-:Y:S01]  /*15e00*/  STL [R1+0x4a8], R19 ;  /* 0x0004a81301007387 */ /* 0x0001e20000100800 */
[----:B----4-:R-:W-:-:S03]  /*15e10*/  FADD R15, R230, R15 ;  /* 0x0000000fe60f7221 */ /* 0x010fc60000000000 */
[----:B------:R1:W-:Y:S01]  /*15e20*/  STL [R1+0x4ac], R16 ;  /* 0x0004ac1001007387 */ /* 0x0003e20000100800 */
[----:B------:R-:W-:-:S03]  /*15e30*/  FADD R14, R231, R14 ;  /* 0x0000000ee70e7221 */ /* 0x000fc60000000000 */
        /* <DEDUP_REMOVED lines=24> */
[----:B0-----:R-:W4:Y:S01]  /*15fc0*/  LDL.LU R19, [R1+0x4ec] ;  /* 0x0004ec0001137983 */ /* 0x001f220000300800 */
[----:B------:R-:W-:-:S03]  /*15fd0*/  FADD R0, R212, R0 ;  /* 0x00000000d4007221 */ /* 0x000fc60000000000 */
[----:B------:R0:W-:Y:S04]  /*15fe0*/  STL [R1+0x4e0], R3 ;  /* 0x0004e00301007387 */ /* 0x0001e80000100800 */
[----:B-1----:R-:W4:Y:S04]  /*15ff0*/  LDL.LU R16, [R1+0x4f0] ;  /* 0x0004f00001107983 */ /* 0x002f280000300800 */
[----:B------:R1:W-:Y:S04]  /*16000*/  STL [R1+0x4e4], R2 ;  /* 0x0004e40201007387 */ /* 0x0003e80000100800 */
[----:B--2---:R-:W2:Y:S04]  /*16010*/  LDL.LU R15, [R1+0x4f4] ;  /* 0x0004f400010f7983 */ /* 0x004ea80000300800 */
[----:B------:R1:W-:Y:S04]  /*16020*/  STL [R1+0x4e8], R0 ;  /* 0x0004e80001007387 */ /* 0x0003e80000100800 */
[----:B---3--:R-:W3:Y:S04]  /*16030*/  LDL.LU R14, [R1+0x4f8] ;  /* 0x0004f800010e7983 */ /* 0x008ee80000300800 */
        /* <DEDUP_REMOVED lines=10> */
[----:B0-----:R-:W4:Y:S04]  /*160e0*/  LDL.LU R3, [R1+0x524] ;  /* 0x0005240001037983 */ /* 0x001f280000300800 */
[----:B-1----:R-:W4:Y:S04]  /*160f0*/  LDL.LU R2, [R1+0x528] ;  /* 0x0005280001027983 */ /* 0x002f280000300800 */
[----:B------:R-:W4:Y:S01]  /*16100*/  LDL.LU R0, [R1+0x52c] ;  /* 0x00052c0001007983 */ /* 0x000f220000300800 */
[----:B------:R-:W-:-:S01]  /*16110*/  FADD R19, R213, R19 ;  /* 0x00000013d5137221 */ /* 0x000fc20000000000 */
[----:B------:R-:W-:-:S04]  /*16120*/  FADD R16, R214, R16 ;  /* 0x00000010d6107221 */ /* 0x000fc80000000000 */
[----:B------:R0:W-:Y:S01]  /*16130*/  STL [R1+0x4ec], R19 ;  /* 0x0004ec1301007387 */ /* 0x0001e20000100800 */
[----:B--2---:R-:W-:-:S03]  /*16140*/  FADD R15, R215, R15 ;  /* 0x0000000fd70f7221 */ /* 0x004fc60000000000 */
[----:B------:R1:W-:Y:S01]  /*16150*/  STL [R1+0x4f0], R16 ;  /* 0x0004f01001007387 */ /* 0x0003e20000100800 */
[----:B---3--:R-:W-:-:S03]  /*16160*/  FADD R14, R200, R14 ;  /* 0x0000000ec80e7221 */ /* 0x008fc60000000000 */
        /* <DEDUP_REMOVED lines=455> */
[----:B------:R-:W-:Y:S01]  /*17de0*/  STL [R1+0x750], R19 ;  /* 0x0007501301007387 */ /* 0x000fe20000100800 */
[----:B--2---:R-:W-:-:S03]  /*17df0*/  FADD R15, R48, R15 ;  /* 0x0000000f300f7221 */ /* 0x004fc60000000000 */
[----:B------:R0:W-:Y:S01]  /*17e00*/  STL [R1+0x754], R16 ;  /* 0x0007541001007387 */ /* 0x0001e20000100800 */
[----:B---3--:R-:W-:-:S03]  /*17e10*/  FADD R14, R49, R14 ;  /* 0x0000000e310e7221 */ /* 0x008fc60000000000 */
[----:B------:R-:W-:Y:S01]  /*17e20*/  STL [R1+0x758], R15 ;  /* 0x0007580f01007387 */ /* 0x000fe20000100800 */
        /* <DEDUP_REMOVED lines=43> */
[----:B------:R-:W4:Y:S01]  /*180e0*/  LDL.LU R15, [R1+0x7d4] ;  /* 0x0007d400010f7983 */ /* 0x000f220000300800 */
[----:B------:R-:W-:Y:S01]  /*180f0*/  UMOV UR5, URZ ;  /* 0x0000003f00057c82 */ /* 0x000fe20008000000 */
[----:B------:R-:W-:-:S05]  /*18100*/  FADD R16, R47, R16 ;  /* 0x000000102f107221 */ /* 0x000fca0000000000 */
[----:B------:R0:W-:Y:S01]  /*18110*/  STL [R1+0x794], R16 ;  /* 0x0007941001007387 */ /* 0x0001e20000100800 */
[----:B------:R-:W-:-:S03]  /*18120*/  FADD R14, R32, R14 ;  /* 0x0000000e200e7221 */ /* 0x000fc60000000000 */
[----:B0-----:R0:W5:Y:S01]  /*18130*/  LDL.LU R16, [R1+0x848] ;  /* 0x0008480001107983 */ /* 0x0011620000300800 */
[----:B--2---:R-:W-:-:S03]  /*18140*/  FADD R13, R33, R13 ;  /* 0x0000000d210d7221 */ /* 0x004fc60000000000 */
[----:B------:R1:W-:Y:S01]  /*18150*/  STL [R1+0x798], R14 ;  /* 0x0007980e01007387 */ /* 0x0003e20000100800 */
[----:B---3--:R-:W-:-:S01]  /*18160*/  FADD R12, R34, R12 ;  /* 0x0000000c220c7221 */ /* 0x008fc20000000000 */
[----:B----4-:R-:W-:Y:S02]  /*18170*/  FADD R11, R35, R11 ;  /* 0x0000000b230b7221 */ /* 0x010fe40000000000 */
[----:B-1----:R0:W5:Y:S01]  /*18180*/  LDL.LU R14, [R1+0x844] ;  /* 0x00084400010e7983 */ /* 0x0021620000300800 */
[----:B------:R-:W-:-:S03]  /*18190*/  FADD R10, R36, R10 ;  /* 0x0000000a240a7221 */ /* 0x000fc60000000000 */
[----:B------:R1:W-:Y:S01]  /*181a0*/  STL [R1+0x79c], R13 ;  /* 0x00079c0d01007387 */ /* 0x0003e20000100800 */
[----:B------:R-:W-:-:S03]  /*181b0*/  FADD R9, R37, R9 ;  /* 0x0000000925097221 */ /* 0x000fc60000000000 */
[----:B-1----:R0:W5:Y:S01]  /*181c0*/  LDL.LU R13, [R1+0x840] ;  /* 0x00084000010d7983 */ /* 0x0021620000300800 */
[----:B------:R-:W-:-:S03]  /*181d0*/  FADD R8, R38, R8 ;  /* 0x0000000826087221 */ /* 0x000fc60000000000 */
[----:B------:R1:W-:Y:S01]  /*181e0*/  STL [R1+0x7a0], R12 ;  /* 0x0007a00c01007387 */ /* 0x0003e20000100800 */
[----:B------:R-:W-:-:S01]  /*181f0*/  FADD R7, R39, R7 ;  /* 0x0000000727077221 */ /* 0x000fc20000000000 */
[----:B------:R-:W-:Y:S02]  /*18200*/  FADD R6, R24, R6 ;  /* 0x0000000618067221 */ /* 0x000fe40000000000 */
[----:B-1----:R0:W5:Y:S04]  /*18210*/  LDL.LU R12, [R1+0x83c] ;  /* 0x00083c00010c7983 */ /* 0x0021680000300800 */
[----:B------:R1:W-:Y:S01]  /*18220*/  STL [R1+0x7a4], R11 ;  /* 0x0007a40b01007387 */ /* 0x0003e20000100800 */
[----:B------:R-:W-:-:S01]  /*18230*/  FADD R5, R25, R5 ;  /* 0x0000000519057221 */ /* 0x000fc20000000000 */
[----:B------:R-:W-:-:S02]  /*18240*/  FADD R4, R26, R4 ;  /* 0x000000041a047221 */ /* 0x000fc40000000000 */
[----:B-1----:R0:W5:Y:S04]  /*18250*/  LDL.LU R11, [R1+0x838] ;  /* 0x00083800010b7983 */ /* 0x0021680000300800 */
[----:B------:R1:W-:Y:S01]  /*18260*/  STL [R1+0x7a8], R10 ;  /* 0x0007a80a01007387 */ /* 0x0003e20000100800 */
[----:B------:R-:W-:-:S03]  /*18270*/  FADD R3, R27, R3 ;  /* 0x000000031b037221 */ /* 0x000fc60000000000 */
        /* <DEDUP_REMOVED lines=24> */
[----:B------:R0:W-:Y:S01]  /*18400*/  STL [R1+0x7d0], R19 ;  /* 0x0007d01301007387 */ /* 0x0001e20000100800 */
[----:B-1----:R-:W-:-:S07]  /*18410*/  IMAD.U32 R15, RZ, RZ, UR5 ;  /* 0x00000005ff0f7e24 */ /* 0x002fce000f8e00ff */
.L_x_28:
[----:B------:R-:W-:Y:S05]  /*18420*/  @!P1 BRA `(.L_x_29) ;  /* 0x0000000000049947 */ /* 0x000fea0003800000 */
[----:B------:R-:W-:Y:S01]  /*18430*/  BPT.TRAP 0x1 ;  /* 0x000000040000795c */ /* 0x000fe20000300000 */
.L_x_29:
[----:B-----5:R1:W-:Y:S04]  /*18440*/  STL [R1+0x814], R2 ;  /* 0x0008140201007387 */ /* 0x0203e80000100800 */
[----:B0-----:R-:W2:Y:S04]  /*18450*/  LDL R19, [R1+0x7e8] ;  /* 0x0007e80001137983 */ /* 0x001ea80000100800 */
[----:B-1----:R-:W3:Y:S04]  /*18460*/  LDL R2, [R1+0x7fc] ;  /* 0x0007fc0001027983 */ /* 0x002ee80000100800 */
[----:B------:R0:W-:Y:S04]  /*18470*/  STL [R1+0x810], R0 ;  /* 0x0008100001007387 */ /* 0x0001e80000100800 */
[----:B0-----:R-:W4:Y:S01]  /*18480*/  LDL R0, [R1+0x7f8] ;  /* 0x0007f80001007983 */ /* 0x001f220000100800 */
[----:B------:R-:W-:-:S02]  /*18490*/  R2UR UR7, R18 ;  /* 0x00000000120772ca */ /* 0x000fc400000e0000 */
[----:B------:R-:W-:Y:S02]  /*184a0*/  R2UR UR6, R14 ;  /* 0x000000000e0672ca */ /* 0x000fe400000e0000 */
[----:B--2---:R-:W-:-:S09]  /*184b0*/  ISETP.NE.AND P0, PT, R19, RZ, PT ;  /* 0x000000ff1300720c */ /* 0x004fd20003f05270 */
[----:B------:R-:W-:-:S05]  /*184c0*/  IMAD.U32 R19, RZ, RZ, UR7 ;  /* 0x00000007ff137e24 */ /* 0x000fca000f8e00ff */
[----:B------:R-:W-:-:S05]  /*184d0*/  @P0 LEA R19, R19, UR6, 0x3 ;  /* 0x0000000613130c11 */ /* 0x000fca000f8e18ff */
[----:B------:R-:W-:Y:S01]  /*184e0*/  @P0 VIADD R19, R19, 0x28 ;  /* 0x0000002813130836 */ /* 0x000fe20000000000 */
[----:B---3--:R-:W-:Y:S02]  /*184f0*/  R2UR UR5, R2 ;  /* 0x00000000020572ca */ /* 0x008fe400000e0000 */
[----:B------:R0:W5:Y:S02]  /*18500*/  LDL.LU R2, [R1+0x814] ;  /* 0x0008140001027983 */ /* 0x0001640000300800 */
[----:B----4-:R-:W-:Y:S02]  /*18510*/  @P0 PRMT R19, R0, 0x654, R19 ;  /* 0x0000065400130816 */ /* 0x010fe40000000013 */
[----:B------:R0:W5:Y:S02]  /*18520*/  LDL.LU R0, [R1+0x810] ;  /* 0x0008100001007983 */ /* 0x0001640000300800 */
[----:B------:R0:W-:Y:S05]  /*18530*/  @P0 SYNCS.ARRIVE.TRANS64.RED.A1T0 RZ, [R19+URZ], RZ ;  /* 0x000000ff13ff09a7 */ /* 0x0001ea000810043f */
[----:B------:R-:W-:-:S06]  /*18540*/  UISETP.GT.U32.AND UP0, UPT, UR5, 0x1, UPT ;  /* 0x000000010500788c */ /* 0x000fcc000bf04070 */
[----:B------:R-:W-:-:S13]  /*18550*/  PLOP3.LUT P0, PT, PT, PT, UP0, 0x80, 0x0 ;  /* 0x000000000000781c */ /* 0x000fda0003f0f008 */
[----:B0-----:R-:W-:Y:S05]  /*18560*/  @P0 BRA `(.L_x_30) ;  /* 0x0000000000040947 */ /* 0x001fea0003800000 */
[----:B------:R-:W-:Y:S01]  /*18570*/  BPT.TRAP 0x1 ;  /* 0x000000040000795c */ /* 0x000fe20000300000 */
.L_x_30:
[----:B------:R-:W-:Y:S02]  /*18580*/  R2UR UR5, R13 ;  /* 0x000000000d0572ca */ /* 0x000fe400000e0000 */
[----:B------:R-:W-:Y:S02]  /*18590*/  R2UR UR6, R18 ;  /* 0x00000000120672ca */ /* 0x000fe400000e0000 */
[C---:B------:R-:W-:Y:S01]  /*185a0*/  ISETP.GT.AND P0, PT, R17.reuse, 0x1, PT ;  /* 0x000000011100780c */ /* 0x040fe20003f04270 */
[----:B------:R-:W-:-:S08]  /*185b0*/  VIADD R17, R17, 0xffffffff ;  /* 0xffffffff11117836 */ /* 0x000fd00000000000 */
[----:B------:R-:W-:Y:S02]  /*185c0*/  UIADD3 UR5, UR5, 0x1, URZ ;  /* 0x0000000105057890 */ /* 0x000fe4000fffe03f */
[----:B------:R-:W-:Y:S02]  /*185d0*/  UIADD3 UR6, UR6, 0x1, URZ ;  /* 0x0000000106067890 */ /* 0x000fe4000fffe03f */
[----:B------:R-:W-:Y:S02]  /*185e0*/  UISETP.NE.AND UP0, UPT, UR5, 0x5, UPT ;  /* 0x000000050500788c */ /* 0x000fe4000bf05270 */
[----:B------:R-:W-:Y:S02]  /*185f0*/  UISETP.NE.AND UP1, UPT, UR6, 0x5, UPT ;  /* 0x000000050600788c */ /* 0x000fe4000bf25270 */
[----:B------:R-:W-:Y:S02]  /*18600*/  USEL UR7, UR5, URZ, UP0 ;  /* 0x0000003f05077287 */ /* 0x000fe40008000000 */
[----:B------:R-:W-:-:S02]  /*18610*/  USEL UR5, URZ, 0x1, UP0 ;  /* 0x000000013f057887 */ /* 0x000fc40008000000 */
[----:B------:R-:W-:Y:S02]  /*18620*/  USEL UR6, UR6, URZ, UP1 ;  /* 0x0000003f06067287 */ /* 0x000fe40008800000 */
[----:B------:R-:W-:Y:S02]  /*18630*/  IMAD.U32 R13, RZ, RZ, UR7 ;  /* 0x00000007ff0d7e24 */ /* 0x000fe4000f8e00ff */
[----:B------:R-:W-:Y:S01]  /*18640*/  LOP3.LUT R16, R16, UR5, RZ, 0x3c, !PT ;  /* 0x0000000510107c12 */ /* 0x000fe2000f8e3cff */
[----:B------:R-:W-:Y:S01]  /*18650*/  UMOV UR5, 0x1 ;  /* 0x0000000100057882 */ /* 0x000fe20000000000 */
[----:B------:R-:W-:Y:S01]  /*18660*/  IMAD.U32 R18, RZ, RZ, UR6 ;  /* 0x00000006ff127e24 */ /* 0x000fe2000f8e00ff */
[----:B------:R-:W-:Y:S06]  /*18670*/  @P0 BRA `(.L_x_31) ;  /* 0xffffff58005c0947 */ /* 0x000fec000383ffff */
.L_x_23:
[----:B------:R-:W-:-:S13]  /*18680*/  R2UR UR4, R15 ;  /* 0x000000000f0472ca */ /* 0x000fda00000e0000 */
[----:B------:R-:W-:-:S04]  /*18690*/  UISETP.NE.AND UP0, UPT, UR4, URZ, UPT ;  /* 0x0000003f0400728c */ /* 0x000fc8000bf05270 */
[----:B------:R-:W-:-:S06]  /*186a0*/  USEL UR4, URZ, 0x1, !UP0 ;  /* 0x000000013f047887 */ /* 0x000fcc000c000000 */
[----:B------:R-:W-:-:S13]  /*186b0*/  ISETP.NE.AND P0, PT, RZ, UR4, PT ;  /* 0x00000004ff007c0c */ /* 0x000fda000bf05270 */
[----:B------:R-:W-:Y:S05]  /*186c0*/  @!P0 BRA `(.L_x_32) ;  /* 0x0000005000b08947 */ /* 0x000fea0003800000 */
[----:B------:R-:W2:Y:S04]  /*186d0*/  LDL.LU R15, [R1+0x220] ;  /* 0x00022000010f7983 */ /* 0x000ea80000300800 */
[----:B------:R-:W3:Y:S04]  /*186e0*/  LDL.LU R16, [R1+0x224] ;  /* 0x0002240001107983 */ /* 0x000ee80000300800 */
[----:B------:R-:W4:Y:S04]  /*186f0*/  LDL.LU R13, [R1+0x228] ;  /* 0x00022800010d7983 */ /* 0x000f280000300800 */
[----:B------:R-:W4:Y:S04]  /*18700*/  LDL.LU R17, [R1+0x260] ;  /* 0x0002600001117983 */ /* 0x000f280000300800 */
[----:B------:R-:W4:Y:S04]  /*18710*/  LDL.LU R18, [R1+0x22c] ;  /* 0x00022c0001127983 */ /* 0x000f280000300800 */
[----:B------:R-:W4:Y:S04]  /*18720*/  LDL.LU R19, [R1+0x264] ;  /* 0x0002640001137983 */ /* 0x000f280000300800 */
[----:B------:R0:W-:Y:S04]  /*18730*/  STL [R1+0x8ec], R69 ;  /* 0x0008ec4501007387 */ /* 0x0001e80000100800 */
[----:B0-----:R-:W4:Y:S04]  /*18740*/  LDL.LU R69, [R1+0x25c] ;  /* 0x00025c0001457983 */ /* 0x001f280000300800 */
        /* <DEDUP_REMOVED lines=56> */
[----:B--2---:R-:W-:-:S03]  /*18ad0*/  FADD R236, R15, R236 ;  /* 0x000000ec0fec7221 */ /* 0x004fc60000000000 */
[----:B------:R-:W-:Y:S01]  /*18ae0*/  STL [R1+0x824], R6 ;  /* 0x0008240601007387 */ /* 0x000fe20000100800 */
[----:B---3--:R-:W-:-:S03]  /*18af0*/  FADD R237, R16, R237 ;  /* 0x000000ed10ed7221 */ /* 0x008fc60000000000 */
[----:B------:R-:W-:Y:S04]  /*18b00*/  STL [R1+0x820], R5 ;  /* 0x0008200501007387 */ /* 0x000fe80000100800 */
[----:B------:R-:W-:Y:S01]  /*18b10*/  STL [R1+0x81c], R4 ;  /* 0x00081c0401007387 */ /* 0x000fe20000100800 */
[----:B----4-:R-:W-:-:S03]  /*18b20*/  FADD R17, R13, R17 ;  /* 0x000000110d117221 */ /* 0x010fc60000000000 */
[----:B------:R-:W-:Y:S04]  /*18b30*/  STL [R1+0x818], R3 ;  /* 0x0008180301007387 */ /* 0x000fe80000100800 */
[----:B-----5:R-:W-:Y:S01]  /*18b40*/  STL [R1+0x814], R2 ;  /* 0x0008140201007387 */ /* 0x020fe20000100800 */
[----:B------:R-:W-:-:S03]  /*18b50*/  FADD R19, R18, R19 ;  /* 0x0000001312137221 */ /* 0x000fc60000000000 */
[----:B------:R1:W-:Y:S04]  /*18b60*/  STL [R1+0x810], R0 ;  /* 0x0008100001007387 */ /* 0x0003e80000100800 */
[----:B-1----:R-:W2:Y:S01]  /*18b70*/  LDL.LU R0, [R1+0x230] ;  /* 0x0002300001007983 */ /* 0x002ea20000300800 */
[----:B------:R-:W-:-:S03]  /*18b80*/  FADD R235, R69, R235 ;  /* 0x000000eb45eb7221 */ /* 0x000fc60000000000 */
[----:B------:R-:W2:Y:S04]  /*18b90*/  LDL.LU R2, [R1+0x268] ;  /* 0x0002680001027983 */ /* 0x000ea80000300800 */
[----:B------:R0:W-:Y:S04]  /*18ba0*/  STL [R1+0x260], R17 ;  /* 0x0002601101007387 */ /* 0x0001e80000100800 */
[----:B------:R-:W3:Y:S01]  /*18bb0*/  LDL.LU R3, [R1+0x234] ;  /* 0x0002340001037983 */ /* 0x000ee20000300800 */
[----:B------:R-:W-:-:S03]  /*18bc0*/  FADD R234, R70, R234 ;  /* 0x000000ea46ea7221 */ /* 0x000fc60000000000 */
[----:B------:R1:W-:Y:S04]  /*18bd0*/  STL [R1+0x264], R19 ;  /* 0x0002641301007387 */ /* 0x0003e80000100800 */
[----:B------:R-:W3:Y:S04]  /*18be0*/  LDL.LU R4, [R1+0x26c] ;  /* 0x00026c0001047983 */ /* 0x000ee80000300800 */
[----:B------:R-:W4:Y:S04]  /*18bf0*/  LDL.LU R5, [R1+0x238] ;  /* 0x0002380001057983 */ /* 0x000f280000300800 */
[----:B------:R-:W4:Y:S01]  /*18c00*/  LDL.LU R6, [R1+0x270] ;  /* 0x0002700001067983 */ /* 0x000f220000300800 */
[----:B------:R-:W-:-:S03]  /*18c10*/  FADD R233, R71, R233 ;  /* 0x000000e947e97221 */ /* 0x000fc60000000000 */
[----:B------:R-:W4:Y:S04]  /*18c20*/  LDL.LU R7, [R1+0x23c] ;  /* 0x00023c0001077983 */ /* 0x000f280000300800 */
[----:B------:R-:W4:Y:S04]  /*18c30*/  LDL.LU R8, [R1+0x274] ;  /* 0x0002740001087983 */ /* 0x000f280000300800 */
[----:B------:R-:W4:Y:S01]  /*18c40*/  LDL.LU R9, [R1+0x200] ;  /* 0x0002000001097983 */ /* 0x000f220000300800 */
[----:B------:R-:W-:-:S03]  /*18c50*/  FADD R232, R56, R232 ;  /* 0x000000e838e87221 */ /* 0x000fc60000000000 */
[----:B------:R-:W4:Y:S04]  /*18c60*/  LDL.LU R10, [R1+0x278] ;  /* 0x00027800010a7983 */ /* 0x000f280000300800 */
[----:B------:R-:W4:Y:S04]  /*18c70*/  LDL.LU R11, [R1+0x204] ;  /* 0x00020400010b7983 */ /* 0x000f280000300800 */
        /* <DEDUP_REMOVED lines=53> */
[----:B------:R-:W4:Y:S04]  /*18fd0*/  LDL.LU R18, [R1+0x1a8] ;  /* 0x0001a80001127983 */ /* 0x000f280000300800 */
[----:B-1----:R-:W4:Y:S01]  /*18fe0*/  LDL.LU R19, [R1+0x2e0] ;  /* 0x0002e00001137983 */ /* 0x002f220000300800 */
[----:B--2---:R-:W-:-:S05]  /*18ff0*/  FADD R2, R0, R2 ;  /* 0x0000000200027221 */ /* 0x004fca0000000000 */
[----:B------:R0:W-:Y:S01]  /*19000*/  STL [R1+0x268], R2 ;  /* 0x0002680201007387 */ /* 0x0001e20000100800 */
[----:B---3--:R-:W-:Y:S01]  /*19010*/  FADD R4, R3, R4 ;  /* 0x0000000403047221 */ /* 0x008fe20000000000 */
[----:B----4-:R-:W-:-:S04]  /*19020*/  FADD R6, R5, R6 ;  /* 0x0000000605067221 */ /* 0x010fc80000000000 */
        /* <DEDUP_REMOVED lines=50> */
[----:B------:R4:W-:Y:S04]  /*19350*/  STL [R1+0x2d0], R71 ;  /* 0x0002d04701007387 */ /* 0x0009e80000100800 */
[----:B------:R4:W-:Y:S01]  /*19360*/  STL [R1+0x2d4], R69 ;  /* 0x0002d44501007387 */ /* 0x0009e20000100800 */
[----:B------:R-:W-:-:S03]  /*19370*/  FADD R16, R15, R16 ;  /* 0x000000100f107221 */ /* 0x000fc60000000000 */
[----:B------:R-:W4:Y:S04]  /*19380*/  LDL.LU R0, [R1+0x1ac] ;  /* 0x0001ac0001007983 */ /* 0x000f280000300800 */
[----:B------:R4:W-:Y:S01]  /*19390*/  STL [R1+0x2d8], R16 ;  /* 0x0002d81001007387 */ /* 0x0009e20000100800 */
[----:B------:R-:W-:-:S03]  /*193a0*/  FADD R17, R13, R17 ;  /* 0x000000110d117221 */ /* 0x000fc60000000000 */
[----:B0-----:R-:W4:Y:S04]  /*193b0*/  LDL.LU R2, [R1+0x2e4] ;  /* 0x0002e40001027983 */ /* 0x001f280000300800 */
[----:B------:R0:W-:Y:S01]  /*193c0*/  STL [R1+0x2dc], R17 ;  /* 0x0002dc1101007387 */ /* 0x0001e20000100800 */
[----:B------:R-:W-:-:S03]  /*193d0*/  FADD R19, R18, R19 ;  /* 0x0000001312137221 */ /* 0x000fc60000000000 */
[----:B------:R-:W4:Y:S04]  /*193e0*/  LDL.LU R3, [R1+0x1b0] ;  /* 0x0001b00001037983 */ /* 0x000f280000300800 */
[----:B------:R0:W-:Y:S04]  /*193f0*/  STL [R1+0x2e0], R19 ;  /* 0x0002e01301007387 */ /* 0x0001e80000100800 */
[----:B-1----:R-:W4:Y:S04]  /*19400*/  LDL.LU R4, [R1+0x2e8] ;  /* 0x0002e80001047983 */ /* 0x002f280000300800 */
[----:B------:R-:W4:Y:S04]  /*19410*/  LDL.LU R5, [R1+0x1b4] ;  /* 0x0001b40001057983 */ /* 0x000f280000300800 */
[----:B--2---:R-:W2:Y:S04]  /*19420*/  LDL.LU R6, [R1+0x2ec] ;  /* 0x0002ec0001067983 */ /* 0x004ea80000300800 */
[----:B------:R-:W2:Y:S04]  /*19430*/  LDL.LU R7, [R1+0x1b8] ;  /* 0x0001b80001077983 */ /* 0x000ea80000300800 */
[----:B---3--:R-:W3:Y:S04]  /*19440*/  LDL.LU R8, [R1+0x2f0] ;  /* 0x0002f00001087983 */ /* 0x008ee80000300800 */
[----:B------:R-:W3:Y:S04]  /*19450*/  LDL.LU R9, [R1+0x1bc] ;  /* 0x0001bc0001097983 */ /* 0x000ee80000300800 */
        /* <DEDUP_REMOVED lines=52> */
[----:B------:R-:W4:Y:S01]  /*197a0*/  LDL.LU R19, [R1+0x35c] ;  /* 0x00035c0001137983 */ /* 0x000f220000300800 */
[----:B------:R-:W-:-:S05]  /*197b0*/  FADD R2, R0, R2 ;  /* 0x0000000200027221 */ /* 0x000fca0000000000 */
[----:B------:R0:W-:Y:S01]  /*197c0*/  STL [R1+0x2e4], R2 ;  /* 0x0002e40201007387 */ /* 0x0001e20000100800 */
[----:B------:R-:W-:Y:S01]  /*197d0*/  FADD R4, R3, R4 ;  /* 0x0000000403047221 */ /* 0x000fe20000000000 */
[----:B--2---:R-:W-:-:S04]  /*197e0*/  FADD R6, R5, R6 ;  /* 0x0000000605067221 */ /* 0x004fc80000000000 */
        /* <DEDUP_REMOVED lines=121> */
[----:B------:R-:W-:Y:S01]  /*19f80*/  STL [R1+0x360], R2 ;  /* 0x0003600201007387 */ /* 0x000fe20000100800 */
[----:B------:R-:W-:Y:S01]  /*19f90*/  FADD R4, R3, R4 ;  /* 0x0000000403047221 */ /* 0x000fe20000000000 */
[----:B--2---:R-:W-:-:S04]  /*19fa0*/  FADD R6, R5, R6 ;  /* 0x0000000605067221 */ /* 0x004fc80000000000 */
[----:B------:R-:W-:Y:S01]  /*19fb0*/  STL [R1+0x364], R4 ;  /* 0x0003640401007387 */ /* 0x000fe20000100800 */
[----:B---3--:R-:W-:-:S03]  /*19fc0*/  FADD R8, R7, R8 ;  /* 0x0000000807087221 */ /* 0x008fc60000000000 */
[----:B------:R-:W-:Y:S01]  /*19fd0*/  STL [R1+0x368], R6 ;  /* 0x0003680601007387 */ /* 0x000fe20000100800 */
[----:B----4-:R-:W-:-:S03]  /*19fe0*/  FADD R10, R9, R10 ;  /* 0x0000000a090a7221 */ /* 0x010fc60000000000 */
        /* <DEDUP_REMOVED lines=46> */
[----:B------:R-:W-:Y:S04]  /*1a2d0*/  STL [R1+0x3c8], R71 ;  /* 0x0003c84701007387 */ /* 0x000fe80000100800 */
[----:B------:R0:W-:Y:S01]  /*1a2e0*/  STL [R1+0x3cc], R69 ;  /* 0x0003cc4501007387 */ /* 0x0001e20000100800 */
[----:B------:R-:W-:-:S03]  /*1a2f0*/  FADD R16, R15, R16 ;  /* 0x000000100f107221 */ /* 0x000fc60000000000 */
[----:B0-----:R-:W2:Y:S01]  /*1a300*/  LDL.LU R69, [R1+0xa4] ;  /* 0x0000a40001457983 */ /* 0x001ea20000300800 */
[----:B------:R-:W-:-:S03]  /*1a310*/  FADD R17, R13, R17 ;  /* 0x000000110d117221 */ /* 0x000fc60000000000 */
[----:B------:R0:W-:Y:S04]  /*1a320*/  STL [R1+0x3d0], R16 ;  /* 0x0003d01001007387 */ /* 0x0001e80000100800 */
[----:B------:R-:W2:Y:S01]  /*1a330*/  LDL.LU R70, [R1+0x3dc] ;  /* 0x0003dc0001467983 */ /* 0x000ea20000300800 */
[----:B------:R-:W-:-:S03]  /*1a340*/  FADD R19, R18, R19 ;  /* 0x0000001312137221 */ /* 0x000fc60000000000 */
[----:B------:R1:W-:Y:S04]  /*1a350*/  STL [R1+0x3d4], R17 ;  /* 0x0003d41101007387 */ /* 0x0003e80000100800 */
[----:B------:R-:W3:Y:S04]  /*1a360*/  LDL.LU R71, [R1+0xa8] ;  /* 0x0000a80001477983 */ /* 0x000ee80000300800 */
[----:B------:R4:W-:Y:S04]  /*1a370*/  STL [R1+0x3d8], R19 ;  /* 0x0003d81301007387 */ /* 0x0009e80000100800 */
        /* <DEDUP_REMOVED lines=54> */
[----:B0-----:R-:W3:Y:S04]  /*1a6e0*/  LDL.LU R16, [R1+0x44c] ;  /* 0x00044c0001107983 */ /* 0x001ee80000300800 */
[----:B------:R-:W3:Y:S04]  /*1a6f0*/  LDL.LU R13, [R1+0x58] ;  /* 0x00005800010d7983 */ /* 0x000ee80000300800 */
[----:B-1----:R-:W3:Y:S04]  /*1a700*/  LDL.LU R17, [R1+0x450] ;  /* 0x0004500001117983 */ /* 0x002ee80000300800 */
[----:B------:R-:W3:Y:S04]  /*1a710*/  LDL.LU R18, [R1+0x5c] ;  /* 0x00005c0001127983 */ /* 0x000ee80000300800 */
[----:B----4-:R-:W4:Y:S01]  /*1a720*/  LDL.LU R19, [R1+0x454] ;  /* 0x0004540001137983 */ /* 0x010f220000300800 */
[----:B--2---:R-:W-:-:S03]  /*1a730*/  FADD R70, R69, R70 ;  /* 0x0000004645467221 */ /* 0x004fc60000000000 */
[----:B------:R-:W2:Y:S04]  /*1a740*/  LDL.LU R69, [R1+0x8ec] ;  /* 0x0008ec0001457983 */ /* 0x000ea80000300800 */
[----:B------:R0:W-:Y:S01]  /*1a750*/  STL [R1+0x3dc], R70 ;  /* 0x0003dc4601007387 */ /* 0x0001e20000100800 */
[----:B---3--:R-:W-:-:S03]  /*1a760*/  FADD R56, R71, R56 ;  /* 0x0000003847387221 */ /* 0x008fc60000000000 */
[----:B0-----:R-:W3:Y:S04]  /*1a770*/  LDL.LU R70, [R1+0x8e8] ;  /* 0x0008e80001467983 */ /* 0x001ee80000300800 */
[----:B------:R-:W3:Y:S01]  /*1a780*/  LDL.LU R71, [R1+0x8e4] ;  /* 0x0008e40001477983 */ /* 0x000ee20000300800 */
[----:B------:R-:W-:-:S03]  /*1a790*/  FADD R58, R57, R58 ;  /* 0x0000003a393a7221 */ /* 0x000fc60000000000 */
[----:B------:R0:W-:Y:S01]  /*1a7a0*/  STL [R1+0x3e0], R56 ;  /* 0x0003e03801007387 */ /* 0x0001e20000100800 */
[----:B------:R-:W-:-:S03]  /*1a7b0*/  FADD R60, R59, R60 ;  /* 0x0000003c3b3c7221 */ /* 0x000fc60000000000 */
[----:B0-----:R-:W3:Y:S04]  /*1a7c0*/  LDL.LU R56, [R1+0x8e0] ;  /* 0x0008e00001387983 */ /* 0x001ee80000300800 */
[----:B------:R-:W3:Y:S01]  /*1a7d0*/  LDL.LU R57, [R1+0x8dc] ;  /* 0x0008dc0001397983 */ /* 0x000ee20000300800 */
[----:B------:R-:W-:-:S03]  /*1a7e0*/  FADD R62, R61, R62 ;  /* 0x0000003e3d3e7221 */ /* 0x000fc60000000000 */
[----:B------:R0:W-:Y:S01]  /*1a7f0*/  STL [R1+0x3e4], R58 ;  /* 0x0003e43a01007387 */ /* 0x0001e20000100800 */
[----:B------:R-:W-:-:S03]  /*1a800*/  FADD R48, R63, R48 ;  /* 0x000000303f307221 */ /* 0x000fc60000000000 */
[----:B0-----:R-:W3:Y:S04]  /*1a810*/  LDL.LU R58, [R1+0x8d8] ;  /* 0x0008d800013a7983 */ /* 0x001ee80000300800 */
[----:B------:R-:W3:Y:S04]  /*1a820*/  LDL.LU R59, [R1+0x8d4] ;  /* 0x0008d400013b7983 */ /* 0x000ee80000300800 */
[----:B------:R0:W-:Y:S01]  /*1a830*/  STL [R1+0x3e8], R60 ;  /* 0x0003e83c01007387 */ /* 0x0001e20000100800 */
[----:B------:R-:W-:Y:S01]  /*1a840*/  FADD R50, R49, R50 ;  /* 0x0000003231327221 */ /* 0x000fe20000000000 */
[----:B------:R-:W-:-:S02]  /*1a850*/  FADD R52, R51, R52 ;  /* 0x0000003433347221 */ /* 0x000fc40000000000 */
[----:B0-----:R-:W3:Y:S04]  /*1a860*/  LDL.LU R60, [R1+0x8d0] ;  /* 0x0008d000013c7983 */ /* 0x001ee80000300800 */
[----:B------:R-:W3:Y:S04]  /*1a870*/  LDL.LU R61, [R1+0x8cc] ;  /* 0x0008cc00013d7983 */ /* 0x000ee80000300800 */
[----:B------:R0:W-:Y:S01]  /*1a880*/  STL [R1+0x3ec], R62 ;  /* 0x0003ec3e01007387 */ /* 0x0001e20000100800 */
[----:B------:R-:W-:-:S03]  /*1a890*/  FADD R54, R53, R54 ;  /* 0x0000003635367221 */ /* 0x000fc60000000000 */
        /* <DEDUP_REMOVED lines=28> */
[----:B------:R-:W-:Y:S01]  /*1aa60*/  FADD R5, R4, R5 ;  /* 0x0000000504057221 */ /* 0x000fe20000000000 */
[----:B------:R-:W-:Y:S01]  /*1aa70*/  FADD R7, R6, R7 ;  /* 0x0000000706077221 */ /* 0x000fe20000000000 */
[----:B------:R-:W-:Y:S01]  /*1aa80*/  FADD R9, R8, R9 ;  /* 0x0000000908097221 */ /* 0x000fe20000000000 */
        /* <DEDUP_REMOVED lines=14> */
[----:B------:R-:W-:Y:S04]  /*1ab70*/  STL [R1+0x414], R0 ;  /* 0x0004140001007387 */ /* 0x000fe80000100800 */
[----:B------:R-:W-:Y:S04]  /*1ab80*/  STL [R1+0x418], R3 ;  /* 0x0004180301007387 */ /* 0x000fe80000100800 */
[----:B------:R-:W-:Y:S01]  /*1ab90*/  STL [R1+0x41c], R5 ;  /* 0x00041c0501007387 */ /* 0x000fe20000100800 */
[----:B------:R-:W-:-:S03]  /*1aba0*/  FADD R38, R39, R38 ;  /* 0x0000002627267221 */ /* 0x000fc60000000000 */
[----:B------:R-:W-:Y:S01]  /*1abb0*/  STL [R1+0x420], R7 ;  /* 0x0004200701007387 */ /* 0x000fe20000100800 */
[----:B------:R-:W-:-:S03]  /*1abc0*/  FADD R36, R37, R36 ;  /* 0x0000002425247221 */ /* 0x000fc60000000000 */
[----:B------:R-:W-:Y:S01]  /*1abd0*/  STL [R1+0x424], R9 ;  /* 0x0004240901007387 */ /* 0x000fe20000100800 */
[----:B------:R-:W-:-:S03]  /*1abe0*/  FADD R34, R35, R34 ;  /* 0x0000002223227221 */ /* 0x000fc60000000000 */
[----:B------:R-:W-:Y:S04]  /*1abf0*/  STL [R1+0x428], R11 ;  /* 0x0004280b01007387 */ /* 0x000fe80000100800 */
[----:B------:R-:W-:Y:S01]  /*1ac00*/  STL [R1+0x42c], R14 ;  /* 0x00042c0e01007387 */ /* 0x000fe20000100800 */
[----:B------:R-:W-:-:S03]  /*1ac10*/  FADD R16, R15, R16 ;  /* 0x000000100f107221 */ /* 0x000fc60000000000 */
[----:B------:R-:W-:Y:S04]  /*1ac20*/  STL [R1+0x430], R30 ;  /* 0x0004301e01007387 */ /* 0x000fe80000100800 */
[----:B------:R-:W-:Y:S01]  /*1ac30*/  STL [R1+0x434], R28 ;  /* 0x0004341c01007387 */ /* 0x000fe20000100800 */
[----:B------:R-:W-:-:S03]  /*1ac40*/  FADD R17, R13, R17 ;  /* 0x000000110d117221 */ /* 0x000fc60000000000 */
[----:B------:R-:W-:Y:S04]  /*1ac50*/  STL [R1+0x438], R26 ;  /* 0x0004381a01007387 */ /* 0x000fe80000100800 */
[----:B------:R-:W-:Y:S01]  /*1ac60*/  STL [R1+0x43c], R24 ;  /* 0x00043c1801007387 */ /* 0x000fe20000100800 */
[----:B----4-:R-:W-:-:S03]  /*1ac70*/  FADD R19, R18, R19 ;  /* 0x0000001312137221 */ /* 0x010fc60000000000 */
[----:B------:R-:W-:Y:S04]  /*1ac80*/  STL [R1+0x440], R38 ;  /* 0x0004402601007387 */ /* 0x000fe80000100800 */
[----:B------:R-:W-:Y:S04]  /*1ac90*/  STL [R1+0x444], R36 ;  /* 0x0004442401007387 */ /* 0x000fe80000100800 */
[----:B------:R0:W-:Y:S04]  /*1aca0*/  STL [R1+0x448], R34 ;  /* 0x0004482201007387 */ /* 0x0001e80000100800 */
[----:B0-----:R-:W4:Y:S04]  /*1acb0*/  LDL.LU R34, [R1+0x20] ;  /* 0x0000200001227983 */ /* 0x001f280000300800 */
[----:B------:R0:W-:Y:S04]  /*1acc0*/  STL [R1+0x44c], R16 ;  /* 0x00044c1001007387 */ /* 0x0001e80000100800 */
[----:B------:R-:W4:Y:S04]  /*1acd0*/  LDL.LU R8, [R1+0x458] ;  /* 0x0004580001087983 */ /* 0x000f280000300800 */
[----:B------:R1:W-:Y:S04]  /*1ace0*/  STL [R1+0x450], R17 ;  /* 0x0004501101007387 */ /* 0x0003e80000100800 */
[----:B------:R-:W2:Y:S04]  /*1acf0*/  LDL.LU R0, [R1+0x24] ;  /* 0x0000240001007983 */ /* 0x000ea80000300800 */
[----:B------:R1:W-:Y:S04]  /*1ad00*/  STL [R1+0x454], R19 ;  /* 0x0004541301007387 */ /* 0x0003e80000100800 */
[----:B------:R-:W2:Y:S04]  /*1ad10*/  LDL.LU R7, [R1+0x45c] ;  /* 0x00045c0001077983 */ /* 0x000ea80000300800 */
        /* <DEDUP_REMOVED lines=10> */
[----:B------:R-:W3:Y:S04]  /*1adc0*/  LDL.LU R35, [R1+0x3c] ;  /* 0x00003c0001237983 */ /* 0x000ee80000300800 */
[----:B------:R-:W3:Y:S04]  /*1add0*/  LDL.LU R19, [R1+0x474] ;  /* 0x0004740001137983 */ /* 0x000ee80000300800 */
[----:B------:R-:W3:Y:S04]  /*1ade0*/  LDL.LU R36, [R1] ;  /* 0x0000000001247983 */ /* 0x000ee80000300800 */
        /* <DEDUP_REMOVED lines=16> */
[----:B----4-:R-:W-:-:S03]  /*1aef0*/  FADD R8, R34, R8 ;  /* 0x0000000822087221 */ /* 0x010fc60000000000 */
[----:B------:R-:W4:Y:S04]  /*1af00*/  LDL.LU R34, [R1+0x878] ;  /* 0x0008780001227983 */ /* 0x000f280000300800 */
[----:B------:R0:W-:Y:S01]  /*1af10*/  STL [R1+0x458], R8 ;  /* 0x0004580801007387 */ /* 0x0001e20000100800 */
[----:B--2---:R-:W-:-:S03]  /*1af20*/  FADD R7, R0, R7 ;  /* 0x0000000700077221 */ /* 0x004fc60000000000 */
[----:B0-----:R-:W2:Y:S04]  /*1af30*/  LDL.LU R8, [R1+0x49c] ;  /* 0x00049c0001087983 */ /* 0x001ea80000300800 */
[----:B------:R0:W-:Y:S01]  /*1af40*/  STL [R1+0x45c], R7 ;  /* 0x00045c0701007387 */ /* 0x0001e20000100800 */
[----:B---3--:R-:W-:-:S03]  /*1af50*/  FADD R6, R2, R6 ;  /* 0x0000000602067221 */ /* 0x008fc60000000000 */
[----:B0-----:R-:W3:Y:S01]  /*1af60*/  LDL.LU R7, [R1+0x4a0] ;  /* 0x0004a00001077983 */ /* 0x001ee20000300800 */
[----:B------:R-:W-:-:S03]  /*1af70*/  FADD R5, R3, R5 ;  /* 0x0000000503057221 */ /* 0x000fc60000000000 */
[----:B------:R0:W-:Y:S01]  /*1af80*/  STL [R1+0x460], R6 ;  /* 0x0004600601007387 */ /* 0x0001e20000100800 */
[----:B------:R-:W-:-:S03]  /*1af90*/  FADD R15, R4, R15 ;  /* 0x0000000f040f7221 */ /* 0x000fc60000000000 */
[----:B0-----:R-:W4:Y:S04]  /*1afa0*/  LDL.LU R6, [R1+0x4a4] ;  /* 0x0004a40001067983 */ /* 0x001f280000300800 */
[----:B------:R0:W-:Y:S04]  /*1afb0*/  STL [R1+0x464], R5 ;  /* 0x0004640501007387 */ /* 0x0001e80000100800 */
[----:B0-----:R-:W4:Y:S04]  /*1afc0*/  LDL.LU R5, [R1+0x4a8] ;  /* 0x0004a80001057983 */ /* 0x001f280000300800 */
[----:B------:R-:W4:Y:S04]  /*1afd0*/  LDL.LU R4, [R1+0x4ac] ;  /* 0x0004ac0001047983 */ /* 0x000f280000300800 */
[----:B------:R-:W4:Y:S01]  /*1afe0*/  LDL.LU R3, [R1+0x4b0] ;  /* 0x0004b00001037983 */ /* 0x000f220000300800 */
[----:B------:R-:W-:Y:S01]  /*1aff0*/  FADD R13, R16, R13 ;  /* 0x0000000d100d7221 */ /* 0x000fe20000000000 */
[----:B------:R-:W-:-:S02]  /*1b000*/  FADD R18, R17, R18 ;  /* 0x0000001211127221 */ /* 0x000fc40000000000 */
[----:B------:R0:W-:Y:S04]  /*1b010*/  STL [R1+0x468], R15 ;  /* 0x0004680f01007387 */ /* 0x0001e80000100800 */
[----:B------:R-:W4:Y:S04]  /*1b020*/  LDL.LU R0, [R1+0x4d0] ;  /* 0x0004d00001007983 */ /* 0x000f280000300800 */
[----:B------:R1:W-:Y:S01]  /*1b030*/  STL [R1+0x46c], R13 ;  /* 0x00046c0d01007387 */ /* 0x0003e20000100800 */
[----:B------:R-:W-:-:S03]  /*1b040*/  FADD R19, R35, R19 ;  /* 0x0000001323137221 */ /* 0x000fc60000000000 */
[----:B------:R-:W4:Y:S04]  /*1b050*/  LDL.LU R2, [R1+0x4d4] ;  /* 0x0004d40001027983 */ /* 0x000f280000300800 */
[----:B0-----:R-:W4:Y:S04]  /*1b060*/  LDL.LU R15, [R1+0x4d8] ;  /* 0x0004d800010f7983 */ /* 0x001f280000300800 */
[----:B------:R0:W-:Y:S01]  /*1b070*/  STL [R1+0x470], R18 ;  /* 0x0004701201007387 */ /* 0x0001e20000100800 */
[----:B------:R-:W-:-:S03]  /*1b080*/  FADD R37, R36, R37 ;  /* 0x0000002524257221 */ /* 0x000fc60000000000 */
[----:B------:R-:W4:Y:S04]  /*1b090*/  LDL.LU R16, [R1+0x4dc] ;  /* 0x0004dc0001107983 */ /* 0x000f280000300800 */
[----:B-1----:R-:W4:Y:S04]  /*1b0a0*/  LDL.LU R13, [R1+0x4e0] ;  /* 0x0004e000010d7983 */ /* 0x002f280000300800 */
[----:B------:R-:W4:Y:S01]  /*1b0b0*/  LDL.LU R17, [R1+0x4e4] ;  /* 0x0004e40001117983 */ /* 0x000f220000300800 */
[----:B------:R-:W-:-:S03]  /*1b0c0*/  FADD R39, R38, R39 ;  /* 0x0000002726277221 */ /* 0x000fc60000000000 */
[----:B0-----:R-:W4:Y:S04]  /*1b0d0*/  LDL.LU R18, [R1+0x4e8] ;  /* 0x0004e80001127983 */ /* 0x001f280000300800 */
[----:B------:R-:W4:Y:S04]  /*1b0e0*/  LDL.LU R35, [R1+0x874] ;  /* 0x0008740001237983 */ /* 0x000f280000300800 */
[----:B------:R0:W-:Y:S01]  /*1b0f0*/  STL [R1+0x474], R19 ;  /* 0x0004741301007387 */ /* 0x0001e20000100800 */
[----:B------:R-:W-:Y:S01]  /*1b100*/  FADD R25, R24, R25 ;  /* 0x0000001918197221 */ /* 0x000fe20000000000 */
[----:B------:R-:W-:-:S02]  /*1b110*/  FADD R27, R26, R27 ;  /* 0x0000001b1a1b7221 */ /* 0x000fc40000000000 */
[----:B0-----:R-:W4:Y:S04]  /*1b120*/  LDL.LU R19, [R1+0x4ec] ;  /* 0x0004ec0001137983 */ /* 0x001f280000300800 */
[----:B------:R-:W4:Y:S04]  /*1b130*/  LDL.LU R36, [R1+0x870] ;  /* 0x0008700001247983 */ /* 0x000f280000300800 */
[----:B------:R0:W-:Y:S01]  /*1b140*/  STL [R1+0x478], R37 ;  /* 0x0004782501007387 */ /* 0x0001e20000100800 */
[----:B------:R-:W-:-:S03]  /*1b150*/  FADD R29, R28, R29 ;  /* 0x0000001d1c1d7221 */ /* 0x000fc60000000000 */
        /* <DEDUP_REMOVED lines=15> */
[----:B------:R0:W-:Y:S04]  /*1b250*/  STL [R1+0x488], R29 ;  /* 0x0004881d01007387 */ /* 0x0001e80000100800 */
[----:B0-----:R-:W4:Y:S04]  /*1b260*/  LDL.LU R29, [R1+0x84c] ;  /* 0x00084c00011d7983 */ /* 0x001f280000300800 */
[----:B------:R-:W4:Y:S04]  /*1b270*/  LDL.LU R30, [R1+0x848] ;  /* 0x00084800011e7983 */ /* 0x000f280000300800 */
[----:B------:R0:W-:Y:S04]  /*1b280*/  STL [R1+0x48c], R31 ;  /* 0x00048c1f01007387 */ /* 0x0001e80000100800 */
[----:B0-----:R-:W4:Y:S04]  /*1b290*/  LDL.LU R31, [R1+0x844] ;  /* 0x00084400011f7983 */ /* 0x001f280000300800 */
[----:B------:R0:W5:Y:S04]  /*1b2a0*/  LDL.LU R14, [R1+0x840] ;  /* 0x00084000010e7983 */ /* 0x0001680000300800 */
[----:B------:R1:W-:Y:S04]  /*1b2b0*/  STL [R1+0x490], R12 ;  /* 0x0004900c01007387 */ /* 0x0003e80000100800 */
[----:B-1----:R0:W5:Y:S04]  /*1b2c0*/  LDL.LU R12, [R1+0x83c] ;  /* 0x00083c00010c7983 */ /* 0x0021680000300800 */
[----:B------:R0:W5:Y:S04]  /*1b2d0*/  LDL.LU R11, [R1+0x838] ;  /* 0x00083800010b7983 */ /* 0x0001680000300800 */
[----:B------:R1:W-:Y:S04]  /*1b2e0*/  STL [R1+0x494], R10 ;  /* 0x0004940a01007387 */ /* 0x0003e80000100800 */
[----:B-1----:R0:W5:Y:S04]  /*1b2f0*/  LDL.LU R10, [R1+0x834] ;  /* 0x00083400010a7983 */ /* 0x0021680000300800 */
[----:B------:R1:W-:Y:S04]  /*1b300*/  STL [R1+0x498], R9 ;  /* 0x0004980901007387 */ /* 0x0003e80000100800 */
[----:B-1----:R0:W5:Y:S04]  /*1b310*/  LDL.LU R9, [R1+0x830] ;  /* 0x0008300001097983 */ /* 0x0021680000300800 */
[----:B------:R-:W4:Y:S01]  /*1b320*/  LDL.LU R224, [R1+0x4cc] ;  /* 0x0004cc0001e07983 */ /* 0x000f220000300800 */
[----:B--2---:R-:W-:-:S05]  /*1b330*/  FADD R8, R225, R8 ;  /* 0x00000008e1087221 */ /* 0x004fca0000000000 */
[----:B------:R1:W-:Y:S01]  /*1b340*/  STL [R1+0x49c], R8 ;  /* 0x00049c0801007387 */ /* 0x0003e20000100800 */
[----:B---3--:R-:W-:-:S03]  /*1b350*/  FADD R7, R226, R7 ;  /* 0x00000007e2077221 */ /* 0x008fc60000000000 */
[----:B-1----:R0:W5:Y:S04]  /*1b360*/  LDL.LU R8, [R1+0x82c] ;  /* 0x00082c0001087983 */ /* 0x0021680000300800 */
[----:B------:R-:W2:Y:S04]  /*1b370*/  LDL.LU R225, [R1+0x4c8] ;  /* 0x0004c80001e17983 */ /* 0x000ea80000300800 */
[----:B------:R1:W-:Y:S01]  /*1b380*/  STL [R1+0x4a0], R7 ;  /* 0x0004a00701007387 */ /* 0x0003e20000100800 */
[----:B----4-:R-:W-:-:S03]  /*1b390*/  FADD R6, R227, R6 ;  /* 0x00000006e3067221 */ /* 0x010fc60000000000 */
[----:B-1----:R0:W5:Y:S04]  /*1b3a0*/  LDL.LU R7, [R1+0x828] ;  /* 0x0008280001077983 */ /* 0x0021680000300800 */
[----:B------:R-:W3:Y:S01]  /*1b3b0*/  LDL.LU R226, [R1+0x4c4] ;  /* 0x0004c40001e27983 */ /* 0x000ee20000300800 */
[----:B------:R-:W-:-:S03]  /*1b3c0*/  FADD R5, R228, R5 ;  /* 0x00000005e4057221 */ /* 0x000fc60000000000 */
[----:B------:R1:W-:Y:S01]  /*1b3d0*/  STL [R1+0x4a4], R6 ;  /* 0x0004a40601007387 */ /* 0x0003e20000100800 */
[----:B------:R-:W-:Y:S01]  /*1b3e0*/  FADD R4, R229, R4 ;  /* 0x00000004e5047221 */ /* 0x000fe20000000000 */
[----:B------:R-:W-:Y:S02]  /*1b3f0*/  FADD R3, R230, R3 ;  /* 0x00000003e6037221 */ /* 0x000fe40000000000 */
[----:B-1----:R0:W5:Y:S04]  /*1b400*/  LDL.LU R6, [R1+0x824] ;  /* 0x0008240001067983 */ /* 0x0021680000300800 */
[----:B------:R-:W4:Y:S04]  /*1b410*/  LDL.LU R227, [R1+0x4c0] ;  /* 0x0004c00001e37983 */ /* 0x000f280000300800 */
[----:B------:R1:W-:Y:S04]  /*1b420*/  STL [R1+0x4a8], R5 ;  /* 0x0004a80501007387 */ /* 0x0003e80000100800 */
[----:B-1----:R0:W5:Y:S04]  /*1b430*/  LDL.LU R5, [R1+0x820] ;  /* 0x0008200001057983 */ /* 0x0021680000300800 */
[----:B------:R-:W4:Y:S04]  /*1b440*/  LDL.LU R228, [R1+0x4bc] ;  /* 0x0004bc0001e47983 */ /* 0x000f280000300800 */
[----:B------:R1:W-:Y:S04]  /*1b450*/  STL [R1+0x4ac], R4 ;  /* 0x0004ac0401007387 */ /* 0x0003e80000100800 */
[----:B-1----:R0:W5:Y:S04]  /*1b460*/  LDL.LU R4, [R1+0x81c] ;  /* 0x00081c0001047983 */ /* 0x0021680000300800 */
[----:B------:R-:W4:Y:S04]  /*1b470*/  LDL.LU R229, [R1+0x4b8] ;  /* 0x0004b80001e57983 */ /* 0x000f280000300800 */
[----:B------:R1:W-:Y:S04]  /*1b480*/  STL [R1+0x4b0], R3 ;  /* 0x0004b00301007387 */ /* 0x0003e80000100800 */
[----:B-1----:R0:W5:Y:S04]  /*1b490*/  LDL.LU R3, [R1+0x818] ;  /* 0x0008180001037983 */ /* 0x0021680000300800 */
[----:B------:R-:W4:Y:S01]  /*1b4a0*/  LDL.LU R230, [R1+0x4b4] ;  /* 0x0004b40001e67983 */ /* 0x000f220000300800 */
[----:B------:R-:W-:Y:S01]  /*1b4b0*/  FADD R0, R222, R0 ;  /* 0x00000000de007221 */ /* 0x000fe20000000000 */
[----:B------:R-:W-:Y:S01]  /*1b4c0*/  FADD R2, R223, R2 ;  /* 0x00000002df027221 */ /* 0x000fe20000000000 */
[----:B------:R-:W-:Y:S01]  /*1b4d0*/  FADD R15, R208, R15 ;  /* 0x0000000fd00f7221 */ /* 0x000fe20000000000 */
[----:B------:R-:W-:Y:S01]  /*1b4e0*/  FADD R16, R209, R16 ;  /* 0x00000010d1107221 */ /* 0x000fe20000000000 */
[----:B------:R-:W-:Y:S01]  /*1b4f0*/  FADD R224, R221, R224 ;  /* 0x000000e0dde07221 */ /* 0x000fe20000000000 */
[----:B--2---:R-:W-:Y:S01]  /*1b500*/  FADD R225, R220, R225 ;  /* 0x000000e1dce17221 */ /* 0x004fe20000000000 */
[----:B---3--:R-:W-:Y:S01]  /*1b510*/  FADD R226, R219, R226 ;  /* 0x000000e2dbe27221 */ /* 0x008fe20000000000 */
[----:B----4-:R-:W-:Y:S01]  /*1b520*/  FADD R227, R218, R227 ;  /* 0x000000e3dae37221 */ /* 0x010fe20000000000 */
[----:B------:R-:W-:Y:S01]  /*1b530*/  FADD R228, R217, R228 ;  /* 0x000000e4d9e47221 */ /* 0x000fe20000000000 */
[----:B------:R-:W-:Y:S01]  /*1b540*/  FADD R229, R216, R229 ;  /* 0x000000e5d8e57221 */ /* 0x000fe20000000000 */
[----:B------:R-:W-:-:S05]  /*1b550*/  FADD R230, R231, R230 ;  /* 0x000000e6e7e67221 */ /* 0x000fca0000000000 */
        /* <DEDUP_REMOVED lines=9> */
[----:B------:R2:W-:Y:S04]  /*1b5f0*/  STL [R1+0x4d8], R15 ;  /* 0x0004d80f01007387 */ /* 0x0005e80000100800 */
[----:B------:R3:W-:Y:S04]  /*1b600*/  STL [R1+0x4dc], R16 ;  /* 0x0004dc1001007387 */ /* 0x0007e80000100800 */
[----:B-1----:R-:W4:Y:S01]  /*1b610*/  LDL.LU R2, [R1+0x4f0] ;  /* 0x0004f00001027983 */ /* 0x002f220000300800 */
[----:B------:R-:W-:Y:S01]  /*1b620*/  FADD R13, R210, R13 ;  /* 0x0000000dd20d7221 */ /* 0x000fe20000000000 */
[----:B------:R-:W-:Y:S01]  /*1b630*/  FADD R17, R211, R17 ;  /* 0x00000011d3117221 */ /* 0x000fe20000000000 */
[----:B------:R-:W-:Y:S01]  /*1b640*/  FADD R18, R212, R18 ;  /* 0x00000012d4127221 */ /* 0x000fe20000000000 */
[----:B------:R-:W-:-:S02]  /*1b650*/  FADD R19, R213, R19 ;  /* 0x00000013d5137221 */ /* 0x000fc40000000000 */
[----:B------:R1:W-:Y:S04]  /*1b660*/  STL [R1+0x4e0], R13 ;  /* 0x0004e00d01007387 */ /* 0x0003e80000100800 */
[----:B------:R0:W-:Y:S04]  /*1b670*/  STL [R1+0x4e4], R17 ;  /* 0x0004e41101007387 */ /* 0x0001e80000100800 */
[----:B------:R-:W4:Y:S04]  /*1b680*/  LDL.LU R0, [R1+0x4f4] ;  /* 0x0004f40001007983 */ /* 0x000f280000300800 */
[----:B------:R0:W-:Y:S04]  /*1b690*/  STL [R1+0x4e8], R18 ;  /* 0x0004e81201007387 */ /* 0x0001e80000100800 */
[----:B------:R-:W4:Y:S04]  /*1b6a0*/  LDL.LU R213, [R1+0x4fc] ;  /* 0x0004fc0001d57983 */ /* 0x000f280000300800 */
[----:B------:R-:W4:Y:S04]  /*1b6b0*/  LDL.LU R212, [R1+0x500] ;  /* 0x0005000001d47983 */ /* 0x000f280000300800 */
[----:B------:R0:W-:Y:S04]  /*1b6c0*/  STL [R1+0x4ec], R19 ;  /* 0x0004ec1301007387 */ /* 0x0001e80000100800 */
        /* <DEDUP_REMOVED lines=20> */
[----:B--2---:R-:W2:Y:S04]  /*1b810*/  LDL.LU R15, [R1+0x554] ;  /* 0x00055400010f7983 */ /* 0x004ea80000300800 */
[----:B---3--:R-:W3:Y:S04]  /*1b820*/  LDL.LU R16, [R1+0x558] ;  /* 0x0005580001107983 */ /* 0x008ee80000300800 */
[----:B-1----:R-:W3:Y:S04]  /*1b830*/  LDL.LU R13, [R1+0x55c] ;  /* 0x00055c00010d7983 */ /* 0x002ee80000300800 */
[----:B0-----:R-:W3:Y:S04]  /*1b840*/  LDL.LU R17, [R1+0x560] ;  /* 0x0005600001117983 */ /* 0x001ee80000300800 */
[----:B------:R-:W3:Y:S04]  /*1b850*/  LDL.LU R18, [R1+0x564] ;  /* 0x0005640001127983 */ /* 0x000ee80000300800 */
[----:B------:R-:W3:Y:S01]  /*1b860*/  LDL.LU R19, [R1+0x568] ;  /* 0x0005680001137983 */ /* 0x000ee20000300800 */
[----:B----4-:R-:W-:-:S05]  /*1b870*/  FADD R2, R214, R2 ;  /* 0x00000002d6027221 */ /* 0x010fca0000000000 */
[----:B------:R0:W-:Y:S04]  /*1b880*/  STL [R1+0x4f0], R2 ;  /* 0x0004f00201007387 */ /* 0x0001e80000100800 */
[----:B0-----:R0:W5:Y:S04]  /*1b890*/  LDL.LU R2, [R1+0x814] ;  /* 0x0008140001027983 */ /* 0x0011680000300800 */
[----:B------:R-:W4:Y:S01]  /*1b8a0*/  LDL.LU R214, [R1+0x4f8] ;  /* 0x0004f80001d67983 */ /* 0x000f220000300800 */
[----:B------:R-:W-:Y:S01]  /*1b8b0*/  FADD R0, R215, R0 ;  /* 0x00000000d7007221 */ /* 0x000fe20000000000 */
[----:B------:R-:W-:-:S04]  /*1b8c0*/  FADD R213, R201, R213 ;  /* 0x000000d5c9d57221 */ /* 0x000fc80000000000 */
[----:B------:R1:W-:Y:S01]  /*1b8d0*/  STL [R1+0x4f4], R0 ;  /* 0x0004f40001007387 */ /* 0x0003e20000100800 */
[----:B------:R-:W-:Y:S01]  /*1b8e0*/  FADD R212, R202, R212 ;  /* 0x000000d4cad47221 */ /* 0x000fe20000000000 */
[----:B------:R-:W-:Y:S02]  /*1b8f0*/  FADD R211, R203, R211 ;  /* 0x000000d3cbd37221 */ /* 0x000fe40000000000 */
[----:B-1----:R0:W5:Y:S01]  /*1b900*/  LDL.LU R0, [R1+0x810] ;  /* 0x0008100001007983 */ /* 0x0021620000300800 */
[----:B------:R-:W-:Y:S01]  /*1b910*/  FADD R210, R204, R210 ;  /* 0x000000d2ccd27221 */ /* 0x000fe20000000000 */
        /* <DEDUP_REMOVED lines=18> */
[----:B--2---:R-:W-:Y:S01]  /*1ba40*/  FADD R15, R191, R15 ;  /* 0x0000000fbf0f7221 */ /* 0x004fe20000000000 */
[----:B---3--:R-:W-:Y:S01]  /*1ba50*/  FADD R16, R176, R16 ;  /* 0x00000010b0107221 */ /* 0x008fe20000000000 */
[----:B------:R-:W-:Y:S01]  /*1ba60*/  FADD R13, R177, R13 ;  /* 0x0000000db10d7221 */ /* 0x000fe20000000000 */
[----:B------:R-:W-:Y:S01]  /*1ba70*/  FADD R17, R178, R17 ;  /* 0x00000011b2117221 */ /* 0x000fe20000000000 */
[----:B------:R-:W-:Y:S01]  /*1ba80*/  FADD R18, R179, R18 ;  /* 0x00000012b3127221 */ /* 0x000fe20000000000 */
[----:B------:R-:W-:Y:S01]  /*1ba90*/  FADD R19, R180, R19 ;  /* 0x00000013b4137221 */ /* 0x000fe20000000000 */
[----:B----4-:R-:W-:-:S05]  /*1baa0*/  FADD R214, R200, R214 ;  /* 0x000000d6c8d67221 */ /* 0x010fca0000000000 */
[----:B------:R1:W-:Y:S04]  /*1bab0*/  STL [R1+0x4f8], R214 ;  /* 0x0004f8d601007387 */ /* 0x0003e80000100800 */
        /* <DEDUP_REMOVED lines=25> */
[----:B------:R-:W4:Y:S04]  /*1bc50*/  LDL.LU R200, [R1+0x56c] ;  /* 0x00056c0001c87983 */ /* 0x000f280000300800 */
[----:B------:R0:W-:Y:S04]  /*1bc60*/  STL [R1+0x560], R17 ;  /* 0x0005601101007387 */ /* 0x0001e80000100800 */
[----:B------:R-:W4:Y:S04]  /*1bc70*/  LDL.LU R215, [R1+0x570] ;  /* 0x0005700001d77983 */ /* 0x000f280000300800 */
[----:B------:R0:W-:Y:S04]  /*1bc80*/  STL [R1+0x564], R18 ;  /* 0x0005641201007387 */ /* 0x0001e80000100800 */
[----:B-1----:R-:W4:Y:S04]  /*1bc90*/  LDL.LU R214, [R1+0x574] ;  /* 0x0005740001d67983 */ /* 0x002f280000300800 */
[----:B------:R1:W-:Y:S04]  /*1bca0*/  STL [R1+0x568], R19 ;  /* 0x0005681301007387 */ /* 0x0003e80000100800 */
[----:B--2---:R-:W2:Y:S04]  /*1bcb0*/  LDL.LU R213, [R1+0x578] ;  /* 0x0005780001d57983 */ /* 0x004ea80000300800 */
[----:B---3--:R-:W3:Y:S04]  /*1bcc0*/  LDL.LU R212, [R1+0x57c] ;  /* 0x00057c0001d47983 */ /* 0x008ee80000300800 */
[----:B----4-:R-:W4:Y:S04]  /*1bcd0*/  LDL.LU R211, [R1+0x580] ;  /* 0x0005800001d37983 */ /* 0x010f280000300800 */
        /* <DEDUP_REMOVED lines=24> */
[----:B-1----:R-:W4:Y:S01]  /*1be60*/  LDL.LU R19, [R1+0x5e4] ;  /* 0x0005e40001137983 */ /* 0x002f220000300800 */
[----:B------:R-:W-:Y:S01]  /*1be70*/  FADD R200, R181, R200 ;  /* 0x000000c8b5c87221 */ /* 0x000fe20000000000 */
[----:B------:R-:W-:-:S04]  /*1be80*/  FADD R215, R182, R215 ;  /* 0x000000d7b6d77221 */ /* 0x000fc80000000000 */
[----:B------:R0:W-:Y:S01]  /*1be90*/  STL [R1+0x56c], R200 ;  /* 0x00056cc801007387 */ /* 0x0001e20000100800 */
[----:B------:R-:W-:-:S03]  /*1bea0*/  FADD R214, R183, R214 ;  /* 0x000000d6b7d67221 */ /* 0x000fc60000000000 */
        /* <DEDUP_REMOVED lines=89> */
[----:B------:R-:W-:Y:S01]  /*1c440*/  FADD R200, R148, R200 ;  /* 0x000000c894c87221 */ /* 0x000fe20000000000 */
        /* <DEDUP_REMOVED lines=335> */
[----:B------:R-:W-:Y:S01]  /*1d940*/  FADD R18, R30, R18 ;  /* 0x000000121e127221 */ /* 0x000fe20000000000 */
[----:B------:R-:W-:-:S05]  /*1d950*/  FADD R19, R19, R31 ;  /* 0x0000001f13137221 */ /* 0x000fca0000000000 */
[----:B------:R0:W-:Y:S04]  /*1d960*/  STL [R1+0x7d4], R19 ;  /* 0x0007d41301007387 */ /* 0x0001e80000100800 */
[----:B------:R0:W-:Y:S04]  /*1d970*/  STL [R1+0x7cc], R17 ;  /* 0x0007cc1101007387 */ /* 0x0001e80000100800 */
[----:B------:R0:W-:Y:S02]  /*1d980*/  STL [R1+0x7d0], R18 ;  /* 0x0007d01201007387 */ /* 0x0001e40000100800 */
.L_x_32:
[----:B0-----:R0:W5:Y:S01]  /*1d990*/  LDL R16, [R1+0x7e0] ;  /* 0x0007e00001107983 */ /* 0x0011620000100800 */
[----:B------:R-:W2:Y:S03]  /*1d9a0*/  LDC R13, c[0x0][0x28c] ;  /* 0x0000a300ff0d7b82 */ /* 0x000ea60000000800 */
[----:B------:R0:W5:Y:S01]  /*1d9b0*/  LDL R15, [R1+0x80c] ;  /* 0x00080c00010f7983 */ /* 0x0001620000100800 */
[----:B--2---:R-:W-:-:S13]  /*1d9c0*/  ISETP.GE.AND P0, PT, R13, 0x1, PT ;  /* 0x000000010d00780c */ /* 0x004fda0003f06270 */
[----:B0-----:R-:W-:Y:S05]  /*1d9d0*/  @!P0 BRA `(.L_x_33) ;  /* 0x0000000000808947 */ /* 0x001fea0003800000 */
[----:B------:R-:W2:Y:S02]  /*1d9e0*/  LDL R17, [R1+0x7f4] ;  /* 0x0007f40001117983 */ /* 0x000ea40000100800 */
[----:B--2---:R-:W-:-:S13]  /*1d9f0*/  R2UR UR4, R17 ;  /* 0x00000000110472ca */ /* 0x004fda00000e0000 */
[----:B------:R-:W-:-:S06]  /*1da00*/  UISETP.NE.AND UP0, UPT, UR4, 0x3, UPT ;  /* 0x000000030400788c */ /* 0x000fcc000bf05270 */
[----:B------:R-:W-:-:S13]  /*1da10*/  PLOP3.LUT P0, PT, PT, PT, UP0, 0x80, 0x0 ;  /* 0x000000000000781c */ /* 0x000fda0003f0f008 */
[----:B------:R-:W-:Y:S05]  /*1da20*/  @!P0 BRA `(.L_x_34) ;  /* 0x0000000000048947 */ /* 0x000fea0003800000 */
[----:B------:R-:W-:Y:S01]  /*1da30*/  BPT.TRAP 0x1 ;  /* 0x000000040000795c */ /* 0x000fe20000300000 */
.L_x_34:
[----:B------:R-:W2:Y:S01]  /*1da40*/  LDL R13, [R1+0x7e8] ;  /* 0x0007e800010d7983 */ /* 0x000ea20000100800 */
[----:B------:R-:W-:Y:S01]  /*1da50*/  BSSY B0, `(.L_x_35) ;  /* 0x0000012000007945 */ /* 0x000fe20003800000 */
[----:B--2---:R-:W-:-:S13]  /*1da60*/  ISETP.NE.AND P0, PT, R13, RZ, PT ;  /* 0x000000ff0d00720c */ /* 0x004fda0003f05270 */
[----:B------:R-:W-:Y:S05]  /*1da70*/  @!P0 BRA `(.L_x_36) ;  /* 0x00000000003c8947 */ /* 0x000fea0003800000 */
[----:B------:R-:W2:Y:S01]  /*1da80*/  LDL R17, [R1+0x7f8] ;  /* 0x0007f80001117983 */ /* 0x000ea20000100800 */
[----:B-----5:R-:W-:Y:S02]  /*1da90*/  R2UR UR5, R15 ;  /* 0x000000000f0572ca */ /* 0x020fe400000e0000 */
[----:B------:R-:W-:Y:S02]  /*1daa0*/  R2UR UR4, R16 ;  /* 0x00000000100472ca */ /* 0x000fe400000e0000 */
[----:B------:R-:W-:-:S09]  /*1dab0*/  R2UR UR7, R14 ;  /* 0x000000000e0772ca */ /* 0x000fd200000e0000 */
[----:B------:R-:W-:-:S04]  /*1dac0*/  UISETP.LT.AND UP0, UPT, UR5, 0x1, UPT ;  /* 0x000000010500788c */ /* 0x000fc8000bf01270 */
[----:B------:R-:W-:-:S04]  /*1dad0*/  USEL UR6, UR5, 0x1, UP0 ;  /* 0x0000000105067887 */ /* 0x000fc80008000000 */
[----:B------:R-:W-:-:S04]  /*1dae0*/  UIADD3 UR6, UR4, UR5, -UR6 ;  /* 0x0000000504067290 */ /* 0x000fc8000fffe806 */
[----:B------:R-:W-:-:S04]  /*1daf0*/  UIMAD.WIDE.U32 UR4, UR6, -0x33333333, URZ ;  /* 0xcccccccd060478a5 */ /* 0x000fc8000f8e003f */
[----:B------:R-:W-:-:S04]  /*1db00*/  USHF.R.U32.HI UR4, URZ, 0x2, UR5 ;  /* 0x000000023f047899 */ /* 0x000fc80008011605 */
[----:B------:R-:W-:-:S04]  /*1db10*/  UIMAD UR6, UR4, -0x5, UR6 ;  /* 0xfffffffb040678a4 */ /* 0x000fc8000f8e0206 */
[----:B------:R-:W-:-:S04]  /*1db20*/  ULEA UR6, UR6, UR7, 0x3 ;  /* 0x0000000706067291 */ /* 0x000fc8000f8e183f */
[----:B------:R-:W-:-:S06]  /*1db30*/  UIADD3 UR6, UR6, 0x28, URZ ;  /* 0x0000002806067890 */ /* 0x000fcc000fffe03f */
[----:B------:R-:W-:-:S05]  /*1db40*/  IMAD.U32 R13, RZ, RZ, UR6 ;  /* 0x00000006ff0d7e24 */ /* 0x000fca000f8e00ff */
[----:B--2---:R-:W-:-:S04]  /*1db50*/  PRMT R13, R17, 0x654, R13 ;  /* 0x00000654110d7816 */ /* 0x004fc8000000000d */
[----:B------:R0:W-:Y:S03]  /*1db60*/  SYNCS.ARRIVE.TRANS64.RED.A1T0 RZ, [R13+URZ], RZ ;  /* 0x000000ff0dff79a7 */ /* 0x0001e6000810043f */
.L_x_36:
[----:B------:R-:W-:Y:S05]  /*1db70*/  BSYNC B0 ;  /* 0x0000000000007941 */ /* 0x000fea0003800000 */
.L_x_35:
[----:B0-----:R-:W2:Y:S02]  /*1db80*/  LDL R13, [R1+0x7fc] ;  /* 0x0007fc00010d7983 */ /* 0x001ea40000100800 */
[----:B--2---:R-:W-:-:S13]  /*1db90*/  R2UR UR4, R13 ;  /* 0x000000000d0472ca */ /* 0x004fda00000e0000 */
[----:B------:R-:W-:-:S06]  /*1dba0*/  UISETP.GT.U32.AND UP0, UPT, UR4, 0x1, UPT ;  /* 0x000000010400788c */ /* 0x000fcc000bf04070 */
[----:B------:R-:W-:-:S13]  /*1dbb0*/  PLOP3.LUT P0, PT, PT, PT, UP0, 0x80, 0x0 ;  /* 0x000000000000781c */ /* 0x000fda0003f0f008 */
[----:B------:R-:W-:Y:S05]  /*1dbc0*/  @P0 BRA `(.L_x_33) ;  /* 0x0000000000040947 */ /* 0x000fea0003800000 */
[----:B------:R-:W-:Y:S01]  /*1dbd0*/  BPT.TRAP 0x1 ;  /* 0x000000040000795c */ /* 0x000fe20000300000 */
.L_x_33:
[----:B-----5:R-:W2:Y:S01]  /*1dbe0*/  LDL.LU R14, [R1+0x808] ;  /* 0x00080800010e7983 */ /* 0x020ea20000300800 */
[----:B------:R-:W0:Y:S01]  /*1dbf0*/  LDC R18, c[0x0][0x288] ;  /* 0x0000a200ff127b82 */ /* 0x000e220000000800 */
[----:B------:R-:W-:Y:S01]  /*1dc00*/  R2UR UR13, R15 ;  /* 0x000000000f0d72ca */ /* 0x000fe200000e0000 */
[----:B------:R-:W-:Y:S01]  /*1dc10*/  ULDC UR4, c[0x0][0x284] ;  /* 0x0000a10000047ab9 */ /* 0x000fe20000000800 */
[----:B------:R-:W3:Y:S01]  /*1dc20*/  LDL.LU R13, [R1+0x7f0] ;  /* 0x0007f000010d7983 */ /* 0x000ee20000300800 */
[----:B------:R-:W-:Y:S01]  /*1dc30*/  R2UR UR5, R16 ;  /* 0x00000000100572ca */ /* 0x000fe200000e0000 */
[----:B------:R-:W-:Y:S02]  /*1dc40*/  ULDC.64 UR10, c[0x0][0x5d0] ;  /* 0x00017400000a7ab9 */ /* 0x000fe40000000a00 */
[----:B------:R-:W4:Y:S04]  /*1dc50*/  LDL.LU R24, [R1+0x7ec] ;  /* 0x0007ec0001187983 */ /* 0x000f280000300800 */
[----:B------:R-:W4:Y:S03]  /*1dc60*/  LDL R19, [R1+0x7e4] ;  /* 0x0007e40001137983 */ /* 0x000f260000100800 */
[----:B------:R-:W-:Y:S01]  /*1dc70*/  UISETP.GE.U32.AND UP1, UPT, UR13, 0x5, UPT ;  /* 0x000000050d00788c */ /* 0x000fe2000bf26070 */
[----:B------:R-:W1:Y:S02]  /*1dc80*/  S2R R25, SR_TID.X ;  /* 0x0000000000197919 */ /* 0x000e640000002100 */
[----:B------:R-:W-:-:S04]  /*1dc90*/  UIADD3 UR7, UR13, UR5, URZ ;  /* 0x000000050d077290 */ /* 0x000fc8000fffe03f */
[----:B------:R-:W-:-:S04]  /*1dca0*/  UISETP.GT.U32.AND UP0, UPT, UR7, 0x4, UPT ;  /* 0x000000040700788c */ /* 0x000fc8000bf04070 */
[----:B------:R-:W-:Y:S01]  /*1dcb0*/  UISETP.LT.U32.AND UP0, UPT, UR13, 0x5, UP0 ;  /* 0x000000050d00788c */ /* 0x000fe20008701070 */
[----:B-1----:R-:W-:Y:S02]  /*1dcc0*/  SHF.R.U32.HI R15, RZ, 0x2, R25 ;  /* 0x00000002ff0f7819 */ /* 0x002fe40000011619 */
[----:B------:R-:W-:Y:S02]  /*1dcd0*/  LOP3.LUT R17, R25, 0x60, RZ, 0xc0, !PT ;  /* 0x0000006019117812 */ /* 0x000fe400078ec0ff */
[----:B------:R-:W-:Y:S02]  /*1dce0*/  LOP3.LUT R15, R15, 0x7, RZ, 0xc0, !PT ;  /* 0x000000070f0f7812 */ /* 0x000fe400078ec0ff */
[----:B------:R-:W-:Y:S02]  /*1dcf0*/  SHF.R.U32.HI R17, RZ, 0x1, R17 ;  /* 0x00000001ff117819 */ /* 0x000fe40000011611 */
[----:B------:R-:W-:-:S05]  /*1dd00*/  LOP3.LUT R28, R25, 0x3, RZ, 0xc0, !PT ;  /* 0x00000003191c7812 */ /* 0x000fca00078ec0ff */
[----:B0-----:R-:W-:Y:S01]  /*1dd10*/  IMAD R28, R28, -0x2, R18 ;  /* 0xfffffffe1c1c7824 */ /* 0x001fe200078e0212 */
[----:B--2---:R-:W-:Y:S02]  /*1dd20*/  R2UR UR9, R14 ;  /* 0x000000000e0972ca */ /* 0x004fe400000e0000 */
[----:B------:R-:W-:Y:S01]  /*1dd30*/  SHF.R.U32.HI R14, RZ, 0x7, R25 ;  /* 0x00000007ff0e7819 */ /* 0x000fe20000011619 */
[----:B---3--:R-:W-:Y:S01]  /*1dd40*/  IMAD R16, R13, 0xf0, RZ ;  /* 0x000000f00d107824 */ /* 0x008fe200078e02ff */
[----:B------:R-:W-:Y:S02]  /*1dd50*/  IADD3 R13, RZ, -R17, -R15 ;  /* 0x80000011ff0d7210 */ /* 0x000fe40007ffe80f */
[----:B------:R-:W-:Y:S01]  /*1dd60*/  LOP3.LUT R14, R14, 0x1, RZ, 0xc0, !PT ;  /* 0x000000010e0e7812 */ /* 0x000fe200078ec0ff */
[----:B----4-:R-:W-:Y:S01]  /*1dd70*/  IMAD.WIDE R56, R24, 0x180, RZ ;  /* 0x0000018018387825 */ /* 0x010fe200078e02ff */
[----:B------:R-:W-:-:S03]  /*1dd80*/  ISETP.GE.AND P0, PT, R16, R18, PT ;  /* 0x000000121000720c */ /* 0x000fc60003f06270 */
[C---:B------:R-:W-:Y:S01]  /*1dd90*/  IMAD.SHL.U32 R26, R14.reuse, 0x40, RZ ;  /* 0x000000400e1a7824 */ /* 0x040fe200078e00ff */
[----:B------:R-:W-:Y:S01]  /*1dda0*/  R2UR UR12, R19 ;  /* 0x00000000130c72ca */ /* 0x000fe200000e0000 */
[----:B------:R-:W-:Y:S02]  /*1ddb0*/  IMAD R14, R14, -0x40, R13 ;  /* 0xffffffc00e0e7824 */ /* 0x000fe400078e020d */
[----:B------:R-:W-:Y:S01]  /*1ddc0*/  IMAD R13, R24, 0x180, RZ ;  /* 0x00000180180d7824 */ /* 0x000fe200078e02ff */
[----:B------:R-:W-:Y:S01]  /*1ddd0*/  LOP3.LUT R26, R26, 0x40, R15, 0xe2, !PT ;  /* 0x000000401a1a7812 */ /* 0x000fe200078ee20f */
[----:B------:R-:W-:Y:S02]  /*1dde0*/  IMAD.MOV.U32 R18, RZ, RZ, -0x1 ;  /* 0xffffffffff127424 */ /* 0x000fe400078e00ff */
[----:B------:R-:W-:Y:S01]  /*1ddf0*/  IMAD.IADD R28, R28, 0x1, -R16 ;  /* 0x000000011c1c7824 */ /* 0x000fe200078e0a10 */
[C---:B------:R-:W-:Y:S02]  /*1de00*/  ISETP.GE.OR P0, PT, R13.reuse, UR4, P0 ;  /* 0x000000040d007c0c */ /* 0x040fe40008706670 */
[----:B------:R-:W-:Y:S01]  /*1de10*/  IADD3 R13, -R13, UR4, R14 ;  /* 0x000000040d0d7c10 */ /* 0x000fe2000fffe10e */
[----:B------:R-:W-:Y:S01]  /*1de20*/  @UP1 UIMAD.WIDE.U32 UR4, UR7, -0x33333333, URZ ;  /* 0xcccccccd070418a5 */ /* 0x000fe2000f8e003f */
[----:B------:R-:W-:Y:S01]  /*1de30*/  IMAD.SHL.U32 R14, R25, 0x2, RZ ;  /* 0x00000002190e7824 */ /* 0x000fe200078e00ff */
[----:B------:R-:W-:Y:S01]  /*1de40*/  USHF.R.S32.HI UR8, URZ, 0x1f, UR12 ;  /* 0x0000001f3f087899 */ /* 0x000fe2000801140c */
[----:B------:R0:W-:Y:S01]  /*1de50*/  STL [R1+0x80], R18 ;  /* 0x0000801201007387 */ /* 0x0001e20000100800 */
[----:B------:R-:W-:Y:S01]  /*1de60*/  @UP1 USHF.R.U32.HI UR4, URZ, 0x2, UR5 ;  /* 0x000000023f041899 */ /* 0x000fe20008011605 */
[----:B------:R-:W-:Y:S01]  /*1de70*/  LOP3.LUT R26, R56, R26, R17, 0xfe, !PT ;  /* 0x0000001a381a7212 */ /* 0x000fe200078efe11 */
[----:B------:R-:W-:Y:S01]  /*1de80*/  USEL UR5, URZ, 0x1, !UP0 ;  /* 0x000000013f057887 */ /* 0x000fe2000c000000 */
[----:B------:R-:W-:Y:S01]  /*1de90*/  LOP3.LUT R16, R16, 0x6, R14, 0xf8, !PT ;  /* 0x0000000610107812 */ /* 0x000fe200078ef80e */
[----:B------:R-:W-:-:S02]  /*1dea0*/  UIMAD UR6, UR8, UR10, URZ ;  /* 0x0000000a080672a4 */ /* 0x000fc4000f8e023f */
[----:B------:R-:W-:Y:S01]  /*1deb0*/  IMAD.U32 R14, RZ, RZ, UR10 ;  /* 0x0000000aff0e7e24 */ /* 0x000fe2000f8e00ff */
[----:B------:R-:W-:Y:S01]  /*1dec0*/  ULOP3.LUT UR9, UR9, UR5, URZ, 0x3c, !UPT ;  /* 0x0000000509097292 */ /* 0x000fe2000f8e3c3f */
[--C-:B------:R-:W-:Y:S01]  /*1ded0*/  SHF.R.S32.HI R17, RZ, 0x1f, R16.reuse ;  /* 0x0000001fff117819 */ /* 0x100fe20000011410 */
[----:B------:R-:W-:Y:S02]  /*1dee0*/  UIMAD UR6, UR12, UR11, UR6 ;  /* 0x0000000b0c0672a4 */ /* 0x000fe4000f8e0206 */
[----:B------:R-:W-:Y:S01]  /*1def0*/  @UP1 ULOP3.LUT UR9, UR9, 0x1, UR4, 0x78, !UPT ;  /* 0x0000000109091892 */ /* 0x000fe2000f8e7804 */
[----:B------:R-:W-:Y:S01]  /*1df00*/  IMAD.WIDE.U32 R14, R14, UR12, R16 ;  /* 0x0000000c0e0e7c25 */ /* 0x000fe2000f8e0010 */
[----:B------:R-:W-:-:S04]  /*1df10*/  ULDC.64 UR10, c[0x0][0x5c8] ;  /* 0x00017200000a7ab9 */ /* 0x000fc80000000a00 */
[----:B------:R-:W-:Y:S02]  /*1df20*/  IMAD.U32 R24, RZ, RZ, UR9 ;  /* 0x00000009ff187e24 */ /* 0x000fe4000f8e00ff */
[----:B------:R-:W-:Y:S02]  /*1df30*/  VIADD R15, R15, UR6 ;  /* 0x000000060f0f7c36 */ /* 0x000fe40008000000 */
[----:B------:R-:W-:Y:S01]  /*1df40*/  IMAD R29, R57, UR10, RZ ;  /* 0x0000000a391d7c24 */ /* 0x000fe2000f8e02ff */
[----:B------:R0:W-:Y:S01]  /*1df50*/  STL [R1+0x808], R24 ;  /* 0x0008081801007387 */ /* 0x0001e20000100800 */
[----:B------:R-:W-:-:S04]  /*1df60*/  IMAD.WIDE.U32 R14, R26, UR10, R14 ;  /* 0x0000000a1a0e7c25 */ /* 0x000fc8000f8e000e */
[----:B------:R-:W-:Y:S01]  /*1df70*/  IMAD R29, R26, UR11, R29 ;  /* 0x0000000b1a1d7c24 */ /* 0x000fe2000f8e021d */
[----:B------:R-:W-:Y:S06]  /*1df80*/  @P0 BRA `(.L_x_37) ;  /* 0x0000027400000947 */ /* 0x000fec0003800000 */
[----:B------:R-:W-:Y:S01]  /*1df90*/  FSETP.NEU.AND P0, PT, RZ, UR61, PT ;  /* 0x0000003dff007c0b */ /* 0x000fe2000bf0d000 */
[----:B------:R-:W-:Y:S01]  /*1dfa0*/  BSSY B0, `(.L_x_37) ;  /* 0x000273e000007945 */ /* 0x000fe20003800000 */
[----:B------:R-:W-:-:S11]  /*1dfb0*/  IMAD.IADD R29, R15, 0x1, R29 ;  /* 0x000000010f1d7824 */ /* 0x000fd600078e021d */
[----:B------:R-:W-:Y:S05]  /*1dfc0*/  @!P0 BRA `(.L_x_38) ;  /* 0x0000017c00408947 */ /* 0x000fea0003800000 */
[----:B------:R-:W-:Y:S01]  /*1dfd0*/  ISETP.GE.AND P4, PT, R13, 0x9, PT ;  /* 0x000000090d00780c */ /* 0x000fe20003f86270 */
[----:B------:R-:W-:Y:S01]  /*1dfe0*/  ULDC.64 UR4, c[0x0][0x5b8] ;  /* 0x00016e0000047ab9 */ /* 0x000fe20000000a00 */
[----:B------:R-:W-:Y:S01]  /*1dff0*/  R2UR UR6, R19 ;  /* 0x00000000130672ca */ /* 0x000fe200000e0000 */
[----:B------:R-:W2:Y:S01]  /*1e000*/  LDL.LU R48, [R1+0x260] ;  /* 0x0002600001307983 */ /* 0x000ea20000300800 */
[C---:B------:R-:W-:Y:S02]  /*1e010*/  ISETP.LT.OR P2, PT, R28.reuse, 0x1, !P4 ;  /* 0x000000011c00780c */ /* 0x040fe40006741670 */
[----:B------:R-:W-:Y:S02]  /*1e020*/  ISETP.LT.OR P0, PT, R28, 0x2, !P4 ;  /* 0x000000021c00780c */ /* 0x000fe40006701670 */
[----:B------:R-:W-:Y:S01]  /*1e030*/  LOP3.LUT R30, R30, 0xfffeffff, RZ, 0xc0, !PT ;  /* 0xfffeffff1e1e7812 */ /* 0x000fe200078ec0ff */
[----:B------:R-:W-:Y:S01]  /*1e040*/  ULDC.64 UR10, c[0x0][0x208] ;  /* 0x00008200000a7ab9 */ /* 0x000fe20000000a00 */
[----:B------:R-:W-:Y:S01]  /*1e050*/  ISETP.LT.OR P1, PT, R28, 0x9, !P4 ;  /* 0x000000091c00780c */ /* 0x000fe20006721670 */
[----:B------:R-:W3:Y:S01]  /*1e060*/  LDL.LU R50, [R1+0x264] ;  /* 0x0002640001327983 */ /* 0x000ee20000300800 */
[----:B------:R-:W-:-:S03]  /*1e070*/  LOP3.LUT R0, R0, 0xfffffffb, RZ, 0xc0, !PT ;  /* 0xfffffffb00007812 */ /* 0x000fc600078ec0ff */
[----:B------:R-:W4:Y:S02]  /*1e080*/  LDL.LU R49, [R1+0x268] ;  /* 0x0002680001317983 */ /* 0x000f240000300800 */
[----:B------:R-:W1:Y:S02]  /*1e090*/  @!P2 LDC.64 R32, c[0x0][0x5c0] ;  /* 0x00017000ff20ab82 */ /* 0x000e640000000a00 */
[----:B------:R-:W5:Y:S04]  /*1e0a0*/  LDL.LU R53, [R1+0x26c] ;  /* 0x00026c0001357983 */ /* 0x000f680000300800 */
[----:B------:R-:W-:Y:S01]  /*1e0b0*/  @P1 LOP3.LUT R30, R30, 0x10000, RZ, 0xfc, !PT ;  /* 0x000100001e1e1812 */ /* 0x000fe200078efcff */
[----:B------:R-:W5:Y:S01]  /*1e0c0*/  LDL.LU R52, [R1+0x270] ;  /* 0x0002700001347983 */ /* 0x000f620000300800 */
[----:B0-----:R-:W0:Y:S02]  /*1e0d0*/  @!P0 LDC.64 R24, c[0x0][0x5c0] ;  /* 0x00017000ff188b82 */ /* 0x001e240000000a00 */
[----:B------:R-:W-:Y:S01]  /*1e0e0*/  LOP3.LUT R30, R30, 0xffffbfff, RZ, 0xc0, !PT ;  /* 0xffffbfff1e1e7812 */ /* 0x000fe200078ec0ff */
[----:B------:R-:W5:Y:S03]  /*1e0f0*/  LDL.LU R54, [R1+0x274] ;  /* 0x0002740001367983 */ /* 0x000f660000300800 */
[----:B------:R-:W-:Y:S01]  /*1e100*/  @P4 LOP3.LUT R30, R30, 0x4000, RZ, 0xfc, !PT ;  /* 0x000040001e1e4812 */ /* 0x000fe200078efcff */
[----:B------:R-:W5:Y:S01]  /*1e110*/  LDL.LU R55, [R1+0x278] ;  /* 0x0002780001377983 */ /* 0x000f620000300800 */
[----:B------:R-:W0:Y:S02]  /*1e120*/  @!P1 LDC.64 R18, c[0x0][0x5c0] ;  /* 0x00017000ff129b82 */ /* 0x000e240000000a00 */
[----:B------:R-:W-:-:S02]  /*1e130*/  LOP3.LUT R30, R30, 0xffff7fff, RZ, 0xc0, !PT ;  /* 0xffff7fff1e1e7812 */ /* 0x000fc400078ec0ff */
[----:B-1----:R-:W-:-:S04]  /*1e140*/  @!P2 IADD3 R34, P3, P5, R14, R32, R3 ;  /* 0x000000200e22a210 */ /* 0x002fc80007d7e003 */
[----:B------:R-:W-:Y:S02]  /*1e150*/  @!P2 IADD3.X R35, R29, R33, R2, P3, P5 ;  /* 0x000000211d23a210 */ /* 0x000fe40001fea402 */
[----:B0-----:R-:W-:-:S04]  /*1e160*/  @!P0 IADD3 R38, P3, P5, R14, R24, R3 ;  /* 0x000000180e268210 */ /* 0x001fc80007d7e003 */
[----:B------:R-:W-:Y:S02]  /*1e170*/  @!P0 IADD3.X R39, R29, R25, R2, P3, P5 ;  /* 0x000000191d278210 */ /* 0x000fe40001fea402 */
[----:B------:R-:W-:-:S04]  /*1e180*/  @!P1 IADD3 R42, P3, P5, R14, R18, R3 ;  /* 0x000000120e2a9210 */ /* 0x000fc80007d7e003 */
[----:B------:R-:W-:Y:S02]  /*1e190*/  @!P1 IADD3.X R43, R29, R19, R2, P3, P5 ;  /* 0x000000131d2b9210 */ /* 0x000fe40001fea402 */
[----:B------:R-:W-:-:S13]  /*1e1a0*/  ISETP.LT.OR P5, PT, R28, 0xa, !P4 ;  /* 0x0000000a1c00780c */ /* 0x000fda00067a1670 */
[----:B------:R-:W0:Y:S01]  /*1e1b0*/  @!P5 LDC.64 R18, c[0x0][0x5c0] ;  /* 0x00017000ff12db82 */ /* 0x000e220000000a00 */
[----:B------:R-:W-:Y:S02]  /*1e1c0*/  @P5 LOP3.LUT R30, R30, 0x8000, RZ, 0xfc, !PT ;  /* 0x000080001e1e5812 */ /* 0x000fe400078efcff */
[----:B0-----:R-:W-:Y:S01]  /*1e1d0*/  @!P5 IADD3 R44, P3, P6, R14, R18, R3 ;  /* 0x000000120e2cd210 */ /* 0x001fe20007e7e003 */
[----:B------:R-:W-:Y:S01]  /*1e1e0*/  IMAD.U32 R18, RZ, RZ, UR4 ;  /* 0x00000004ff127e24 */ /* 0x000fe2000f8e00ff */
[----:B------:R-:W-:Y:S02]  /*1e1f0*/  UIMAD UR4, UR8, UR4, URZ ;  /* 0x00000004080472a4 */ /* 0x000fe4000f8e023f */
[----:B------:R-:W-:Y:S01]  /*1e200*/  @!P5 IADD3.X R45, R29, R19, R2, P3, P6 ;  /* 0x000000131d2dd210 */ /* 0x000fe20001fec402 */
[----:B------:R-:W-:Y:S01]  /*1e210*/  IMAD.WIDE.U32 R16, R18, UR6, R16 ;  /* 0x0000000612107c25 */ /* 0x000fe2000f8e0010 */
[----:B------:R-:W-:Y:S01]  /*1e220*/  UIMAD UR4, UR6, UR5, UR4 ;  /* 0x00000005060472a4 */ /* 0x000fe2000f8e0204 */
[----:B------:R-:W-:Y:S01]  /*1e230*/  ISETP.GE.AND P5, PT, R13, 0x1, PT ;  /* 0x000000010d00780c */ /* 0x000fe20003fa6270 */
[----:B------:R-:W-:Y:S01]  /*1e240*/  ULDC.64 UR8, c[0x0][0x5a8] ;  /* 0x00016a0000087ab9 */ /* 0x000fe20000000a00 */
[----:B------:R-:W-:-:S03]  /*1e250*/  IMAD.MOV.U32 R32, RZ, RZ, R16 ;  /* 0x000000ffff207224 */ /* 0x000fc600078e0010 */
[----:B------:R-:W-:Y:S01]  /*1e260*/  VIADD R33, R17, UR4 ;  /* 0x0000000411217c36 */ /* 0x000fe20008000000 */
[----:B------:R-:W-:Y:S02]  /*1e270*/  ULDC.64 UR4, c[0x0][0x5b0] ;  /* 0x00016c0000047ab9 */ /* 0x000fe40000000a00 */
[----:B------:R-:W-:Y:S02]  /*1e280*/  IMAD R18, R57, UR4, RZ ;  /* 0x0000000439127c24 */ /* 0x000fe4000f8e02ff */
[----:B------:R-:W-:-:S04]  /*1e290*/  IMAD.WIDE.U32 R16, R26, UR4, R32 ;  /* 0x000000041a107c25 */ /* 0x000fc8000f8e0020 */
[----:B------:R-:W-:Y:S01]  /*1e2a0*/  IMAD R18, R26, UR5, R18 ;  /* 0x000000051a127c24 */ /* 0x000fe2000f8e0212 */
[----:B------:R-:W-:-:S04]  /*1e2b0*/  IADD3 R16, P3, R16, UR8, RZ ;  /* 0x0000000810107c10 */ /* 0x000fc8000ff7e0ff */
[--C-:B------:R-:W-:Y:S02]  /*1e2c0*/  IADD3.X R17, R17, UR9, R18.reuse, P3, !PT ;  /* 0x0000000911117c10 */ /* 0x100fe40009ffe412 */
[----:B------:R-:W-:Y:S02]  /*1e2d0*/  ISETP.LT.OR P3, PT, R28, 0x1, !P5 ;  /* 0x000000011c00780c */ /* 0x000fe40006f61670 */
[----:B------:R-:W-:-:S11]  /*1e2e0*/  PRMT R18, RZ, 0x7610, R18 ;  /* 0x00007610ff127816 */ /* 0x000fd60000000012 */
[----:B------:R-:W2:Y:S02]  /*1e2f0*/  @!P3 LDG.E.U8 R18, desc[UR10][R16.64] ;  /* 0x0000000a1012b981 */ /* 0x000ea4000c1e1100 */
[----:B--2---:R-:W-:-:S04]  /*1e300*/  LOP3.LUT R18, R18, 0xff, RZ, 0xc0, !PT ;  /* 0x000000ff12127812 */ /* 0x004fc800078ec0ff */
[----:B------:R-:W-:-:S05]  /*1e310*/  F2FP.F16.E4M3.UNPACK_B R18, R18 ;  /* 0x00000012ff12723e */ /* 0x000fca00020006ff */
[----:B------:R-:W-:-:S05]  /*1e320*/  HADD2.F32 R18, -RZ, R18.H0_H0 ;  /* 0x20000012ff127230 */ /* 0x000fca0000004100 */
[----:B------:R-:W-:-:S04]  /*1e330*/  FMUL R18, R18, UR61 ;  /* 0x0000003d12127c20 */ /* 0x000fc80008400000 */
[----:B------:R-:W-:Y:S02]  /*1e340*/  FFMA R20, R20, UR60, R18 ;  /* 0x0000003c14147c23 */ /* 0x000fe40008000012 */
[----:B------:R-:W0:Y:S03]  /*1e350*/  @!P3 LDC.64 R18, c[0x0][0x5c0] ;  /* 0x00017000ff12bb82 */ /* 0x000e260000000a00 */
[----:B------:R-:W-:Y:S02]  /*1e360*/  F2FP.SATFINITE.E4M3.F32.PACK_AB_MERGE_C R20, RZ, R20, RZ ;  /* 0x00000014ff14723e */ /* 0x000fe400048070ff */
[----:B0-----:R-:W-:-:S05]  /*1e370*/  @!P3 IADD3 R18, P6, R14, R18, RZ ;  /* 0x000000120e12b210 */ /* 0x001fca0007fde0ff */
[----:B------:R-:W-:-:S05]  /*1e380*/  @!P3 IMAD.X R19, R29, 0x1, R19, P6 ;  /* 0x000000011d13b824 */ /* 0x000fca00030e0613 */
[----:B------:R0:W-:Y:S01]  /*1e390*/  @!P3 STG.E.U8 desc[UR10][R18.64], R20 ;  /* 0x000000141200b986 */ /* 0x0001e2000c10110a */
[----:B------:R-:W-:Y:S02]  /*1e3a0*/  ISETP.LT.OR P3, PT, R28, 0x2, !P5 ;  /* 0x000000021c00780c */ /* 0x000fe40006f61670 */
[----:B0-----:R-:W-:-:S11]  /*1e3b0*/  PRMT R20, RZ, 0x7610, R20 ;  /* 0x00007610ff147816 */ /* 0x001fd60000000014 */
[----:B------:R-:W0:Y:S01]  /*1e3c0*/  @!P3 LDC.64 R18, c[0x0][0x5c0] ;  /* 0x00017000ff12bb82 */ /* 0x000e220000000a00 */
[----:B------:R-:W2:Y:S01]  /*1e3d0*/  @!P3 LDG.E.U8 R20, desc[UR10][R16.64+0x1] ;  /* 0x0000010a1014b981 */ /* 0x000ea2000c1e1100 */
[----:B0-----:R-:W-:-:S05]  /*1e3e0*/  @!P3 IADD3 R18, P6, R14, R18, RZ ;  /* 0x000000120e12b210 */ /* 0x001fca0007fde0ff */
[----:B------:R-:W-:Y:S01]  /*1e3f0*/  @!P3 IMAD.X R19, R29, 0x1, R19, P6 ;  /* 0x000000011d13b824 */ /* 0x000fe200030e0613 */
[----:B--2---:R-:W-:-:S04]  /*1e400*/  LOP3.LUT R20, R20, 0xff, RZ, 0xc0, !PT ;  /* 0x000000ff14147812 */ /* 0x004fc800078ec0ff */
[----:B------:R-:W-:-:S05]  /*1e410*/  F2FP.F16.E4M3.UNPACK_B R20, R20 ;  /* 0x00000014ff14723e */ /* 0x000fca00020006ff */
[----:B------:R-:W-:-:S05]  /*1e420*/  HADD2.F32 R20, -RZ, R20.H0_H0 ;  /* 0x20000014ff147230 */ /* 0x000fca0000004100 */
[----:B------:R-:W-:-:S04]  /*1e430*/  FMUL R20, R20, UR61 ;  /* 0x0000003d14147c20 */ /* 0x000fc80008400000 */
[----:B------:R-:W-:-:S05]  /*1e440*/  FFMA R21, R21, UR60, R20 ;  /* 0x0000003c15157c23 */ /* 0x000fca0008000014 */
[----:B------:R-:W-:-:S05]  /*1e450*/  F2FP.SATFINITE.E4M3.F32.PACK_AB_MERGE_C R21, RZ, R21, RZ ;  /* 0x00000015ff15723e */ /* 0x000fca00048070ff */
[----:B------:R0:W-:Y:S02]  /*1e460*/  @!P3 STG.E.U8 desc[UR10][R18.64+0x1], R21 ;  /* 0x000001151200b986 */ /* 0x0001e4000c10110a */
[----:B0-----:R-:W-:-:S05]  /*1e470*/  IADD3 R18, P3, R26, 0x8, RZ ;  /* 0x000000081a127810 */ /* 0x001fca0007f7e0ff */
[----:B------:R-:W-:-:S04]  /*1e480*/  IMAD.X R20, RZ, RZ, R57, P3 ;  /* 0x000000ffff147224 */ /* 0x000fc800018e0639 */
[----:B------:R-:W-:-:S04]  /*1e490*/  IMAD R20, R20, UR4, RZ ;  /* 0x0000000414147c24 */ /* 0x000fc8000f8e02ff */
[C---:B------:R-:W-:Y:S02]  /*1e4a0*/  IMAD R20, R18.reuse, UR5, R20 ;  /* 0x0000000512147c24 */ /* 0x040fe4000f8e0214 */
[----:B------:R-:W-:-:S03]  /*1e4b0*/  IMAD.WIDE.U32 R18, R18, UR4, R32 ;  /* 0x0000000412127c25 */ /* 0x000fc6000f8e0020 */
[----:B------:R-:W-:-:S04]  /*1e4c0*/  IADD3 R18, P3, R18, UR8, RZ ;  /* 0x0000000812127c10 */ /* 0x000fc8000ff7e0ff */
[--C-:B------:R-:W-:Y:S02]  /*1e4d0*/  IADD3.X R19, R19, UR9, R20.reuse, P3, !PT ;  /* 0x0000000913137c10 */ /* 0x100fe40009ffe414 */
[----:B------:R-:W-:-:S06]  /*1e4e0*/  PRMT R20, RZ, 0x7610, R20 ;  /* 0x00007610ff147816 */ /* 0x000fcc0000000014 */
[----:B------:R-:W2:Y:S01]  /*1e4f0*/  @!P2 LDG.E.U8 R20, desc[UR10][R18.64] ;  /* 0x0000000a1214a981 */ /* 0x000ea2000c1e1100 */
[----:B------:R-:W-:-:S04]  /*1e500*/  ISETP.GE.AND P4, PT, R13, 0x81, PT ;  /* 0x000000810d00780c */ /* 0x000fc80003f86270 */
[----:B------:R-:W-:Y:S02]  /*1e510*/  ISETP.LT.OR P3, PT, R28, 0x1, !P4 ;  /* 0x000000011c00780c */ /* 0x000fe40006761670 */
[----:B--2---:R-:W-:-:S04]  /*1e520*/  LOP3.LUT R20, R20, 0xff, RZ, 0xc0, !PT ;  /* 0x000000ff14147812 */ /* 0x004fc800078ec0ff */
[----:B------:R-:W-:-:S05]  /*1e530*/  F2FP.F16.E4M3.UNPACK_B R20, R20 ;  /* 0x00000014ff14723e */ /* 0x000fca00020006ff */
[----:B------:R-:W-:-:S05]  /*1e540*/  HADD2.F32 R20, -RZ, R20.H0_H0 ;  /* 0x20000014ff147230 */ /* 0x000fca0000004100 */
[----:B------:R-:W-:-:S04]  /*1e550*/  FMUL R20, R20, UR61 ;  /* 0x0000003d14147c20 */ /* 0x000fc80008400000 */
[----:B------:R-:W-:Y:S02]  /*1e560*/  FFMA R22, R22, UR60, R20 ;  /* 0x0000003c16167c23 */ /* 0x000fe40008000014 */
[----:B------:R-:W0:Y:S03]  /*1e570*/  @!P3 LDC.64 R20, c[0x0][0x5c0] ;  /* 0x00017000ff14bb82 */ /* 0x000e260000000a00 */
[----:B------:R-:W-:-:S05]  /*1e580*/  F2FP.SATFINITE.E4M3.F32.PACK_AB_MERGE_C R22, RZ, R22, RZ ;  /* 0x00000016ff16723e */ /* 0x000fca00048070ff */
[----:B------:R1:W-:Y:S01]  /*1e590*/  @!P2 STG.E.U8 desc[UR10][R34.64], R22 ;  /* 0x000000162200a986 */ /* 0x0003e2000c10110a */
[----:B------:R-:W-:Y:S02]  /*1e5a0*/  ISETP.LT.OR P2, PT, R28, 0x2, !P4 ;  /* 0x000000021c00780c */ /* 0x000fe40006741670 */
[----:B0-----:R-:W-:-:S04]  /*1e5b0*/  @!P3 IADD3 R36, P1, P6, R14, R20, R9 ;  /* 0x000000140e24b210 */ /* 0x001fc80007e3e009 */
[----:B------:R-:W-:-:S07]  /*1e5c0*/  @!P3 IADD3.X R37, R29, R21, R8, P1, P6 ;  /* 0x000000151d25b210 */ /* 0x000fce0000fec408 */
[----:B------:R-:W0:Y:S02]  /*1e5d0*/  @!P2 LDC.64 R20, c[0x0][0x5c0] ;  /* 0x00017000ff14ab82 */ /* 0x000e240000000a00 */
[----:B0-----:R-:W-:Y:S02]  /*1e5e0*/  @!P2 IADD3 R24, P1, P6, R14, R20, R9 ;  /* 0x000000140e18a210 */ /* 0x001fe40007e3e009 */
[----:B------:R-:W-:-:S06]  /*1e5f0*/  PRMT R20, RZ, 0x7610, R20 ;  /* 0x00007610ff147816 */ /* 0x000fcc0000000014 */
[----:B------:R-:W2:Y:S01]  /*1e600*/  @!P0 LDG.E.U8 R20, desc[UR10][R18.64+0x1] ;  /* 0x0000010a12148981 */ /* 0x000ea2000c1e1100 */
[----:B------:R-:W-:Y:S02]  /*1e610*/  @!P2 IADD3.X R25, R29, R21, R8, P1, P6 ;  /* 0x000000151d19a210 */ /* 0x000fe40000fec408 */
        /* <DEDUP_REMOVED lines=8> */
[----:B------:R-:W-:Y:S01]  /*1e6a0*/  @!P0 STG.E.U8 desc[UR10][R38.64+0x1], R23 ;  /* 0x0000011726008986 */ /* 0x000fe2000c10110a */
[----:B0-----:R-:W-:-:S04]  /*1e6b0*/  @!P1 IADD3 R40, P0, P6, R14, R20, R9 ;  /* 0x000000140e289210 */ /* 0x001fc80007e1e009 */
[----:B------:R-:W-:Y:S02]  /*1e6c0*/  @!P1 IADD3.X R41, R29, R21, R8, P0, P6 ;  /* 0x000000151d299210 */ /* 0x000fe400007ec408 */
[----:B------:R-:W-:Y:S02]  /*1e6d0*/  ISETP.LT.OR P0, PT, R28, 0x9, !P5 ;  /* 0x000000091c00780c */ /* 0x000fe40006f01670 */
[----:B------:R-:W-:-:S11]  /*1e6e0*/  PRMT R20, RZ, 0x7610, R20 ;  /* 0x00007610ff147816 */ /* 0x000fd60000000014 */
[----:B------:R-:W2:Y:S01]  /*1e6f0*/  @!P0 LDG.E.U8 R20, desc[UR10][R16.64+0x8] ;  /* 0x0000080a10148981 */ /* 0x000ea2000c1e1100 */
[----:B-1----:R-:W-:Y:S02]  /*1e700*/  PRMT R22, RZ, 0x7610, R22 ;  /* 0x00007610ff167816 */ /* 0x002fe40000000016 */
        /* <DEDUP_REMOVED lines=10> */
[----:B------:R-:W-:-:S13]  /*1e7b0*/  ISETP.LT.OR P0, PT, R28, 0xa, !P5 ;  /* 0x0000000a1c00780c */ /* 0x000fda0006f01670 */
[----:B------:R-:W2:Y:S01]  /*1e7c0*/  @!P0 LDG.E.U8 R22, desc[UR10][R16.64+0x9] ;  /* 0x0000090a10168981 */ /* 0x000ea2000c1e1100 */
[----:B0-----:R-:W0:Y:S02]  /*1e7d0*/  @!P0 LDC.64 R20, c[0x0][0x5c0] ;  /* 0x00017000ff148b82 */ /* 0x001e240000000a00 */
[----:B0-----:R-:W-:-:S05]  /*1e7e0*/  @!P0 IADD3 R20, P6, R14, R20, RZ ;  /* 0x000000140e148210 */ /* 0x001fca0007fde0ff */
[----:B------:R-:W-:Y:S01]  /*1e7f0*/  @!P0 IMAD.X R21, R29, 0x1, R21, P6 ;  /* 0x000000011d158824 */ /* 0x000fe200030e0615 */
[----:B------:R-:W-:Y:S02]  /*1e800*/  @P1 LOP3.LUT R0, R0, 0x4, RZ, 0xfc, !PT ;  /* 0x0000000400001812 */ /* 0x000fe400078efcff */
[----:B------:R-:W-:Y:S02]  /*1e810*/  LOP3.LUT P1, RZ, R30, 0x10000, RZ, 0xc0, !PT ;  /* 0x000100001eff7812 */ /* 0x000fe4000782c0ff */
[----:B--2---:R-:W-:-:S04]  /*1e820*/  LOP3.LUT R22, R22, 0xff, RZ, 0xc0, !PT ;  /* 0x000000ff16167812 */ /* 0x004fc800078ec0ff */
[----:B------:R-:W-:-:S05]  /*1e830*/  F2FP.F16.E4M3.UNPACK_B R22, R22 ;  /* 0x00000016ff16723e */ /* 0x000fca00020006ff */
[----:B------:R-:W-:-:S05]  /*1e840*/  HADD2.F32 R22, -RZ, R22.H0_H0 ;  /* 0x20000016ff167230 */ /* 0x000fca0000004100 */
[----:B------:R-:W-:-:S04]  /*1e850*/  FMUL R22, R22, UR61 ;  /* 0x0000003d16167c20 */ /* 0x000fc80008400000 */
[----:B------:R-:W-:-:S05]  /*1e860*/  FFMA R233, R233, UR60, R22 ;  /* 0x0000003ce9e97c23 */ /* 0x000fca0008000016 */
[----:B------:R-:W-:-:S05]  /*1e870*/  F2FP.SATFINITE.E4M3.F32.PACK_AB_MERGE_C R233, RZ, R233, RZ ;  /* 0x000000e9ffe9723e */ /* 0x000fca00048070ff */
[----:B------:R0:W-:Y:S01]  /*1e880*/  @!P0 STG.E.U8 desc[UR10][R20.64+0x9], R233 ;  /* 0x000009e914008986 */ /* 0x0001e2000c10110a */
[----:B------:R-:W-:-:S13]  /*1e890*/  ISETP.LT.OR P0, PT, R28, 0xa, !P4 ;  /* 0x0000000a1c00780c */ /* 0x000fda0006701670 */
[----:B0-----:R-:W0:Y:S02]  /*1e8a0*/  @!P0 LDC.64 R20, c[0x0][0x5c0] ;  /* 0x00017000ff148b82 */ /* 0x001e240000000a00 */
[----:B0-----:R-:W-:Y:S02]  /*1e8b0*/  @!P0 IADD3 R38, P4, P6, R14, R20, R9 ;  /* 0x000000140e268210 */ /* 0x001fe40007e9e009 */
[----:B------:R-:W-:-:S06]  /*1e8c0*/  PRMT R20, RZ, 0x7610, R20 ;  /* 0x00007610ff147816 */ /* 0x000fcc0000000014 */
[----:B------:R-:W2:Y:S01]  /*1e8d0*/  @!P1 LDG.E.U8 R20, desc[UR10][R18.64+0x8] ;  /* 0x0000080a12149981 */ /* 0x000ea2000c1e1100 */
[----:B------:R-:W-:Y:S02]  /*1e8e0*/  LOP3.LUT R30, R30, 0xffffdfff, RZ, 0xc0, !PT ;  /* 0xffffdfff1e1e7812 */ /* 0x000fe400078ec0ff */
[----:B------:R-:W-:Y:S02]  /*1e8f0*/  @!P0 IADD3.X R39, R29, R21, R8, P4, P6 ;  /* 0x000000151d278210 */ /* 0x000fe400027ec408 */
[----:B------:R-:W-:Y:S02]  /*1e900*/  @P0 LOP3.LUT R30, R30, 0x2000, RZ, 0xfc, !PT ;  /* 0x000020001e1e0812 */ /* 0x000fe400078efcff */
[----:B------:R-:W-:-:S04]  /*1e910*/  ISETP.GE.AND P0, PT, R13, 0x101, PT ;  /* 0x000001010d00780c */ /* 0x000fc80003f06270 */
[----:B------:R-:W-:Y:S02]  /*1e920*/  ISETP.LT.OR P5, PT, R28, 0x1, !P0 ;  /* 0x000000011c00780c */ /* 0x000fe400047a1670 */
[----:B------:R-:W-:-:S11]  /*1e930*/  LOP3.LUT R0, R0, 0xfffffff7, RZ, 0xc0, !PT ;  /* 0xfffffff700007812 */ /* 0x000fd600078ec0ff */
[----:B------:R-:W-:Y:S02]  /*1e940*/  @P5 LOP3.LUT R0, R0, 0x8, RZ, 0xfc, !PT ;  /* 0x0000000800005812 */ /* 0x000fe400078efcff */
[----:B--2---:R-:W-:-:S04]  /*1e950*/  LOP3.LUT R20, R20, 0xff, RZ, 0xc0, !PT ;  /* 0x000000ff14147812 */ /* 0x004fc800078ec0ff */
[----:B------:R-:W-:-:S05]  /*1e960*/  F2FP.F16.E4M3.UNPACK_B R20, R20 ;  /* 0x00000014ff14723e */ /* 0x000fca00020006ff */
[----:B------:R-:W-:-:S05]  /*1e970*/  HADD2.F32 R20, -RZ, R20.H0_H0 ;  /* 0x20000014ff147230 */ /* 0x000fca0000004100 */
[----:B------:R-:W-:-:S04]  /*1e980*/  FMUL R20, R20, UR61 ;  /* 0x0000003d14147c20 */ /* 0x000fc80008400000 */
[----:B------:R-:W-:Y:S02]  /*1e990*/  FFMA R234, R234, UR60, R20 ;  /* 0x0000003ceaea7c23 */ /* 0x000fe40008000014 */
[----:B------:R-:W0:Y:S02]  /*1e9a0*/  @!P5 LDC.64 R20, c[0x0][0x5c0] ;  /* 0x00017000ff14db82 */ /* 0x000e240000000a00 */
[----:B0-----:R-:W-:-:S04]  /*1e9b0*/  @!P5 IADD3 R46, P4, P6, R14, R20, R11 ;  /* 0x000000140e2ed210 */ /* 0x001fc80007e9e00b */
[----:B------:R-:W-:Y:S02]  /*1e9c0*/  @!P5 IADD3.X R47, R29, R21, R10, P4, P6 ;  /* 0x000000151d2fd210 */ /* 0x000fe400027ec40a */
[----:B------:R-:W-:-:S13]  /*1e9d0*/  ISETP.LT.OR P4, PT, R28, 0x2, !P0 ;  /* 0x000000021c00780c */ /* 0x000fda0004781670 */
[----:B------:R-:W0:Y:S01]  /*1e9e0*/  @!P4 LDC.64 R20, c[0x0][0x5c0] ;  /* 0x00017000ff14cb82 */ /* 0x000e220000000a00 */
[----:B------:R-:W-:Y:S02]  /*1e9f0*/  LOP3.LUT P5, RZ, R30, 0x8000, RZ, 0xc0, !PT ;  /* 0x000080001eff7812 */ /* 0x000fe400078ac0ff */
[----:B------:R-:W-:-:S05]  /*1ea00*/  F2FP.SATFINITE.E4M3.F32.PACK_AB_MERGE_C R234, RZ, R234, RZ ;  /* 0x000000eaffea723e */ /* 0x000fca00048070ff */
[----:B------:R0:W-:Y:S02]  /*1ea10*/  @!P1 STG.E.U8 desc[UR10][R42.64+0x8], R234 ;  /* 0x000008ea2a009986 */ /* 0x0001e4000c10110a */
[----:B0-----:R-:W-:Y:S02]  /*1ea20*/  @!P4 IADD3 R42, P1, P6, R14, R20, R11 ;  /* 0x000000140e2ac210 */ /* 0x001fe40007e3e00b */
[----:B------:R-:W-:-:S06]  /*1ea30*/  PRMT R20, RZ, 0x7610, R20 ;  /* 0x00007610ff147816 */ /* 0x000fcc0000000014 */
[----:B------:R-:W2:Y:S01]  /*1ea40*/  @!P5 LDG.E.U8 R20, desc[UR10][R18.64+0x9] ;  /* 0x0000090a1214d981 */ /* 0x000ea2000c1e1100 */
[----:B------:R-:W-:Y:S02]  /*1ea50*/  @!P4 IADD3.X R43, R29, R21, R10, P1, P6 ;  /* 0x000000151d2bc210 */ /* 0x000fe40000fec40a */
[----:B--2---:R-:W-:-:S04]  /*1ea60*/  LOP3.LUT R20, R20, 0xff, RZ, 0xc0, !PT ;  /* 0x000000ff14147812 */ /* 0x004fc800078ec0ff */
[----:B------:R-:W-:-:S05]  /*1ea70*/  F2FP.F16.E4M3.UNPACK_B R20, R20 ;  /* 0x00000014ff14723e */ /* 0x000fca00020006ff */
[----:B------:R-:W-:-:S05]  /*1ea80*/  HADD2.F32 R20, -RZ, R20.H0_H0 ;  /* 0x20000014ff147230 */ /* 0x000fca0000004100 */
[----:B------:R-:W-:-:S04]  /*1ea90*/  FMUL R20, R20, UR61 ;  /* 0x0000003d14147c20 */ /* 0x000fc80008400000 */
[----:B------:R-:W-:Y:S01]  /*1eaa0*/  FFMA R235, R235, UR60, R20 ;  /* 0x0000003cebeb7c23 */ /* 0x000fe20008000014 */
[----:B------:R-:W-:-:S05]  /*1eab0*/  IADD3 R20, P1, R26, 0x80, RZ ;  /* 0x000000801a147810 */ /* 0x000fca0007f3e0ff */
[----:B------:R-:W-:-:S04]  /*1eac0*/  IMAD.X R22, RZ, RZ, R57, P1 ;  /* 0x000000ffff167224 */ /* 0x000fc800008e0639 */
[----:B------:R-:W-:-:S04]  /*1ead0*/  IMAD R22, R22, UR4, RZ ;  /* 0x0000000416167c24 */ /* 0x000fc8000f8e02ff */
[C---:B------:R-:W-:Y:S02]  /*1eae0*/  IMAD R22, R20.reuse, UR5, R22 ;  /* 0x0000000514167c24 */ /* 0x040fe4000f8e0216 */
[----:B------:R-:W-:-:S03]  /*1eaf0*/  IMAD.WIDE.U32 R20, R20, UR4, R32 ;  /* 0x0000000414147c25 */ /* 0x000fc6000f8e0020 */
[----:B------:R-:W-:Y:S02]  /*1eb00*/  IADD3 R20, P1, R20, UR8, RZ ;  /* 0x0000000814147c10 */ /* 0x000fe4000ff3e0ff */
[----:B------:R-:W-:Y:S02]  /*1eb10*/  F2FP.SATFINITE.E4M3.F32.PACK_AB_MERGE_C R235, RZ, R235, RZ ;  /* 0x000000ebffeb723e */ /* 0x000fe400048070ff */
[--C-:B------:R-:W-:Y:S02]  /*1eb20*/  IADD3.X R21, R21, UR9, R22.reuse, P1, !PT ;  /* 0x0000000915157c10 */ /* 0x100fe40008ffe416 */
[----:B------:R-:W-:Y:S01]  /*1eb30*/  PRMT R22, RZ, 0x7610, R22 ;  /* 0x00007610ff167816 */ /* 0x000fe20000000016 */
[----:B------:R0:W-:Y:S05]  /*1eb40*/  @!P5 STG.E.U8 desc[UR10][R44.64+0x9], R235 ;  /* 0x000009eb2c00d986 */ /* 0x0001ea000c10110a */
[----:B------:R-:W2:Y:S01]  /*1eb50*/  @!P3 LDG.E.U8 R22, desc[UR10][R20.64] ;  /* 0x0000000a1416b981 */ /* 0x000ea2000c1e1100 */
[----:B------:R-:W-:-:S02]  /*1eb60*/  ISETP.LT.OR P6, PT, R28, 0x9, !P0 ;  /* 0x000000091c00780c */ /* 0x000fc400047c1670 */
        /* <DEDUP_REMOVED lines=8> */
[----:B0-----:R-:W-:Y:S02]  /*1ebf0*/  @!P6 IADD3 R44, P1, P5, R14, R22, R11 ;  /* 0x000000160e2ce210 */ /* 0x001fe40007d3e00b */
[----:B------:R-:W-:-:S06]  /*1ec00*/  PRMT R22, RZ, 0x7610, R22 ;  /* 0x00007610ff167816 */ /* 0x000fcc0000000016 */
[----:B------:R-:W2:Y:S01]  /*1ec10*/  @!P2 LDG.E.U8 R22, desc[UR10][R20.64+0x1] ;  /* 0x0000010a1416a981 */ /* 0x000ea2000c1e1100 */
[----:B------:R-:W-:Y:S02]  /*1ec20*/  @!P6 IADD3.X R45, R29, R23, R10, P1, P5 ;  /* 0x000000171d2de210 */ /* 0x000fe40000fea40a */
[----:B------:R-:W-:-:S04]  /*1ec30*/  ISETP.GE.AND P1, PT, R13, 0x89, PT ;  /* 0x000000890d00780c */ /* 0x000fc80003f26270 */
[----:B------:R-:W-:Y:S02]  /*1ec40*/  ISETP.LT.OR P3, PT, R28, 0x1, !P1 ;  /* 0x000000011c00780c */ /* 0x000fe40004f61670 */
[----:B------:R-:W-:-:S04]  /*1ec50*/  LOP3.LUT R0, R0, 0xfffffffd, RZ, 0xc0, !PT ;  /* 0xfffffffd00007812 */ /* 0x000fc800078ec0ff */
[----:B------:R-:W-:-:S04]  /*1ec60*/  @P4 LOP3.LUT R0, R0, 0x2, RZ, 0xfc, !PT ;  /* 0x0000000200004812 */ /* 0x000fc800078efcff */
[----:B------:R-:W-:-:S04]  /*1ec70*/  LOP3.LUT R0, R0, 0xffffffef, RZ, 0xc0, !PT ;  /* 0xffffffef00007812 */ /* 0x000fc800078ec0ff */
[----:B------:R-:W-:Y:S02]  /*1ec80*/  @P6 LOP3.LUT R0, R0, 0x10, RZ, 0xfc, !PT ;  /* 0x0000001000006812 */ /* 0x000fe400078efcff */
[----:B------:R-:W-:Y:S02]  /*1ec90*/  @!P3 IADD3 R27, P5, P6, R3, R14, R9 ;  /* 0x0000000e031bb210 */ /* 0x000fe40007ebe009 */
[----:B--2---:R-:W-:-:S04]  /*1eca0*/  LOP3.LUT R22, R22, 0xff, RZ, 0xc0, !PT ;  /* 0x000000ff16167812 */ /* 0x004fc800078ec0ff */
[----:B------:R-:W-:-:S05]  /*1ecb0*/  F2FP.F16.E4M3.UNPACK_B R22, R22 ;  /* 0x00000016ff16723e */ /* 0x000fca00020006ff */
[----:B------:R-:W-:-:S05]  /*1ecc0*/  HADD2.F32 R22, -RZ, R22.H0_H0 ;  /* 0x20000016ff167230 */ /* 0x000fca0000004100 */
[----:B------:R-:W-:-:S04]  /*1ecd0*/  FMUL R22, R22, UR61 ;  /* 0x0000003d16167c20 */ /* 0x000fc80008400000 */
[----:B------:R-:W-:-:S05]  /*1ece0*/  FFMA R237, R237, UR60, R22 ;  /* 0x0000003ceded7c23 */ /* 0x000fca0008000016 */
[----:B------:R-:W-:-:S05]  /*1ecf0*/  F2FP.SATFINITE.E4M3.F32.PACK_AB_MERGE_C R237, RZ, R237, RZ ;  /* 0x000000edffed723e */ /* 0x000fca00048070ff */
[----:B------:R0:W-:Y:S01]  /*1ed00*/  @!P2 STG.E.U8 desc[UR10][R24.64+0x1], R237 ;  /* 0x000001ed1800a986 */ /* 0x0001e2000c10110a */
[----:B------:R-:W-:-:S05]  /*1ed10*/  IADD3 R22, P2, R26, 0x88, RZ ;  /* 0x000000881a167810 */ /* 0x000fca0007f5e0ff */
[----:B0-----:R-:W-:-:S04]  /*1ed20*/  IMAD.X R24, RZ, RZ, R57, P2 ;  /* 0x000000ffff187224 */ /* 0x001fc800010e0639 */
[----:B------:R-:W-:-:S04]  /*1ed30*/  IMAD R24, R24, UR4, RZ ;  /* 0x0000000418187c24 */ /* 0x000fc8000f8e02ff */
[C---:B------:R-:W-:Y:S02]  /*1ed40*/  IMAD R24, R22.reuse, UR5, R24 ;  /* 0x0000000516187c24 */ /* 0x040fe4000f8e0218 */
[----:B------:R-:W-:-:S03]  /*1ed50*/  IMAD.WIDE.U32 R22, R22, UR4, R32 ;  /* 0x0000000416167c25 */ /* 0x000fc6000f8e0020 */
[----:B------:R-:W-:-:S04]  /*1ed60*/  IADD3 R22, P2, R22, UR8, RZ ;  /* 0x0000000816167c10 */ /* 0x000fc8000ff5e0ff */
[----:B------:R-:W-:Y:S02]  /*1ed70*/  IADD3.X R23, R23, UR9, R24, P2, !PT ;  /* 0x0000000917177c10 */ /* 0x000fe400097fe418 */
[----:B------:R-:W0:Y:S02]  /*1ed80*/  @!P3 LDC.64 R24, c[0x0][0x5c0] ;  /* 0x00017000ff18bb82 */ /* 0x000e240000000a00 */
[----:B0-----:R-:W-:Y:S02]  /*1ed90*/  @!P3 IADD3 R24, P2, R27, R24, RZ ;  /* 0x000000181b18b210 */ /* 0x001fe40007f5e0ff */
[----:B------:R-:W-:-:S06]  /*1eda0*/  PRMT R27, RZ, 0x7610, R27 ;  /* 0x00007610ff1b7816 */ /* 0x000fcc000000001b */
[----:B------:R-:W2:Y:S01]  /*1edb0*/  @!P3 LDG.E.U8 R27, desc[UR10][R22.64] ;  /* 0x0000000a161bb981 */ /* 0x000ea2000c1e1100 */
[----:B------:R-:W-:-:S05]  /*1edc0*/  @!P3 IADD3.X R31, R2, R29, R8, P5, P6 ;  /* 0x0000001d021fb210 */ /* 0x000fca0002fec408 */
[----:B------:R-:W-:Y:S01]  /*1edd0*/  @!P3 IMAD.X R25, R31, 0x1, R25, P2 ;  /* 0x000000011f19b824 */ /* 0x000fe200010e0619 */
[----:B------:R-:W-:-:S13]  /*1ede0*/  ISETP.LT.OR P2, PT, R28, 0x2, !P1 ;  /* 0x000000021c00780c */ /* 0x000fda0004f41670 */
[----:B------:R-:W-:Y:S01]  /*1edf0*/  @!P2 IADD3 R31, P5, P6, R3, R14, R9 ;  /* 0x0000000e031fa210 */ /* 0x000fe20007ebe009 */
[----:B------:R-:W0:Y:S01]  /*1ee00*/  @!P2 LDC.64 R34, c[0x0][0x5c0] ;  /* 0x00017000ff22ab82 */ /* 0x000e220000000a00 */
        /* <DEDUP_REMOVED lines=8> */
[----:B-1----:R-:W1:Y:S01]  /*1ee90*/  @!P3 LDC.64 R24, c[0x0][0x5c0] ;  /* 0x00017000ff18bb82 */ /* 0x002e620000000a00 */
[----:B------:R-:W-:Y:S02]  /*1eea0*/  @!P2 IADD3.X R48, R2, R29, R8, P5, P6 ;  /* 0x0000001d0230a210 */ /* 0x000fe40002fec408 */
[----:B-1----:R-:W-:Y:S02]  /*1eeb0*/  @!P3 IADD3 R36, P5, P6, R14, R24, R11 ;  /* 0x000000180e24b210 */ /* 0x002fe40007ebe00b */
[----:B------:R-:W-:-:S06]  /*1eec0*/  PRMT R24, RZ, 0x7610, R24 ;  /* 0x00007610ff187816 */ /* 0x000fcc0000000018 */
[----:B------:R-:W2:Y:S01]  /*1eed0*/  @!P2 LDG.E.U8 R24, desc[UR10][R22.64+0x1] ;  /* 0x0000010a1618a981 */ /* 0x000ea2000c1e1100 */
[C---:B------:R-:W-:Y:S02]  /*1eee0*/  LOP3.LUT P4, RZ, R30.reuse, 0x4000, RZ, 0xc0, !PT ;  /* 0x000040001eff7812 */ /* 0x040fe4000788c0ff */
[----:B------:R-:W-:Y:S02]  /*1eef0*/  LOP3.LUT R30, R30, 0xfffffbff, RZ, 0xc0, !PT ;  /* 0xfffffbff1e1e7812 */ /* 0x000fe400078ec0ff */
[----:B------:R-:W-:Y:S02]  /*1ef00*/  @!P3 IADD3.X R37, R29, R25, R10, P5, P6 ;  /* 0x000000191d25b210 */ /* 0x000fe40002fec40a */
[----:B------:R-:W-:Y:S02]  /*1ef10*/  @P3 LOP3.LUT R30, R30, 0x400, RZ, 0xfc, !PT ;  /* 0x000004001e1e3812 */ /* 0x000fe400078efcff */
[----:B------:R-:W-:Y:S02]  /*1ef20*/  ISETP.LT.OR P3, PT, R28, 0x11, !P4 ;  /* 0x000000111c00780c */ /* 0x000fe40006761670 */
[----:B0-----:R-:W-:-:S05]  /*1ef30*/  @!P2 IADD3 R34, P0, R31, R34, RZ ;  /* 0x000000221f22a210 */ /* 0x001fca0007f1e0ff */
[----:B------:R-:W-:Y:S01]  /*1ef40*/  @!P2 IMAD.X R35, R48, 0x1, R35, P0 ;  /* 0x000000013023a824 */ /* 0x000fe200000e0623 */
[----:B------:R-:W-:Y:S02]  /*1ef50*/  LOP3.LUT P6, RZ, R0, 0x4, RZ, 0xc0, !PT ;  /* 0x0000000400ff7812 */ /* 0x000fe400078cc0ff */
[----:B--2---:R-:W-:-:S04]  /*1ef60*/  LOP3.LUT R24, R24, 0xff, RZ, 0xc0, !PT ;  /* 0x000000ff18187812 */ /* 0x004fc800078ec0ff */
[----:B------:R-:W-:-:S05]  /*1ef70*/  F2FP.F16.E4M3.UNPACK_B R24, R24 ;  /* 0x00000018ff18723e */ /* 0x000fca00020006ff */
[----:B------:R-:W-:-:S05]  /*1ef80*/  HADD2.F32 R24, -RZ, R24.H0_H0 ;  /* 0x20000018ff187230 */ /* 0x000fca0000004100 */
[----:B------:R-:W-:-:S04]  /*1ef90*/  FMUL R24, R24, UR61 ;  /* 0x0000003d18187c20 */ /* 0x000fc80008400000 */
[----:B---3--:R-:W-:-:S05]  /*1efa0*/  FFMA R24, R50, UR60, R24 ;  /* 0x0000003c32187c23 */ /* 0x008fca0008000018 */
[----:B------:R-:W-:-:S05]  /*1efb0*/  F2FP.SATFINITE.E4M3.F32.PACK_AB_MERGE_C R24, RZ, R24, RZ ;  /* 0x00000018ff18723e */ /* 0x000fca00048070ff */
[----:B------:R0:W-:Y:S02]  /*1efc0*/  @!P2 STG.E.U8 desc[UR10][R34.64+0x1], R24 ;  /* 0x000001182200a986 */ /* 0x0001e4000c10110a */
[----:B0-----:R-:W0:Y:S02]  /*1efd0*/  @!P3 LDC.64 R24, c[0x0][0x5c0] ;  /* 0x00017000ff18bb82 */ /* 0x001e240000000a00 */
[----:B0-----:R-:W-:Y:S02]  /*1efe0*/  @!P3 IADD3 R50, P2, P5, R14, R24, R3 ;  /* 0x000000180e32b210 */ /* 0x001fe40007d5e003 */
[----:B------:R-:W-:-:S06]  /*1eff0*/  PRMT R24, RZ, 0x7610, R24 ;  /* 0x00007610ff187816 */ /* 0x000fcc0000000018 */
[----:B------:R-:W2:Y:S01]  /*1f000*/  @!P6 LDG.E.U8 R24, desc[UR10][R20.64+0x8] ;  /* 0x0000080a1418e981 */ /* 0x000ea2000c1e1100 */
[----:B------:R-:W-:Y:S02]  /*1f010*/  @!P3 IADD3.X R51, R29, R25, R2, P2, P5 ;  /* 0x000000191d33b210 */ /* 0x000fe400017ea402 */
[----:B------:R-:W-:Y:S02]  /*1f020*/  ISETP.LT.OR P3, PT, R28, 0x12, !P4 ;  /* 0x000000121c00780c */ /* 0x000fe40006761670 */
[----:B------:R-:W-:Y:S02]  /*1f030*/  LOP3.LUT P0, RZ, R30, 0x2000, RZ, 0xc0, !PT ;  /* 0x000020001eff7812 */ /* 0x000fe4000780c0ff */
[----:B--2---:R-:W-:-:S04]  /*1f040*/  LOP3.LUT R24, R24, 0xff, RZ, 0xc0, !PT ;  /* 0x000000ff18187812 */ /* 0x004fc800078ec0ff */
[----:B------:R-:W-:-:S05]  /*1f050*/  F2FP.F16.E4M3.UNPACK_B R24, R24 ;  /* 0x00000018ff18723e */ /* 0x000fca00020006ff */
[----:B------:R-:W-:-:S05]  /*1f060*/  HADD2.F32 R24, -RZ, R24.H0_H0 ;  /* 0x20000018ff187230 */ /* 0x000fca0000004100 */
[----:B------:R-:W-:-:S04]  /*1f070*/  FMUL R24, R24, UR61 ;  /* 0x0000003d18187c20 */ /* 0x000fc80008400000 */
[----:B----4-:R-:W-:Y:S02]  /*1f080*/  FFMA R27, R49, UR60, R24 ;  /* 0x0000003c311b7c23 */ /* 0x010fe40008000018 */
[----:B------:R-:W0:Y:S02]  /*1f090*/  @!P3 LDC.64 R24, c[0x0][0x5c0] ;  /* 0x00017000ff18bb82 */ /* 0x000e240000000a00 */
[----:B0-----:R-:W-:-:S04]  /*1f0a0*/  @!P3 IADD3 R48, P2, P5, R14, R24, R3 ;  /* 0x000000180e30b210 */ /* 0x001fc80007d5e003 */
[----:B------:R-:W-:Y:S02]  /*1f0b0*/  @!P3 IADD3.X R49, R29, R25, R2, P2, P5 ;  /* 0x000000191d31b210 */ /* 0x000fe400017ea402 */
[----:B------:R-:W-:-:S13]  /*1f0c0*/  ISETP.LT.OR P3, PT, R28, 0x19, !P4 ;  /* 0x000000191c00780c */ /* 0x000fda0006761670 */
[----:B------:R-:W0:Y:S01]  /*1f0d0*/  @!P3 LDC.64 R24, c[0x0][0x5c0] ;  /* 0x00017000ff18bb82 */ /* 0x000e220000000a00 */
[----:B------:R-:W-:-:S05]  /*1f0e0*/  F2FP.SATFINITE.E4M3.F32.PACK_AB_MERGE_C R27, RZ, R27, RZ ;  /* 0x0000001bff1b723e */ /* 0x000fca00048070ff */
[----:B------:R-:W-:Y:S01]  /*1f0f0*/  @!P6 STG.E.U8 desc[UR10][R40.64+0x8], R27 ;  /* 0x0000081b2800e986 */ /* 0x000fe2000c10110a */
        /* <DEDUP_REMOVED lines=9> */
[----:B-----5:R-:W-:-:S05]  /*1f190*/  FFMA R24, R53, UR60, R24 ;  /* 0x0000003c35187c23 */ /* 0x020fca0008000018 */
[----:B------:R-:W-:-:S05]  /*1f1a0*/  F2FP.SATFINITE.E4M3.F32.PACK_AB_MERGE_C R24, RZ, R24, RZ ;  /* 0x00000018ff18723e */ /* 0x000fca00048070ff */
[----:B------:R0:W-:Y:S02]  /*1f1b0*/  @!P0 STG.E.U8 desc[UR10][R38.64+0x9], R24 ;  /* 0x0000091826008986 */ /* 0x0001e4000c10110a */
[----:B0-----:R-:W0:Y:S01]  /*1f1c0*/  @!P2 LDC.64 R24, c[0x0][0x5c0] ;  /* 0x00017000ff18ab82 */ /* 0x001e220000000a00 */
[----:B------:R-:W-:-:S04]  /*1f1d0*/  @!P2 IADD3 R27, P0, P5, R3, R14, R9 ;  /* 0x0000000e031ba210 */ /* 0x000fc80007d1e009 */
[----:B------:R-:W-:Y:S02]  /*1f1e0*/  @!P2 IADD3.X R31, R2, R29, R8, P0, P5 ;  /* 0x0000001d021fa210 */ /* 0x000fe400007ea408 */
[----:B0-----:R-:W-:Y:S02]  /*1f1f0*/  @!P2 IADD3 R24, P0, R27, R24, RZ ;  /* 0x000000181b18a210 */ /* 0x001fe40007f1e0ff */
[----:B------:R-:W-:-:S06]  /*1f200*/  PRMT R27, RZ, 0x7610, R27 ;  /* 0x00007610ff1b7816 */ /* 0x000fcc000000001b */
[----:B------:R-:W2:Y:S01]  /*1f210*/  @!P2 LDG.E.U8 R27, desc[UR10][R22.64+0x8] ;  /* 0x0000080a161ba981 */ /* 0x000ea2000c1e1100 */
[C---:B------:R-:W-:Y:S01]  /*1f220*/  ISETP.LT.OR P3, PT, R28.reuse, 0x1a, !P4 ;  /* 0x0000001a1c00780c */ /* 0x040fe20006761670 */
[----:B------:R-:W-:Y:S01]  /*1f230*/  @!P2 IMAD.X R25, R31, 0x1, R25, P0 ;  /* 0x000000011f19a824 */ /* 0x000fe200000e0619 */
[----:B------:R-:W-:-:S13]  /*1f240*/  ISETP.LT.OR P0, PT, R28, 0xa, !P1 ;  /* 0x0000000a1c00780c */ /* 0x000fda0004f01670 */
[----:B------:R-:W-:Y:S01]  /*1f250*/  @!P0 IADD3 R31, P5, P6, R3, R14, R9 ;  /* 0x0000000e031f8210 */ /* 0x000fe20007ebe009 */
[----:B------:R-:W0:Y:S03]  /*1f260*/  @!P0 LDC.64 R34, c[0x0][0x5c0] ;  /* 0x00017000ff228b82 */ /* 0x000e260000000a00 */
[----:B------:R-:W-:Y:S02]  /*1f270*/  @!P0 IADD3.X R38, R2, R29, R8, P5, P6 ;  /* 0x0000001d02268210 */ /* 0x000fe40002fec408 */
[----:B--2---:R-:W-:-:S04]  /*1f280*/  LOP3.LUT R27, R27, 0xff, RZ, 0xc0, !PT ;  /* 0x000000ff1b1b7812 */ /* 0x004fc800078ec0ff */
[----:B------:R-:W-:-:S05]  /*1f290*/  F2FP.F16.E4M3.UNPACK_B R27, R27 ;  /* 0x0000001bff1b723e */ /* 0x000fca00020006ff */
[----:B------:R-:W-:-:S05]  /*1f2a0*/  HADD2.F32 R27, -RZ, R27.H0_H0 ;  /* 0x2000001bff1b7230 */ /* 0x000fca0000004100 */
[----:B------:R-:W-:-:S04]  /*1f2b0*/  FMUL R27, R27, UR61 ;  /* 0x0000003d1b1b7c20 */ /* 0x000fc80008400000 */
[----:B------:R-:W-:-:S05]  /*1f2c0*/  FFMA R27, R52, UR60, R27 ;  /* 0x0000003c341b7c23 */ /* 0x000fca000800001b */
[----:B------:R-:W-:-:S05]  /*1f2d0*/  F2FP.SATFINITE.E4M3.F32.PACK_AB_MERGE_C R27, RZ, R27, RZ ;  /* 0x0000001bff1b723e */ /* 0x000fca00048070ff */
[----:B------:R1:W-:Y:S02]  /*1f2e0*/  @!P2 STG.E.U8 desc[UR10][R24.64+0x8], R27 ;  /* 0x0000081b1800a986 */ /* 0x0003e4000c10110a */
[----:B-1----:R-:W1:Y:S02]  /*1f2f0*/  @!P3 LDC.64 R24, c[0x0][0x5c0] ;  /* 0x00017000ff18bb82 */ /* 0x002e640000000a00 */
[----:B-1----:R-:W-:Y:S02]  /*1f300*/  @!P3 IADD3 R52, P5, P6, R14, R24, R3 ;  /* 0x000000180e34b210 */ /* 0x002fe40007ebe003 */
[----:B------:R-:W-:-:S06]  /*1f310*/  PRMT R24, RZ, 0x7610, R24 ;  /* 0x00007610ff187816 */ /* 0x000fcc0000000018 */
[----:B------:R-:W2:Y:S01]  /*1f320*/  @!P0 LDG.E.U8 R24, desc[UR10][R22.64+0x9] ;  /* 0x0000090a16188981 */ /* 0x000ea2000c1e1100 */
[----:B0-----:R-:W-:-:S05]  /*1f330*/  @!P0 IADD3 R34, P2, R31, R34, RZ ;  /* 0x000000221f228210 */ /* 0x001fca0007f5e0ff */
[----:B------:R-:W-:Y:S01]  /*1f340*/  @!P0 IMAD.X R35, R38, 0x1, R35, P2 ;  /* 0x0000000126238824 */ /* 0x000fe200010e0623 */
[----:B------:R-:W-:Y:S02]  /*1f350*/  @!P3 IADD3.X R53, R29, R25, R2, P5, P6 ;  /* 0x000000191d35b210 */ /* 0x000fe40002fec402 */
[----:B------:R-:W-:Y:S02]  /*1f360*/  LOP3.LUT P6, RZ, R0, 0x8, RZ, 0xc0, !PT ;  /* 0x0000000800ff7812 */ /* 0x000fe400078cc0ff */
[----:B--2---:R-:W-:-:S04]  /*1f370*/  LOP3.LUT R24, R24, 0xff, RZ, 0xc0, !PT ;  /* 0x000000ff18187812 */ /* 0x004fc800078ec0ff */
[----:B------:R-:W-:-:S05]  /*1f380*/  F2FP.F16.E4M3.UNPACK_B R24, R24 ;  /* 0x00000018ff18723e */ /* 0x000fca00020006ff */
[----:B------:R-:W-:-:S05]  /*1f390*/  HADD2.F32 R24, -RZ, R24.H0_H0 ;  /* 0x20000018ff187230 */ /* 0x000fca0000004100 */
[----:B------:R-:W-:-:S04]  /*1f3a0*/  FMUL R24, R24, UR61 ;  /* 0x0000003d18187c20 */ /* 0x000fc80008400000 */
[----:B------:R-:W-:Y:S01]  /*1f3b0*/  FFMA R24, R54, UR60, R24 ;  /* 0x0000003c36187c23 */ /* 0x000fe20008000018 */
[----:B------:R-:W-:Y:S01]  /*1f3c0*/  LOP3.LUT R30, R30, 0xffffff7f, RZ, 0xc0, !PT ;  /* 0xffffff7f1e1e7812 */ /* 0x000fe200078ec0ff */
[----:B------:R-:W2:Y:S03]  /*1f3d0*/  LDL.LU R54, [R1+0x27c] ;  /* 0x00027c0001367983 */ /* 0x000ea60000300800 */
[----:B------:R-:W-:Y:S01]  /*1f3e0*/  F2FP.SATFINITE.E4M3.F32.PACK_AB_MERGE_C R24, RZ, R24, RZ ;  /* 0x00000018ff18723e */ /* 0x000fe200048070ff */
[----:B------:R-:W3:Y:S04]  /*1f3f0*/  LDL.LU R58, [R1+0x280] ;  /* 0x00028000013a7983 */ /* 0x000ee80000300800 */
[----:B------:R0:W-:Y:S01]  /*1f400*/  @!P0 STG.E.U8 desc[UR10][R34.64+0x9], R24 ;  /* 0x0000091822008986 */ /* 0x0001e2000c10110a */
[----:B------:R-:W-:-:S02]  /*1f410*/  @P1 LOP3.LUT R30, R30, 0x80, RZ, 0xfc, !PT ;  /* 0x000000801e1e1812 */ /* 0x000fc400078efcff */
[----:B------:R-:W-:Y:S01]  /*1f420*/  ISETP.GE.AND P3, PT, R13, 0x81, PT ;  /* 0x000000810d00780c */ /* 0x000fe20003f66270 */
[----:B------:R-:W4:Y:S01]  /*1f430*/  LDL.LU R59, [R1+0x284] ;  /* 0x00028400013b7983 */ /* 0x000f220000300800 */
        /* <DEDUP_REMOVED lines=8> */
[----:B------:R-:W5:Y:S01]  /*1f4c0*/  @!P6 LDG.E.U8 R27, desc[UR10][R24.64] ;  /* 0x0000000a181be981 */ /* 0x000f62000c1e1100 */
[----:B------:R-:W-:-:S04]  /*1f4d0*/  LOP3.LUT R30, R30, 0xfffff7ff, RZ, 0xc0, !PT ;  /* 0xfffff7ff1e1e7812 */ /* 0x000fc800078ec0ff */
[----:B------:R-:W-:Y:S02]  /*1f4e0*/  @P4 LOP3.LUT R30, R30, 0x800, RZ, 0xfc, !PT ;  /* 0x000008001e1e4812 */ /* 0x000fe400078efcff */
[----:B------:R-:W-:Y:S02]  /*1f4f0*/  LOP3.LUT P4, RZ, R0, 0x2, RZ, 0xc0, !PT ;  /* 0x0000000200ff7812 */ /* 0x000fe4000788c0ff */
[----:B------:R-:W-:-:S13]  /*1f500*/  ISETP.LT.OR P1, PT, R28, 0x11, !P3 ;  /* 0x000000111c00780c */ /* 0x000fda0005f21670 */
[----:B------:R-:W0:Y:S02]  /*1f510*/  @!P1 LDC.64 R34, c[0x0][0x5c0] ;  /* 0x00017000ff229b82 */ /* 0x000e240000000a00 */
[----:B0-----:R-:W-:-:S04]  /*1f520*/  @!P1 IADD3 R40, P0, P2, R14, R34, R9 ;  /* 0x000000220e289210 */ /* 0x001fc80007a1e009 */
[----:B------:R-:W-:Y:S02]  /*1f530*/  @!P1 IADD3.X R41, R29, R35, R8, P0, P2 ;  /* 0x000000231d299210 */ /* 0x000fe400007e4408 */
[----:B------:R-:W-:Y:S02]  /*1f540*/  ISETP.LT.OR P2, PT, R28, 0x12, !P3 ;  /* 0x000000121c00780c */ /* 0x000fe40005f41670 */
[----:B-----5:R-:W-:-:S11]  /*1f550*/  LOP3.LUT R27, R27, 0xff, RZ, 0xc0, !PT ;  /* 0x000000ff1b1b7812 */ /* 0x020fd600078ec0ff */
[----:B------:R-:W0:Y:S01]  /*1f560*/  @!P2 LDC.64 R34, c[0x0][0x5c0] ;  /* 0x00017000ff22ab82 */ /* 0x000e220000000a00 */
[----:B------:R-:W-:-:S05]  /*1f570*/  F2FP.F16.E4M3.UNPACK_B R27, R27 ;  /* 0x0000001bff1b723e */ /* 0x000fca00020006ff */
[----:B------:R-:W-:-:S05]  /*1f580*/  HADD2.F32 R27, -RZ, R27.H0_H0 ;  /* 0x2000001bff1b7230 */ /* 0x000fca0000004100 */
[----:B------:R-:W-:-:S04]  /*1f590*/  FMUL R27, R27, UR61 ;  /* 0x0000003d1b1b7c20 */ /* 0x000fc80008400000 */
[----:B------:R-:W-:-:S05]  /*1f5a0*/  FFMA R27, R55, UR60, R27 ;  /* 0x0000003c371b7c23 */ /* 0x000fca000800001b */
[----:B------:R-:W-:-:S05]  /*1f5b0*/  F2FP.SATFINITE.E4M3.F32.PACK_AB_MERGE_C R27, RZ, R27, RZ ;  /* 0x0000001bff1b723e */ /* 0x000fca00048070ff */
[----:B------:R1:W-:Y:S02]  /*1f5c0*/  @!P6 STG.E.U8 desc[UR10][R46.64], R27 ;  /* 0x0000001b2e00e986 */ /* 0x0003e4000c10110a */
[----:B-1----:R-:W-:-:S06]  /*1f5d0*/  PRMT R27, RZ, 0x7610, R27 ;  /* 0x00007610ff1b7816 */ /* 0x002fcc000000001b */
[----:B------:R-:W5:Y:S01]  /*1f5e0*/  @!P4 LDG.E.U8 R27, desc[UR10][R24.64+0x1] ;  /* 0x0000010a181bc981 */ /* 0x000f62000c1e1100 */
[----:B------:R-:W-:-:S04]  /*1f5f0*/  LOP3.LUT R30, R30, 0xfffffeff, RZ, 0xc0, !PT ;  /* 0xfffffeff1e1e7812 */ /* 0x000fc800078ec0ff */
[----:B------:R-:W-:Y:S02]  /*1f600*/  @P1 LOP3.LUT R30, R30, 0x100, RZ, 0xfc, !PT ;  /* 0x000001001e1e1812 */ /* 0x000fe400078efcff */
[----:B------:R-:W-:Y:S02]  /*1f610*/  ISETP.LT.OR P1, PT, R28, 0x19, !P3 ;  /* 0x000000191c00780c */ /* 0x000fe40005f21670 */
[----:B0-----:R-:W-:-:S04]  /*1f620*/  @!P2 IADD3 R38, P0, P5, R14, R34, R9 ;  /* 0x000000220e26a210 */ /* 0x001fc80007d1e009 */
[----:B------:R-:W-:-:S07]  /*1f630*/  @!P2 IADD3.X R39, R29, R35, R8, P0, P5 ;  /* 0x000000231d27a210 */ /* 0x000fce00007ea408 */
[----:B------:R-:W0:Y:S01]  /*1f640*/  @!P1 LDC.64 R34, c[0x0][0x5c0] ;  /* 0x00017000ff229b82 */ /* 0x000e220000000a00 */
[----:B------:R-:W-:-:S04]  /*1f650*/  LOP3.LUT R0, R0, 0xfffffdff, RZ, 0xc0, !PT ;  /* 0xfffffdff00007812 */ /* 0x000fc800078ec0ff */
[----:B------:R-:W-:Y:S02]  /*1f660*/  @P1 LOP3.LUT R0, R0, 0x200, RZ, 0xfc, !PT ;  /* 0x0000020000001812 */ /* 0x000fe400078efcff */
[----:B0-----:R-:W-:-:S04]  /*1f670*/  @!P1 IADD3 R46, P0, P5, R14, R34, R9 ;  /* 0x000000220e2e9210 */ /* 0x001fc80007d1e009 */
[----:B------:R-:W-:Y:S02]  /*1f680*/  @!P1 IADD3.X R47, R29, R35, R8, P0, P5 ;  /* 0x000000231d2f9210 */ /* 0x000fe400007ea408 */
[----:B------:R-:W-:-:S13]  /*1f690*/  ISETP.LT.OR P1, PT, R28, 0x1a, !P3 ;  /* 0x0000001a1c00780c */ /* 0x000fda0005f21670 */
[----:B------:R-:W0:Y:S01]  /*1f6a0*/  @!P1 LDC.64 R34, c[0x0][0x5c0] ;  /* 0x00017000ff229b82 */ /* 0x000e220000000a00 */
[----:B------:R-:W-:-:S04]  /*1f6b0*/  LOP3.LUT R0, R0, 0xfffffff7, RZ, 0xc0, !PT ;  /* 0xfffffff700007812 */ /* 0x000fc800078ec0ff */
[----:B------:R-:W-:Y:S02]  /*1f6c0*/  @P1 LOP3.LUT R0, R0, 0x8, RZ, 0xfc, !PT ;  /* 0x0000000800001812 */ /* 0x000fe400078efcff */
[----:B-----5:R-:W-:-:S04]  /*1f6d0*/  LOP3.LUT R27, R27, 0xff, RZ, 0xc0, !PT ;  /* 0x000000ff1b1b7812 */ /* 0x020fc800078ec0ff */
[----:B------:R-:W-:-:S05]  /*1f6e0*/  F2FP.F16.E4M3.UNPACK_B R27, R27 ;  /* 0x0000001bff1b723e */ /* 0x000fca00020006ff */
[----:B------:R-:W-:-:S05]  /*1f6f0*/  HADD2.F32 R27, -RZ, R27.H0_H0 ;  /* 0x2000001bff1b7230 */ /* 0x000fca0000004100 */
[----:B------:R-:W-:-:S04]  /*1f700*/  FMUL R27, R27, UR61 ;  /* 0x0000003d1b1b7c20 */ /* 0x000fc80008400000 */
[----:B--2---:R-:W-:Y:S01]  /*1f710*/  FFMA R27, R54, UR60, R27 ;  /* 0x0000003c361b7c23 */ /* 0x004fe2000800001b */
[----:B0-----:R-:W-:-:S04]  /*1f720*/  @!P1 IADD3 R54, P0, P5, R14, R34, R9 ;  /* 0x000000220e369210 */ /* 0x001fc80007d1e009 */
[----:B------:R-:W-:Y:S02]  /*1f730*/  F2FP.SATFINITE.E4M3.F32.PACK_AB_MERGE_C R27, RZ, R27, RZ ;  /* 0x0000001bff1b723e */ /* 0x000fe400048070ff */
[----:B------:R-:W-:Y:S02]  /*1f740*/  @!P1 IADD3.X R55, R29, R35, R8, P0, P5 ;  /* 0x000000231d379210 */ /* 0x000fe400007ea408 */
[----:B------:R-:W-:Y:S01]  /*1f750*/  IADD3 R26, P0, R26, 0x108, RZ ;  /* 0x000001081a1a7810 */ /* 0x000fe20007f1e0ff */
[----:B------:R0:W-:Y:S04]  /*1f760*/  @!P4 STG.E.U8 desc[UR10][R42.64+0x1], R27 ;  /* 0x0000011b2a00c986 */ /* 0x0001e8000c10110a */
[----:B0-----:R-:W-:Y:S01]  /*1f770*/  IMAD.X R27, RZ, RZ, R57, P0 ;  /* 0x000000ffff1b7224 */ /* 0x001fe200000e0639 */
[----:B------:R-:W-:-:S04]  /*1f780*/  ISETP.GE.AND P0, PT, R13, 0x109, PT ;  /* 0x000001090d00780c */ /* 0x000fc80003f06270 */
[----:B------:R-:W-:Y:S01]  /*1f790*/  ISETP.LT.OR P6, PT, R28, 0x1, !P0 ;  /* 0x000000011c00780c */ /* 0x000fe200047c1670 */
[----:B------:R-:W-:Y:S02]  /*1f7a0*/  IMAD R27, R27, UR4, RZ ;  /* 0x000000041b1b7c24 */ /* 0x000fe4000f8e02ff */
[----:B------:R-:W-:-:S04]  /*1f7b0*/  IMAD.WIDE.U32 R32, R26, UR4, R32 ;  /* 0x000000041a207c25 */ /* 0x000fc8000f8e0020 */
[----:B------:R-:W-:-:S06]  /*1f7c0*/  IMAD R27, R26, UR5, R27 ;  /* 0x000000051a1b7c24 */ /* 0x000fcc000f8e021b */
[----:B------:R-:W-:-:S04]  /*1f7d0*/  @!P6 IADD3 R31, P1, P5, R3, R14, R11 ;  /* 0x0000000e031fe210 */ /* 0x000fc80007d3e00b */
[----:B------:R-:W-:Y:S02]  /*1f7e0*/  @!P6 IADD3.X R34, R2, R29, R10, P1, P5 ;  /* 0x0000001d0222e210 */ /* 0x000fe40000fea40a */
[----:B------:R-:W-:-:S04]  /*1f7f0*/  IADD3 R26, P5, R32, UR8, RZ ;  /* 0x00000008201a7c10 */ /* 0x000fc8000ffbe0ff */
[----:B------:R-:W-:Y:S02]  /*1f800*/  IADD3.X R27, R33, UR9, R27, P5, !PT ;  /* 0x00000009211b7c10 */ /* 0x000fe4000affe41b */
[----:B------:R-:W0:Y:S02]  /*1f810*/  @!P6 LDC.64 R32, c[0x0][0x5c0] ;  /* 0x00017000ff20eb82 */ /* 0x000e240000000a00 */
[----:B0-----:R-:W-:Y:S02]  /*1f820*/  @!P6 IADD3 R32, P5, R31, R32, RZ ;  /* 0x000000201f20e210 */ /* 0x001fe40007fbe0ff */
[----:B------:R-:W-:-:S06]  /*1f830*/  PRMT R31, RZ, 0x7610, R31 ;  /* 0x00007610ff1f7816 */ /* 0x000fcc000000001f */
[----:B------:R-:W2:Y:S01]  /*1f840*/  @!P6 LDG.E.U8 R31, desc[UR10][R26.64] ;  /* 0x0000000a1a1fe981 */ /* 0x000ea2000c1e1100 */
[----:B------:R-:W-:Y:S01]  /*1f850*/  @!P6 IMAD.X R33, R34, 0x1, R33, P5 ;  /* 0x000000012221e824 */ /* 0x000fe200028e0621 */
[----:B------:R-:W-:Y:S02]  /*1f860*/  ISETP.LT.OR P5, PT, R28, 0x2, !P0 ;  /* 0x000000021c00780c */ /* 0x000fe400047a1670 */
[----:B------:R-:W-:Y:S02]  /*1f870*/  LOP3.LUT R30, R30, 0xfffffdff, RZ, 0xc0, !PT ;  /* 0xfffffdff1e1e7812 */ /* 0x000fe400078ec0ff */
[----:B--2---:R-:W-:-:S09]  /*1f880*/  LOP3.LUT R31, R31, 0xff, RZ, 0xc0, !PT ;  /* 0x000000ff1f1f7812 */ /* 0x004fd200078ec0ff */
[----:B------:R-:W0:Y:S01]  /*1f890*/  @!P5 LDC.64 R34, c[0x0][0x5c0] ;  /* 0x00017000ff22db82 */ /* 0x000e220000000a00 */
[----:B------:R-:W-:-:S05]  /*1f8a0*/  F2FP.F16.E4M3.UNPACK_B R31, R31 ;  /* 0x0000001fff1f723e */ /* 0x000fca00020006ff */
[----:B------:R-:W-:-:S05]  /*1f8b0*/  HADD2.F32 R31, -RZ, R31.H0_H0 ;  /* 0x2000001fff1f7230 */ /* 0x000fca0000004100 */
[----:B------:R-:W-:-:S04]  /*1f8c0*/  FMUL R31, R31, UR61 ;  /* 0x0000003d1f1f7c20 */ /* 0x000fc80008400000 */
[----:B---3--:R-:W-:Y:S01]  /*1f8d0*/  FFMA R31, R58, UR60, R31 ;  /* 0x0000003c3a1f7c23 */ /* 0x008fe2000800001f */
[----:B------:R-:W-:Y:S01]  /*1f8e0*/  @P2 LOP3.LUT R30, R30, 0x200, RZ, 0xfc, !PT ;  /* 0x000002001e1e2812 */ /* 0x000fe200078efcff */
[----:B------:R-:W2:Y:S03]  /*1f8f0*/  LDL.LU R58, [R1+0x288] ;  /* 0x00028800013a7983 */ /* 0x000ea60000300800 */
[----:B------:R-:W-:Y:S01]  /*1f900*/  F2FP.SATFINITE.E4M3.F32.PACK_AB_MERGE_C R31, RZ, R31, RZ ;  /* 0x0000001fff1f723e */ /* 0x000fe200048070ff */
[----:B------:R-:W3:Y:S04]  /*1f910*/  LDL.LU R63, [R1+0x28c] ;  /* 0x00028c00013f7983 */ /* 0x000ee80000300800 */
[----:B------:R1:W-:Y:S01]  /*1f920*/  @!P6 STG.E.U8 desc[UR10][R32.64], R31 ;  /* 0x0000001f2000e986 */ /* 0x0003e2000c10110a */
[----:B------:R-:W-:-:S02]  /*1f930*/  LOP3.LUT P2, RZ, R0, 0x10, RZ, 0xc0, !PT ;  /* 0x0000001000ff7812 */ /* 0x000fc4000784c0ff */
[----:B------:R-:W-:Y:S01]  /*1f940*/  @!P5 IADD3 R42, P1, P3, R3, R14, R11 ;  /* 0x0000000e032ad210 */ /* 0x000fe20007b3e00b */
[----:B------:R-:W5:Y:S01]  /*1f950*/  LDL.LU R62, [R1+0x290] ;  /* 0x00029000013e7983 */ /* 0x000f620000300800 */
[----:B-1----:R-:W-:-:S03]  /*1f960*/  PRMT R31, RZ, 0x7610, R31 ;  /* 0x00007610ff1f7816 */ /* 0x002fc6000000001f */
[----:B------:R-:W5:Y:S01]  /*1f970*/  LDL.LU R65, [R1+0x294] ;  /* 0x0002940001417983 */ /* 0x000f620000300800 */
[----:B------:R-:W-:Y:S02]  /*1f980*/  LOP3.LUT R30, R30, 0xffffefff, RZ, 0xc0, !PT ;  /* 0xffffefff1e1e7812 */ /* 0x000fe400078ec0ff */
[----:B------:R-:W-:Y:S01]  /*1f990*/  @!P5 IADD3.X R43, R2, R29, R10, P1, P3 ;  /* 0x0000001d022bd210 */ /* 0x000fe20000fe640a */
[----:B------:R-:W5:Y:S04]  /*1f9a0*/  LDL.LU R64, [R1+0x298] ;  /* 0x0002980001407983 */ /* 0x000f680000300800 */
[----:B------:R-:W4:Y:S01]  /*1f9b0*/  @!P5 LDG.E.U8 R31, desc[UR10][R26.64+0x1] ;  /* 0x0000010a1a1fd981 */ /* 0x000f22000c1e1100 */
[----:B------:R-:W-:Y:S02]  /*1f9c0*/  ISETP.GE.AND P1, PT, R13, 0x101, PT ;  /* 0x000001010d00780c */ /* 0x000fe40003f26270 */
[----:B------:R-:W-:-:S02]  /*1f9d0*/  @P2 LOP3.LUT R30, R30, 0x1000, RZ, 0xfc, !PT ;  /* 0x000010001e1e2812 */ /* 0x000fc400078efcff */
[----:B------:R-:W-:-:S13]  /*1f9e0*/  ISETP.LT.OR P2, PT, R28, 0x11, !P1 ;  /* 0x000000111c00780c */ /* 0x000fda0004f41670 */
[----:B------:R-:W1:Y:S01]  /*1f9f0*/  @!P2 LDC.64 R32, c[0x0][0x5c0] ;  /* 0x00017000ff20ab82 */ /* 0x000e620000000a00 */
[----:B------:R-:W-:Y:S02]  /*1fa00*/  LOP3.LUT R0, R0, 0xfffffbff, RZ, 0xc0, !PT ;  /* 0xfffffbff00007812 */ /* 0x000fe400078ec0ff */
[----:B0-----:R-:W-:Y:S02]  /*1fa10*/  @!P5 IADD3 R34, P3, R42, R34, RZ ;  /* 0x000000222a22d210 */ /* 0x001fe40007f7e0ff */
[----:B------:R-:W-:-:S03]  /*1fa20*/  @P2 LOP3.LUT R0, R0, 0x400, RZ, 0xfc, !PT ;  /* 0x0000040000002812 */ /* 0x000fc600078efcff */
[----:B------:R-:W-:Y:S01]  /*1fa30*/  @!P5 IMAD.X R35, R43, 0x1, R35, P3 ;  /* 0x000000012b23d824 */ /* 0x000fe200018e0623 */
[----:B-1----:R-:W-:-:S04]  /*1fa40*/  @!P2 IADD3 R56, P4, P6, R14, R32, R11 ;  /* 0x000000200e38a210 */ /* 0x002fc80007e9e00b */
[----:B------:R-:W-:Y:S02]  /*1fa50*/  @!P2 IADD3.X R57, R29, R33, R10, P4, P6 ;  /* 0x000000211d39a210 */ /* 0x000fe400027ec40a */
[----:B------:R-:W-:Y:S02]  /*1fa60*/  LOP3.LUT P2, RZ, R30, 0x1000, RZ, 0xc0, !PT ;  /* 0x000010001eff7812 */ /* 0x000fe4000784c0ff */
[----:B----4-:R-:W-:-:S04]  /*1fa70*/  LOP3.LUT R31, R31, 0xff, RZ, 0xc0, !PT ;  /* 0x000000ff1f1f7812 */ /* 0x010fc800078ec0ff */
[----:B------:R-:W-:-:S05]  /*1fa80*/  F2FP.F16.E4M3.UNPACK_B R31, R31 ;  /* 0x0000001fff1f723e */ /* 0x000fca00020006ff */
[----:B------:R-:W-:-:S05]  /*1fa90*/  HADD2.F32 R31, -RZ, R31.H0_H0 ;  /* 0x2000001fff1f7230 */ /* 0x000fca0000004100 */
[----:B------:R-:W-:-:S04]  /*1faa0*/  FMUL R31, R31, UR61 ;  /* 0x0000003d1f1f7c20 */ /* 0x000fc80008400000 */
[----:B------:R-:W-:-:S05]  /*1fab0*/  FFMA R31, R59, UR60, R31 ;  /* 0x0000003c3b1f7c23 */ /* 0x000fca000800001f */
[----:B------:R-:W-:-:S05]  /*1fac0*/  F2FP.SATFINITE.E4M3.F32.PACK_AB_MERGE_C R31, RZ, R31, RZ ;  /* 0x0000001fff1f723e */ /* 0x000fca00048070ff */
[----:B------:R0:W-:Y:S02]  /*1fad0*/  @!P5 STG.E.U8 desc[UR10][R34.64+0x1], R31 ;  /* 0x0000011f2200d986 */ /* 0x0001e4000c10110a */
[----:B0-----:R-:W-:-:S06]  /*1fae0*/  PRMT R31, RZ, 0x7610, R31 ;  /* 0x00007610ff1f7816 */ /* 0x001fcc000000001f */
[----:B------:R-:W4:Y:S01]  /*1faf0*/  @!P2 LDG.E.U8 R31, desc[UR10][R24.64+0x8] ;  /* 0x0000080a181fa981 */ /* 0x000f22000c1e1100 */
[----:B------:R-:W-:-:S13]  /*1fb00*/  ISETP.LT.OR P3, PT, R28, 0x12, !P1 ;  /* 0x000000121c00780c */ /* 0x000fda0004f61670 */
        /* <DEDUP_REMOVED lines=9> */
[----:B----4-:R-:W-:-:S04]  /*1fba0*/  LOP3.LUT R31, R31, 0xff, RZ, 0xc0, !PT ;  /* 0x000000ff1f1f7812 */ /* 0x010fc800078ec0ff */
[----:B------:R-:W-:-:S05]  /*1fbb0*/  F2FP.F16.E4M3.UNPACK_B R31, R31 ;  /* 0x0000001fff1f723e */ /* 0x000fca00020006ff */
[----:B------:R-:W-:-:S05]  /*1fbc0*/  HADD2.F32 R31, -RZ, R31.H0_H0 ;  /* 0x2000001fff1f7230 */ /* 0x000fca0000004100 */
[----:B------:R-:W-:-:S04]  /*1fbd0*/  FMUL R31, R31, UR61 ;  /* 0x0000003d1f1f7c20 */ /* 0x000fc80008400000 */
[----:B--2---:R-:W-:Y:S01]  /*1fbe0*/  FFMA R31, R58, UR60, R31 ;  /* 0x0000003c3a1f7c23 */ /* 0x004fe2000800001f */
[----:B0-----:R-:W-:-:S04]  /*1fbf0*/  @!P3 IADD3 R58, P5, P6, R14, R32, R11 ;  /* 0x000000200e3ab210 */ /* 0x001fc80007ebe00b */
[----:B------:R-:W-:Y:S02]  /*1fc00*/  @!P3 IADD3.X R59, R29, R33, R10, P5, P6 ;  /* 0x000000211d3bb210 */ /* 0x000fe40002fec40a */
[----:B------:R-:W-:Y:S02]  /*1fc10*/  LOP3.LUT P3, RZ, R30, 0x400, RZ, 0xc0, !PT ;  /* 0x000004001eff7812 */ /* 0x000fe4000786c0ff */
[----:B------:R-:W-:-:S05]  /*1fc20*/  F2FP.SATFINITE.E4M3.F32.PACK_AB_MERGE_C R31, RZ, R31, RZ ;  /* 0x0000001fff1f723e */ /* 0x000fca00048070ff */
[----:B------:R0:W-:Y:S02]  /*1fc30*/  @!P2 STG.E.U8 desc[UR10][R44.64+0x8], R31 ;  /* 0x0000081f2c00a986 */ /* 0x0001e4000c10110a */
[----:B0-----:R-:W-:-:S06]  /*1fc40*/  PRMT R31, RZ, 0x7610, R31 ;  /* 0x00007610ff1f7816 */ /* 0x001fcc000000001f */
[----:B------:R-:W2:Y:S01]  /*1fc50*/  @!P3 LDG.E.U8 R31, desc[UR10][R24.64+0x9] ;  /* 0x0000090a181fb981 */ /* 0x000ea2000c1e1100 */
[----:B------:R-:W-:-:S13]  /*1fc60*/  ISETP.LT.OR P1, PT, R28, 0x1a, !P1 ;  /* 0x0000001a1c00780c */ /* 0x000fda0004f21670 */
[----:B------:R-:W0:Y:S02]  /*1fc70*/  @!P1 LDC.64 R32, c[0x0][0x5c0] ;  /* 0x00017000ff209b82 */ /* 0x000e240000000a00 */
[----:B0-----:R-:W-:-:S04]  /*1fc80*/  @!P1 IADD3 R44, P5, P6, R14, R32, R11 ;  /* 0x000000200e2c9210 */ /* 0x001fc80007ebe00b */
[----:B------:R-:W-:Y:S02]  /*1fc90*/  @!P1 IADD3.X R45, R29, R33, R10, P5, P6 ;  /* 0x000000211d2d9210 */ /* 0x000fe40002fec40a */
[----:B------:R-:W-:-:S13]  /*1fca0*/  ISETP.LT.OR P5, PT, R28, 0x9, !P0 ;  /* 0x000000091c00780c */ /* 0x000fda00047a1670 */
[----:B------:R-:W0:Y:S01]  /*1fcb0*/  @!P5 LDC.64 R32, c[0x0][0x5c0] ;  /* 0x00017000ff20db82 */ /* 0x000e220000000a00 */
[----:B--2---:R-:W-:-:S04]  /*1fcc0*/  LOP3.LUT R31, R31, 0xff, RZ, 0xc0, !PT ;  /* 0x000000ff1f1f7812 */ /* 0x004fc800078ec0ff */
[----:B------:R-:W-:-:S05]  /*1fcd0*/  F2FP.F16.E4M3.UNPACK_B R31, R31 ;  /* 0x0000001fff1f723e */ /* 0x000fca00020006ff */
[----:B------:R-:W-:-:S05]  /*1fce0*/  HADD2.F32 R31, -RZ, R31.H0_H0 ;  /* 0x2000001fff1f7230 */ /* 0x000fca0000004100 */
[----:B------:R-:W-:-:S04]  /*1fcf0*/  FMUL R31, R31, UR61 ;  /* 0x0000003d1f1f7c20 */ /* 0x000fc80008400000 */
[----:B---3--:R-:W-:-:S05]  /*1fd00*/  FFMA R31, R63, UR60, R31 ;  /* 0x0000003c3f1f7c23 */ /* 0x008fca000800001f */
[----:B------:R-:W-:-:S05]  /*1fd10*/  F2FP.SATFINITE.E4M3.F32.PACK_AB_MERGE_C R31, RZ, R31, RZ ;  /* 0x0000001fff1f723e */ /* 0x000fca00048070ff */
[----:B------:R1:W-:Y:S02]  /*1fd20*/  @!P3 STG.E.U8 desc[UR10][R36.64+0x9], R31 ;  /* 0x0000091f2400b986 */ /* 0x0003e4000c10110a */
[----:B-1----:R-:W-:-:S04]  /*1fd30*/  @!P5 IADD3 R31, P3, P6, R3, R14, R11 ;  /* 0x0000000e031fd210 */ /* 0x002fc80007e7e00b */
[----:B------:R-:W-:Y:S02]  /*1fd40*/  @!P5 IADD3.X R34, R2, R29, R10, P3, P6 ;  /* 0x0000001d0222d210 */ /* 0x000fe40001fec40a */
[----:B0-----:R-:W-:Y:S02]  /*1fd50*/  @!P5 IADD3 R32, P3, R31, R32, RZ ;  /* 0x000000201f20d210 */ /* 0x001fe40007f7e0ff */
[----:B------:R-:W-:-:S06]  /*1fd60*/  PRMT R31, RZ, 0x7610, R31 ;  /* 0x00007610ff1f7816 */ /* 0x000fcc000000001f */
[----:B------:R-:W2:Y:S01]  /*1fd70*/  @!P5 LDG.E.U8 R31, desc[UR10][R26.64+0x8] ;  /* 0x0000080a1a1fd981 */ /* 0x000ea2000c1e1100 */
[----:B------:R-:W-:Y:S01]  /*1fd80*/  @!P5 IMAD.X R33, R34, 0x1, R33, P3 ;  /* 0x000000012221d824 */ /* 0x000fe200018e0621 */
[----:B------:R-:W-:Y:S02]  /*1fd90*/  ISETP.LT.OR P3, PT, R28, 0xa, !P0 ;  /* 0x0000000a1c00780c */ /* 0x000fe40004761670 */
[----:B------:R-:W-:Y:S02]  /*1fda0*/  LOP3.LUT R0, R0, 0xffffffef, RZ, 0xc0, !PT ;  /* 0xffffffef00007812 */ /* 0x000fe400078ec0ff */
[----:B------:R-:W-:Y:S02]  /*1fdb0*/  LOP3.LUT P4, RZ, R30, 0x800, RZ, 0xc0, !PT ;  /* 0x000008001eff7812 */ /* 0x000fe4000788c0ff */
[----:B------:R-:W-:Y:S02]  /*1fdc0*/  @P1 LOP3.LUT R0, R0, 0x10, RZ, 0xfc, !PT ;  /* 0x0000001000001812 */ /* 0x000fe400078efcff */
[----:B--2---:R-:W-:-:S05]  /*1fdd0*/  LOP3.LUT R31, R31, 0xff, RZ, 0xc0, !PT ;  /* 0x000000ff1f1f7812 */ /* 0x004fca00078ec0ff */
[----:B------:R-:W0:Y:S01]  /*1fde0*/  @!P3 LDC.64 R34, c[0x0][0x5c0] ;  /* 0x00017000ff22bb82 */ /* 0x000e220000000a00 */
[----:B------:R-:W-:-:S05]  /*1fdf0*/  F2FP.F16.E4M3.UNPACK_B R31, R31 ;  /* 0x0000001fff1f723e */ /* 0x000fca00020006ff */
[----:B------:R-:W-:-:S05]  /*1fe00*/  HADD2.F32 R31, -RZ, R31.H0_H0 ;  /* 0x2000001fff1f7230 */ /* 0x000fca0000004100 */
[----:B------:R-:W-:-:S04]  /*1fe10*/  FMUL R31, R31, UR61 ;  /* 0x0000003d1f1f7c20 */ /* 0x000fc80008400000 */
[----:B-----5:R-:W-:-:S05]  /*1fe20*/  FFMA R31, R62, UR60, R31 ;  /* 0x0000003c3e1f7c23 */ /* 0x020fca000800001f */
[----:B------:R-:W-:-:S05]  /*1fe30*/  F2FP.SATFINITE.E4M3.F32.PACK_AB_MERGE_C R31, RZ, R31, RZ ;  /* 0x0000001fff1f723e */ /* 0x000fca00048070ff */
[----:B------:R1:W-:Y:S02]  /*1fe40*/  @!P5 STG.E.U8 desc[UR10][R32.64+0x8], R31 ;  /* 0x0000081f2000d986 */ /* 0x0003e4000c10110a */
[----:B-1----:R-:W-:-:S06]  /*1fe50*/  PRMT R31, RZ, 0x7610, R31 ;  /* 0x00007610ff1f7816 */ /* 0x002fcc000000001f */
[----:B------:R-:W2:Y:S01]  /*1fe60*/  @!P3 LDG.E.U8 R31, desc[UR10][R26.64+0x9] ;  /* 0x0000090a1a1fb981 */ /* 0x000ea2000c1e1100 */
[----:B------:R-:W-:-:S04]  /*1fe70*/  @!P3 IADD3 R36, P1, P6, R3, R14, R11 ;  /* 0x0000000e0324b210 */ /* 0x000fc80007e3e00b */
[----:B------:R-:W-:Y:S02]  /*1fe80*/  @!P3 IADD3.X R37, R2, R29, R10, P1, P6 ;  /* 0x0000001d0225b210 */ /* 0x000fe40000fec40a */
[----:B------:R-:W-:Y:S02]  /*1fe90*/  ISETP.LT.OR P1, PT, R28, 0x21, !P4 ;  /* 0x000000211c00780c */ /* 0x000fe40006721670 */
[----:B------:R-:W-:-:S11]  /*1fea0*/  LOP3.LUT R30, R30, 0xffffffbf, RZ, 0xc0, !PT ;  /* 0xffffffbf1e1e7812 */ /* 0x000fd600078ec0ff */
[----:B------:R-:W1:Y:S01]  /*1feb0*/  @!P1 LDC.64 R32, c[0x0][0x5c0] ;  /* 0x00017000ff209b82 */ /* 0x000e620000000a00 */
[----:B------:R-:W-:Y:S02]  /*1fec0*/  @P0 LOP3.LUT R30, R30, 0x40, RZ, 0xfc, !PT ;  /* 0x000000401e1e0812 */ /* 0x000fe400078efcff */
[----:B0-----:R-:W-:-:S05]  /*1fed0*/  @!P3 IADD3 R34, P0, R36, R34, RZ ;  /* 0x000000222422b210 */ /* 0x001fca0007f1e0ff */
[----:B------:R-:W-:Y:S01]  /*1fee0*/  @!P3 IMAD.X R35, R37, 0x1, R35, P0 ;  /* 0x000000012523b824 */ /* 0x000fe200000e0623 */
[----:B------:R-:W-:Y:S02]  /*1fef0*/  ISETP.LT.OR P0, PT, R28, 0x22, !P4 ;  /* 0x000000221c00780c */ /* 0x000fe40006701670 */
[----:B-1----:R-:W-:-:S04]  /*1ff00*/  @!P1 IADD3 R62, P5, P6, R14, R32, R3 ;  /* 0x000000200e3e9210 */ /* 0x002fc80007ebe003 */
[----:B------:R-:W-:-:S07]  /*1ff10*/  @!P1 IADD3.X R63, R29, R33, R2, P5, P6 ;  /* 0x000000211d3f9210 */ /* 0x000fce0002fec402 */
[----:B------:R-:W0:Y:S01]  /*1ff20*/  @!P0 LDC.64 R32, c[0x0][0x5c0] ;  /* 0x00017000ff208b82 */ /* 0x000e220000000a00 */
[----:B------:R-:W-:Y:S02]  /*1ff30*/  ISETP.GE.AND P1, PT, R13, 0x1, PT ;  /* 0x000000010d00780c */ /* 0x000fe40003f26270 */
[----:B--2---:R-:W-:-:S04]  /*1ff40*/  LOP3.LUT R31, R31, 0xff, RZ, 0xc0, !PT ;  /* 0x000000ff1f1f7812 */ /* 0x004fc800078ec0ff */
[----:B------:R-:W-:-:S05]  /*1ff50*/  F2FP.F16.E4M3.UNPACK_B R31, R31 ;  /* 0x0000001fff1f723e */ /* 0x000fca00020006ff */
[----:B------:R-:W-:-:S05]  /*1ff60*/  HADD2.F32 R31, -RZ, R31.H0_H0 ;  /* 0x2000001fff1f7230 */ /* 0x000fca0000004100 */
[----:B------:R-:W-:-:S04]  /*1ff70*/  FMUL R31, R31, UR61 ;  /* 0x0000003d1f1f7c20 */ /* 0x000fc80008400000 */
[----:B------:R-:W-:Y:S02]  /*1ff80*/  FFMA R31, R65, UR60, R31 ;  /* 0x0000003c411f7c23 */ /* 0x000fe4000800001f */
[----:B------:R-:W2:Y:S03]  /*1ff90*/  LDL.LU R65, [R1+0x29c] ;  /* 0x00029c0001417983 */ /* 0x000ea60000300800 */
[----:B------:R-:W-:-:S05]  /*1ffa0*/  F2FP.SATFINITE.E4M3.F32.PACK_AB_MERGE_C R31, RZ, R31, RZ ;  /* 0x0000001fff1f723e */ /* 0x000fca00048070ff */
[----:B------:R1:W-:Y:S01]  /*1ffb0*/  @!P3 STG.E.U8 desc[UR10][R34.64+0x9], R31 ;  /* 0x0000091f2200b986 */ /* 0x0003e2000c10110a */
[----:B0-----:R-:W-:-:S04]  /*1ffc0*/  @!P0 IADD3 R36, P3, P5, R14, R32, R3 ;  /* 0x000000200e248210 */ /* 0x001fc80007d7e003 */
[----:B------:R-:W-:Y:S02]  /*1ffd0*/  @!P0 IADD3.X R37, R29, R33, R2, P3, P5 ;  /* 0x000000211d258210 */ /* 0x000fe40001fea402 */
[----:B------:R-:W-:Y:S02]  /*1ffe0*/  ISETP.LT.OR P3, PT, R28, 0x11, !P1 ;  /* 0x000000111c00780c */ /* 0x000fe40004f61670 */
[----:B-1----:R-:W-:-:S11]  /*1fff0*/  PRMT R31, RZ, 0x7610, R31 ;  /* 0x00007610ff1f7816 */ /* 0x002fd6000000001f */
[----:B------:R-:W3:Y:S01]  /*20000*/  @!P3 LDG.E.U8 R31, desc[UR10][R16.64+0x10] ;  /* 0x0000100a101fb981 */ /* 0x000ee2000c1e1100 */
[----:B------:R-:W0:Y:S02]  /*20010*/  @!P3 LDC.64 R32, c[0x0][0x5c0] ;  /* 0x00017000ff20bb82 */ /* 0x000e240000000a00 */
[----:B0-----:R-:W-:-:S05]  /*20020*/  @!P3 IADD3 R32, P5, R14, R32, RZ ;  /* 0x000000200e20b210 */ /* 0x001fca0007fbe0ff */
[----:B------:R-:W-:Y:S01]  /*20030*/  @!P3 IMAD.X R33, R29, 0x1, R33, P5 ;  /* 0x000000011d21b824 */ /* 0x000fe200028e0621 */
[----:B---3--:R-:W-:-:S04]  /*20040*/  LOP3.LUT R31, R31, 0xff, RZ, 0xc0, !PT ;  /* 0x000000ff1f1f7812 */ /* 0x008fc800078ec0ff */
[----:B------:R-:W-:-:S05]  /*20050*/  F2FP.F16.E4M3.UNPACK_B R31, R31 ;  /* 0x0000001fff1f723e */ /* 0x000fca00020006ff */
[----:B------:R-:W-:-:S05]  /*20060*/  HADD2.F32 R31, -RZ, R31.H0_H0 ;  /* 0x2000001fff1f7230 */ /* 0x000fca0000004100 */
[----:B------:R-:W-:-:S04]  /*20070*/  FMUL R31, R31, UR61 ;  /* 0x0000003d1f1f7c20 */ /* 0x000fc80008400000 */
[----:B------:R-:W-:Y:S01]  /*20080*/  FFMA R31, R64, UR60, R31 ;  /* 0x0000003c401f7c23 */ /* 0x000fe2000800001f */
[C---:B------:R-:W-:Y:S01]  /*20090*/  ISETP.LT.OR P2, PT, R28.reuse, 0x11, !P4 ;  /* 0x000000111c00780c */ /* 0x040fe20006741670 */
[----:B------:R-:W3:Y:S03]  /*200a0*/  LDL.LU R64, [R1+0x2a0] ;  /* 0x0002a00001407983 */ /* 0x000ee60000300800 */
[----:B------:R-:W-:Y:S01]  /*200b0*/  F2FP.SATFINITE.E4M3.F32.PACK_AB_MERGE_C R31, RZ, R31, RZ ;  /* 0x0000001fff1f723e */ /* 0x000fe200048070ff */
[----:B------:R-:W4:Y:S04]  /*200c0*/  LDL.LU R69, [R1+0x2a4] ;  /* 0x0002a40001457983 */ /* 0x000f280000300800 */
[----:B------:R0:W-:Y:S01]  /*200d0*/  @!P3 STG.E.U8 desc[UR10][R32.64+0x10], R31 ;  /* 0x0000101f2000b986 */ /* 0x0001e2000c10110a */
[----:B------:R-:W-:-:S02]  /*200e0*/  ISETP.LT.OR P3, PT, R28, 0x12, !P1 ;  /* 0x000000121c00780c */ /* 0x000fc40004f61670 */
[----:B------:R-:W-:Y:S01]  /*200f0*/  ISETP.LT.OR P0, PT, R28, 0x29, !P4 ;  /* 0x000000291c00780c */ /* 0x000fe20006701670 */
[----:B------:R-:W5:Y:S01]  /*20100*/  LDL.LU R68, [R1+0x2a8] ;  /* 0x0002a80001447983 */ /* 0x000f620000300800 */
[----:B0-----:R-:W-:-:S09]  /*20110*/  PRMT R31, RZ, 0x7610, R31 ;  /* 0x00007610ff1f7816 */ /* 0x001fd2000000001f */
        /* <DEDUP_REMOVED lines=11> */
[----:B0-----:R-:W-:Y:S01]  /*201d0*/  PRMT R31, RZ, 0x7610, R31 ;  /* 0x00007610ff1f7816 */ /* 0x001fe2000000001f */
[----:B------:R-:W0:Y:S05]  /*201e0*/  @!P0 LDC.64 R32, c[0x0][0x5c0] ;  /* 0x00017000ff208b82 */ /* 0x000e2a0000000a00 */
[----:B------:R-:W2:Y:S01]  /*201f0*/  @!P2 LDG.E.U8 R31, desc[UR10][R18.64+0x10] ;  /* 0x0000100a121fa981 */ /* 0x000ea2000c1e1100 */
[----:B------:R-:W-:Y:S02]  /*20200*/  ISETP.LT.OR P6, PT, R28, 0x2a, !P4 ;  /* 0x0000002a1c00780c */ /* 0x000fe400067c1670 */
[----:B0-----:R-:W-:-:S04]  /*20210*/  @!P0 IADD3 R66, P3, P5, R14, R32, R3 ;  /* 0x000000200e428210 */ /* 0x001fc80007d7e003 */
[----:B------:R-:W-:-:S07]  /*20220*/  @!P0 IADD3.X R67, R29, R33, R2, P3, P5 ;  /* 0x000000211d438210 */ /* 0x000fce0001fea402 */
[----:B------:R-:W0:Y:S01]  /*20230*/  @!P6 LDC.64 R32, c[0x0][0x5c0] ;  /* 0x00017000ff20eb82 */ /* 0x000e220000000a00 */
[----:B--2---:R-:W-:-:S04]  /*20240*/  LOP3.LUT R31, R31, 0xff, RZ, 0xc0, !PT ;  /* 0x000000ff1f1f7812 */ /* 0x004fc800078ec0ff */
[----:B------:R-:W-:-:S05]  /*20250*/  F2FP.F16.E4M3.UNPACK_B R31, R31 ;  /* 0x0000001fff1f723e */ /* 0x000fca00020006ff */
[----:B------:R-:W-:-:S05]  /*20260*/  HADD2.F32 R31, -RZ, R31.H0_H0 ;  /* 0x2000001fff1f7230 */ /* 0x000fca0000004100 */
[----:B------:R-:W-:-:S04]  /*20270*/  FMUL R31, R31, UR61 ;  /* 0x0000003d1f1f7c20 */ /* 0x000fc80008400000 */
[----:B---3--:R-:W-:Y:S01]  /*20280*/  FFMA R31, R64, UR60, R31 ;  /* 0x0000003c401f7c23 */ /* 0x008fe2000800001f */
[----:B0-----:R-:W-:-:S04]  /*20290*/  @!P6 IADD3 R64, P3, P5, R14, R32, R3 ;  /* 0x000000200e40e210 */ /* 0x001fc80007d7e003 */
[----:B------:R-:W-:Y:S02]  /*202a0*/  @!P6 IADD3.X R65, R29, R33, R2, P3, P5 ;  /* 0x000000211d41e210 */ /* 0x000fe40001fea402 */
[----:B------:R-:W-:Y:S02]  /*202b0*/  ISETP.LT.OR P6, PT, R28, 0x12, !P4 ;  /* 0x000000121c00780c */ /* 0x000fe400067c1670 */
[----:B------:R-:W-:-:S05]  /*202c0*/  F2FP.SATFINITE.E4M3.F32.PACK_AB_MERGE_C R31, RZ, R31, RZ ;  /* 0x0000001fff1f723e */ /* 0x000fca00048070ff */
[----:B------:R0:W-:Y:S02]  /*202d0*/  @!P2 STG.E.U8 desc[UR10][R50.64+0x10], R31 ;  /* 0x0000101f3200a986 */ /* 0x0001e4000c10110a */
[----:B0-----:R-:W-:-:S06]  /*202e0*/  PRMT R31, RZ, 0x7610, R31 ;  /* 0x00007610ff1f7816 */ /* 0x001fcc000000001f */
[----:B------:R-:W2:Y:S01]  /*202f0*/  @!P6 LDG.E.U8 R31, desc[UR10][R18.64+0x11] ;  /* 0x0000110a121fe981 */ /* 0x000ea2000c1e1100 */
[----:B------:R-:W-:-:S04]  /*20300*/  ISETP.GE.AND P0, PT, R13, 0x81, PT ;  /* 0x000000810d00780c */ /* 0x000fc80003f06270 */
[----:B------:R-:W-:-:S13]  /*20310*/  ISETP.LT.OR P2, PT, R28, 0x21, !P0 ;  /* 0x000000211c00780c */ /* 0x000fda0004741670 */
[----:B------:R-:W0:Y:S02]  /*20320*/  @!P2 LDC.64 R32, c[0x0][0x5c0] ;  /* 0x00017000ff20ab82 */ /* 0x000e240000000a00 */
[----:B0-----:R-:W-:-:S04]  /*20330*/  @!P2 IADD3 R50, P3, P5, R14, R32, R9 ;  /* 0x000000200e32a210 */ /* 0x001fc80007d7e009 */
[----:B------:R-:W-:Y:S02]  /*20340*/  @!P2 IADD3.X R51, R29, R33, R8, P3, P5 ;  /* 0x000000211d33a210 */ /* 0x000fe40001fea408 */
[----:B--2---:R-:W-:-:S04]  /*20350*/  LOP3.LUT R31, R31, 0xff, RZ, 0xc0, !PT ;  /* 0x000000ff1f1f7812 */ /* 0x004fc800078ec0ff */
[----:B------:R-:W-:-:S05]  /*20360*/  F2FP.F16.E4M3.UNPACK_B R31, R31 ;  /* 0x0000001fff1f723e */ /* 0x000fca00020006ff */
[----:B------:R-:W-:-:S05]  /*20370*/  HADD2.F32 R31, -RZ, R31.H0_H0 ;  /* 0x2000001fff1f7230 */ /* 0x000fca0000004100 */
[----:B------:R-:W-:-:S04]  /*20380*/  FMUL R31, R31, UR61 ;  /* 0x0000003d1f1f7c20 */ /* 0x000fc80008400000 */
[----:B----4-:R-:W-:Y:S02]  /*20390*/  FFMA R31, R69, UR60, R31 ;  /* 0x0000003c451f7c23 */ /* 0x010fe4000800001f */
[----:B------:R-:W2:Y:S03]  /*203a0*/  LDL.LU R69, [R1+0x2ac] ;  /* 0x0002ac0001457983 */ /* 0x000ea60000300800 */
[----:B------:R-:W-:-:S05]  /*203b0*/  F2FP.SATFINITE.E4M3.F32.PACK_AB_MERGE_C R31, RZ, R31, RZ ;  /* 0x0000001fff1f723e */ /* 0x000fca00048070ff */
[----:B------:R0:W-:Y:S01]  /*203c0*/  @!P6 STG.E.U8 desc[UR10][R48.64+0x11], R31 ;  /* 0x0000111f3000e986 */ /* 0x0001e2000c10110a */
[----:B------:R-:W-:-:S13]  /*203d0*/  ISETP.LT.OR P6, PT, R28, 0x22, !P0 ;  /* 0x000000221c00780c */ /* 0x000fda00047c1670 */
[----:B------:R-:W1:Y:S01]  /*203e0*/  @!P6 LDC.64 R32, c[0x0][0x5c0] ;  /* 0x00017000ff20eb82 */ /* 0x000e620000000a00 */
[----:B0-----:R-:W-:Y:S02]  /*203f0*/  PRMT R31, RZ, 0x7610, R31 ;  /* 0x00007610ff1f7816 */ /* 0x001fe4000000001f */
[----:B-1----:R-:W-:-:S04]  /*20400*/  @!P6 IADD3 R48, P3, P5, R14, R32, R9 ;  /* 0x000000200e30e210 */ /* 0x002fc80007d7e009 */
[----:B------:R-:W-:Y:S02]  /*20410*/  @!P6 IADD3.X R49, R29, R33, R8, P3, P5 ;  /* 0x000000211d31e210 */ /* 0x000fe40001fea408 */
[----:B------:R-:W-:-:S13]  /*20420*/  ISETP.LT.OR P3, PT, R28, 0x19, !P1 ;  /* 0x000000191c00780c */ /* 0x000fda0004f61670 */
        /* <DEDUP_REMOVED lines=8> */
[----:B-----5:R-:W-:Y:S02]  /*204b0*/  FFMA R31, R68, UR60, R31 ;  /* 0x0000003c441f7c23 */ /* 0x020fe4000800001f */
[----:B------:R-:W3:Y:S03]  /*204c0*/  LDL.LU R68, [R1+0x2b0] ;  /* 0x0002b00001447983 */ /* 0x000ee60000300800 */
[----:B------:R-:W-:Y:S01]  /*204d0*/  F2FP.SATFINITE.E4M3.F32.PACK_AB_MERGE_C R31, RZ, R31, RZ ;  /* 0x0000001fff1f723e */ /* 0x000fe200048070ff */
[----:B------:R-:W4:Y:S04]  /*204e0*/  LDL.LU R73, [R1+0x2b4] ;  /* 0x0002b40001497983 */ /* 0x000f280000300800 */
[----:B------:R0:W-:Y:S01]  /*204f0*/  @!P3 STG.E.U8 desc[UR10][R32.64+0x18], R31 ;  /* 0x0000181f2000b986 */ /* 0x0001e2000c10110a */
[----:B------:R-:W-:-:S02]  /*20500*/  ISETP.LT.OR P3, PT, R28, 0x1a, !P1 ;  /* 0x0000001a1c00780c */ /* 0x000fc40004f61670 */
[----:B------:R-:W-:Y:S01]  /*20510*/  LOP3.LUT R0, R0, 0xffffff7f, RZ, 0xc0, !PT ;  /* 0xffffff7f00007812 */ /* 0x000fe200078ec0ff */
[----:B------:R-:W5:Y:S01]  /*20520*/  LDL.LU R72, [R1+0x2b8] ;  /* 0x0002b80001487983 */ /* 0x000f620000300800 */
[----:B0-----:R-:W-:-:S03]  /*20530*/  PRMT R31, RZ, 0x7610, R31 ;  /* 0x00007610ff1f7816 */ /* 0x001fc6000000001f */
[----:B------:R-:W5:Y:S06]  /*20540*/  LDL.LU R74, [R1+0x2bc] ;  /* 0x0002bc00014a7983 */ /* 0x000f6c0000300800 */
[----:B------:R-:W0:Y:S01]  /*20550*/  @!P3 LDC.64 R32, c[0x0][0x5c0] ;  /* 0x00017000ff20bb82 */ /* 0x000e220000000a00 */
[----:B------:R-:W-:Y:S02]  /*20560*/  ISETP.LT.OR P1, PT, R28, 0x19, !P4 ;  /* 0x000000191c00780c */ /* 0x000fe40006721670 */
[----:B------:R-:W-:Y:S01]  /*20570*/  @P2 LOP3.LUT R0, R0, 0x80, RZ, 0xfc, !PT ;  /* 0x0000008000002812 */ /* 0x000fe200078efcff */
[----:B------:R-:W2:Y:S04]  /*20580*/  @!P3 LDG.E.U8 R31, desc[UR10][R16.64+0x19] ;  /* 0x0000190a101fb981 */ /* 0x000ea8000c1e1100 */
[----:B------:R-:W5:Y:S01]  /*20590*/  LDL.LU R75, [R1+0x2c0] ;  /* 0x0002c000014b7983 */ /* 0x000f620000300800 */
[----:B0-----:R-:W-:-:S05]  /*205a0*/  @!P3 IADD3 R32, P5, R14, R32, RZ ;  /* 0x000000200e20b210 */ /* 0x001fca0007fbe0ff */
[----:B------:R-:W-:Y:S01]  /*205b0*/  @!P3 IMAD.X R33, R29, 0x1, R33, P5 ;  /* 0x000000011d21b824 */ /* 0x000fe200028e0621 */
[----:B------:R-:W-:Y:S02]  /*205c0*/  LOP3.LUT R0, R0, 0xffffffbf, RZ, 0xc0, !PT ;  /* 0xffffffbf00007812 */ /* 0x000fe400078ec0ff */
[----:B--2---:R-:W-:-:S04]  /*205d0*/  LOP3.LUT R31, R31, 0xff, RZ, 0xc0, !PT ;  /* 0x000000ff1f1f7812 */ /* 0x004fc800078ec0ff */
[----:B------:R-:W-:-:S05]  /*205e0*/  F2FP.F16.E4M3.UNPACK_B R31, R31 ;  /* 0x0000001fff1f723e */ /* 0x000fca00020006ff */
[----:B------:R-:W-:-:S05]  /*205f0*/  HADD2.F32 R31, -RZ, R31.H0_H0 ;  /* 0x2000001fff1f7230 */ /* 0x000fca0000004100 */
[----:B------:R-:W-:-:S04]  /*20600*/  FMUL R31, R31, UR61 ;  /* 0x0000003d1f1f7c20 */ /* 0x000fc80008400000 */
[----:B------:R-:W-:-:S05]  /*20610*/  FFMA R31, R69, UR60, R31 ;  /* 0x0000003c451f7c23 */ /* 0x000fca000800001f */
[----:B------:R-:W-:-:S05]  /*20620*/  F2FP.SATFINITE.E4M3.F32.PACK_AB_MERGE_C R31, RZ, R31, RZ ;  /* 0x0000001fff1f723e */ /* 0x000fca00048070ff */
[----:B------:R0:W-:Y:S02]  /*20630*/  @!P3 STG.E.U8 desc[UR10][R32.64+0x19], R31 ;  /* 0x0000191f2000b986 */ /* 0x0001e4000c10110a */
[----:B0-----:R-:W-:-:S06]  /*20640*/  PRMT R31, RZ, 0x7610, R31 ;  /* 0x00007610ff1f7816 */ /* 0x001fcc000000001f */
[----:B------:R-:W2:Y:S01]  /*20650*/  @!P1 LDG.E.U8 R31, desc[UR10][R18.64+0x18] ;  /* 0x0000180a121f9981 */ /* 0x000ea2000c1e1100 */
[----:B------:R-:W-:Y:S02]  /*20660*/  @P6 LOP3.LUT R0, R0, 0x40, RZ, 0xfc, !PT ;  /* 0x0000004000006812 */ /* 0x000fe400078efcff */
        /* <DEDUP_REMOVED lines=24> */
[----:B------:R-:W0:Y:S01]  /*207f0*/  @!P1 LDC.64 R32, c[0x0][0x5c0] ;  /* 0x00017000ff209b82 */ /* 0x000e220000000a00 */
[----:B------:R-:W-:-:S04]  /*20800*/  LOP3.LUT R0, R0, 0xfffffeff, RZ, 0xc0, !PT ;  /* 0xfffffeff00007812 */ /* 0x000fc800078ec0ff */
[----:B------:R-:W-:Y:S02]  /*20810*/  @P1 LOP3.LUT R0, R0, 0x100, RZ, 0xfc, !PT ;  /* 0x0000010000001812 */ /* 0x000fe400078efcff */
[----:B0-----:R-:W-:-:S04]  /*20820*/  @!P1 IADD3 R60, P3, P5, R14, R32, R11 ;  /* 0x000000200e3c9210 */ /* 0x001fc80007d7e00b */
[----:B------:R-:W-:Y:S02]  /*20830*/  @!P1 IADD3.X R61, R29, R33, R10, P3, P5 ;  /* 0x000000211d3d9210 */ /* 0x000fe40001fea40a */
[----:B------:R-:W-:Y:S02]  /*20840*/  LOP3.LUT P1, RZ, R30, 0x100, RZ, 0xc0, !PT ;  /* 0x000001001eff7812 */ /* 0x000fe4000782c0ff */
[----:B--2---:R-:W-:-:S04]  /*20850*/  LOP3.LUT R31, R31, 0xff, RZ, 0xc0, !PT ;  /* 0x000000ff1f1f7812 */ /* 0x004fc800078ec0ff */
[----:B------:R-:W-:-:S05]  /*20860*/  F2FP.F16.E4M3.UNPACK_B R31, R31 ;  /* 0x0000001fff1f723e */ /* 0x000fca00020006ff */
[----:B------:R-:W-:-:S05]  /*20870*/  HADD2.F32 R31, -RZ, R31.H0_H0 ;  /* 0x2000001fff1f7230 */ /* 0x000fca0000004100 */
[----:B------:R-:W-:-:S04]  /*20880*/  FMUL R31, R31, UR61 ;  /* 0x0000003d1f1f7c20 */ /* 0x000fc80008400000 */
[----:B----4-:R-:W-:-:S05]  /*20890*/  FFMA R31, R73, UR60, R31 ;  /* 0x0000003c491f7c23 */ /* 0x010fca000800001f */
[----:B------:R-:W-:-:S05]  /*208a0*/  F2FP.SATFINITE.E4M3.F32.PACK_AB_MERGE_C R31, RZ, R31, RZ ;  /* 0x0000001fff1f723e */ /* 0x000fca00048070ff */
[----:B------:R0:W-:Y:S02]  /*208b0*/  @!P6 STG.E.U8 desc[UR10][R52.64+0x19], R31 ;  /* 0x0000191f3400e986 */ /* 0x0001e4000c10110a */
[----:B0-----:R-:W-:-:S06]  /*208c0*/  PRMT R31, RZ, 0x7610, R31 ;  /* 0x00007610ff1f7816 */ /* 0x001fcc000000001f */
[----:B------:R-:W2:Y:S01]  /*208d0*/  @!P1 LDG.E.U8 R31, desc[UR10][R20.64+0x10] ;  /* 0x0000100a141f9981 */ /* 0x000ea2000c1e1100 */
[----:B------:R-:W-:Y:S02]  /*208e0*/  LOP3.LUT P2, RZ, R30, 0x200, RZ, 0xc0, !PT ;  /* 0x000002001eff7812 */ /* 0x000fe4000784c0ff */
[----:B------:R-:W-:-:S13]  /*208f0*/  ISETP.LT.OR P6, PT, R28, 0x22, !P0 ;  /* 0x000000221c00780c */ /* 0x000fda00047c1670 */
[----:B------:R-:W0:Y:S01]  /*20900*/  @!P6 LDC.64 R32, c[0x0][0x5c0] ;  /* 0x00017000ff20eb82 */ /* 0x000e220000000a00 */
[----:B------:R-:W-:-:S04]  /*20910*/  LOP3.LUT R0, R0, 0xffffffdf, RZ, 0xc0, !PT ;  /* 0xffffffdf00007812 */ /* 0x000fc800078ec0ff */
[----:B------:R-:W-:Y:S02]  /*20920*/  @P6 LOP3.LUT R0, R0, 0x20, RZ, 0xfc, !PT ;  /* 0x0000002000006812 */ /* 0x000fe400078efcff */
[----:B0-----:R-:W-:Y:S02]  /*20930*/  @!P6 IADD3 R52, P3, P5, R14, R32, R11 ;  /* 0x000000200e34e210 */ /* 0x001fe40007d7e00b */
[----:B--2---:R-:W-:-:S04]  /*20940*/  LOP3.LUT R31, R31, 0xff, RZ, 0xc0, !PT ;  /* 0x000000ff1f1f7812 */ /* 0x004fc800078ec0ff */
[----:B------:R-:W-:-:S05]  /*20950*/  F2FP.F16.E4M3.UNPACK_B R31, R31 ;  /* 0x0000001fff1f723e */ /* 0x000fca00020006ff */
[----:B------:R-:W-:-:S05]  /*20960*/  HADD2.F32 R31, -RZ, R31.H0_H0 ;  /* 0x2000001fff1f7230 */ /* 0x000fca0000004100 */
[----:B------:R-:W-:-:S04]  /*20970*/  FMUL R31, R31, UR61 ;  /* 0x0000003d1f1f7c20 */ /* 0x000fc80008400000 */
[----:B-----5:R-:W-:-:S05]  /*20980*/  FFMA R31, R72, UR60, R31 ;  /* 0x0000003c481f7c23 */ /* 0x020fca000800001f */
[----:B------:R-:W-:-:S05]  /*20990*/  F2FP.SATFINITE.E4M3.F32.PACK_AB_MERGE_C R31, RZ, R31, RZ ;  /* 0x0000001fff1f723e */ /* 0x000fca00048070ff */
[----:B------:R0:W-:Y:S02]  /*209a0*/  @!P1 STG.E.U8 desc[UR10][R40.64+0x10], R31 ;  /* 0x0000101f28009986 */ /* 0x0001e4000c10110a */
[----:B0-----:R-:W-:-:S06]  /*209b0*/  PRMT R31, RZ, 0x7610, R31 ;  /* 0x00007610ff1f7816 */ /* 0x001fcc000000001f */
[----:B------:R-:W2:Y:S01]  /*209c0*/  @!P2 LDG.E.U8 R31, desc[UR10][R20.64+0x11] ;  /* 0x0000110a141fa981 */ /* 0x000ea2000c1e1100 */
[----:B------:R-:W-:Y:S02]  /*209d0*/  @!P6 IADD3.X R53, R29, R33, R10, P3, P5 ;  /* 0x000000211d35e210 */ /* 0x000fe40001fea40a */
[----:B------:R-:W-:-:S13]  /*209e0*/  ISETP.LT.OR P6, PT, R28, 0x29, !P0 ;  /* 0x000000291c00780c */ /* 0x000fda00047c1670 */
[----:B------:R-:W0:Y:S01]  /*209f0*/  @!P6 LDC.64 R32, c[0x0][0x5c0] ;  /* 0x00017000ff20eb82 */ /* 0x000e220000000a00 */
[----:B------:R-:W-:Y:S02]  /*20a00*/  ISETP.LT.OR P0, PT, R28, 0x2a, !P0 ;  /* 0x0000002a1c00780c */ /* 0x000fe40004701670 */
[----:B0-----:R-:W-:-:S04]  /*20a10*/  @!P6 IADD3 R72, P3, P5, R14, R32, R11 ;  /* 0x000000200e48e210 */ /* 0x001fc80007d7e00b */
[----:B------:R-:W-:-:S07]  /*20a20*/  @!P6 IADD3.X R73, R29, R33, R10, P3, P5 ;  /* 0x000000211d49e210 */ /* 0x000fce0001fea40a */
[----:B------:R-:W0:Y:S01]  /*20a30*/  @!P0 LDC.64 R32, c[0x0][0x5c0] ;  /* 0x00017000ff208b82 */ /* 0x000e220000000a00 */
[----:B------:R-:W-:Y:S02]  /*20a40*/  LOP3.LUT P1, RZ, R30, 0x80, RZ, 0xc0, !PT ;  /* 0x000000801eff7812 */ /* 0x000fe4000782c0ff */
        /* <DEDUP_REMOVED lines=8> */
[----:B------:R-:W-:Y:S02]  /*20ad0*/  FFMA R31, R74, UR60, R31 ;  /* 0x0000003c4a1f7c23 */ /* 0x000fe4000800001f */
[----:B------:R-:W2:Y:S03]  /*20ae0*/  LDL.LU R74, [R1+0x2c4] ;  /* 0x0002c400014a7983 */ /* 0x000ea60000300800 */
[----:B------:R-:W-:Y:S01]  /*20af0*/  F2FP.SATFINITE.E4M3.F32.PACK_AB_MERGE_C R31, RZ, R31, RZ ;  /* 0x0000001fff1f723e */ /* 0x000fe200048070ff */
[----:B------:R-:W3:Y:S04]  /*20b00*/  LDL.LU R78, [R1+0x2c8] ;  /* 0x0002c800014e7983 */ /* 0x000ee80000300800 */
[----:B------:R1:W-:Y:S01]  /*20b10*/  @!P2 STG.E.U8 desc[UR10][R38.64+0x11], R31 ;  /* 0x0000111f2600a986 */ /* 0x0003e2000c10110a */
[----:B------:R-:W-:-:S03]  /*20b20*/  LOP3.LUT R0, R0, 0xfffdffff, RZ, 0xc0, !PT ;  /* 0xfffdffff00007812 */ /* 0x000fc600078ec0ff */
[----:B------:R-:W4:Y:S01]  /*20b30*/  LDL.LU R83, [R1+0x2cc] ;  /* 0x0002cc0001537983 */ /* 0x000f220000300800 */
[----:B-1----:R-:W-:-:S03]  /*20b40*/  @!P3 IADD3 R31, P2, P5, R3, R14, R9 ;  /* 0x0000000e031fb210 */ /* 0x002fc60007d5e009 */
[----:B------:R-:W5:Y:S01]  /*20b50*/  LDL.LU R82, [R1+0x2d0] ;  /* 0x0002d00001527983 */ /* 0x000f620000300800 */
[----:B------:R-:W-:Y:S02]  /*20b60*/  @!P3 IADD3.X R34, R2, R29, R8, P2, P5 ;  /* 0x0000001d0222b210 */ /* 0x000fe400017ea408 */
[----:B0-----:R-:W-:Y:S02]  /*20b70*/  @!P3 IADD3 R32, P2, R31, R32, RZ ;  /* 0x000000201f20b210 */ /* 0x001fe40007f5e0ff */
[----:B------:R-:W-:-:S06]  /*20b80*/  PRMT R31, RZ, 0x7610, R31 ;  /* 0x00007610ff1f7816 */ /* 0x000fcc000000001f */
[----:B------:R-:W2:Y:S01]  /*20b90*/  @!P3 LDG.E.U8 R31, desc[UR10][R22.64+0x10] ;  /* 0x0000100a161fb981 */ /* 0x000ea2000c1e1100 */
[----:B------:R-:W-:Y:S01]  /*20ba0*/  @!P3 IMAD.X R33, R34, 0x1, R33, P2 ;  /* 0x000000012221b824 */ /* 0x000fe200010e0621 */
[----:B------:R-:W-:Y:S02]  /*20bb0*/  ISETP.LT.OR P2, PT, R28, 0x12, !P1 ;  /* 0x000000121c00780c */ /* 0x000fe40004f41670 */
[----:B------:R-:W-:Y:S02]  /*20bc0*/  @P6 LOP3.LUT R0, R0, 0x20000, RZ, 0xfc, !PT ;  /* 0x0002000000006812 */ /* 0x000fe400078efcff */
[----:B--2---:R-:W-:-:S09]  /*20bd0*/  LOP3.LUT R31, R31, 0xff, RZ, 0xc0, !PT ;  /* 0x000000ff1f1f7812 */ /* 0x004fd200078ec0ff */
        /* <DEDUP_REMOVED lines=8> */
[----:B------:R-:W2:Y:S01]  /*20c60*/  @!P2 LDG.E.U8 R31, desc[UR10][R22.64+0x11] ;  /* 0x0000110a161fa981 */ /* 0x000ea2000c1e1100 */
[----:B------:R-:W-:-:S04]  /*20c70*/  LOP3.LUT R0, R0, 0xfffffffb, RZ, 0xc0, !PT ;  /* 0xfffffffb00007812 */ /* 0x000fc800078ec0ff */
[----:B------:R-:W-:Y:S02]  /*20c80*/  @P0 LOP3.LUT R0, R0, 0x4, RZ, 0xfc, !PT ;  /* 0x0000000400000812 */ /* 0x000fe400078efcff */
[----:B------:R-:W-:-:S13]  /*20c90*/  ISETP.LT.OR P0, PT, R28, 0x31, !P4 ;  /* 0x000000311c00780c */ /* 0x000fda0006701670 */
[----:B------:R-:W1:Y:S01]  /*20ca0*/  @!P0 LDC.64 R32, c[0x0][0x5c0] ;  /* 0x00017000ff208b82 */ /* 0x000e620000000a00 */
[----:B------:R-:W-:-:S04]  /*20cb0*/  @!P2 IADD3 R38, P5, P6, R3, R14, R9 ;  /* 0x0000000e0326a210 */ /* 0x000fc80007ebe009 */
[----:B------:R-:W-:Y:S02]  /*20cc0*/  @!P2 IADD3.X R39, R2, R29, R8, P5, P6 ;  /* 0x0000001d0227a210 */ /* 0x000fe40002fec408 */
[----:B0-----:R-:W-:-:S05]  /*20cd0*/  @!P2 IADD3 R34, P3, R38, R34, RZ ;  /* 0x000000222622a210 */ /* 0x001fca0007f7e0ff */
[----:B------:R-:W-:Y:S01]  /*20ce0*/  @!P2 IMAD.X R35, R39, 0x1, R35, P3 ;  /* 0x000000012723a824 */ /* 0x000fe200018e0623 */
[----:B-1----:R-:W-:-:S04]  /*20cf0*/  @!P0 IADD3 R76, P5, P6, R14, R32, R3 ;  /* 0x000000200e4c8210 */ /* 0x002fc80007ebe003 */
[----:B------:R-:W-:Y:S02]  /*20d00*/  @!P0 IADD3.X R77, R29, R33, R2, P5, P6 ;  /* 0x000000211d4d8210 */ /* 0x000fe40002fec402 */
[----:B------:R-:W-:Y:S02]  /*20d10*/  LOP3.LUT P5, RZ, R0, 0x200, RZ, 0xc0, !PT ;  /* 0x0000020000ff7812 */ /* 0x000fe400078ac0ff */
        /* <DEDUP_REMOVED lines=9> */
[----:B------:R-:W-:Y:S02]  /*20db0*/  LOP3.LUT P6, RZ, R0, 0x8, RZ, 0xc0, !PT ;  /* 0x0000000800ff7812 */ /* 0x000fe400078cc0ff */
[----:B------:R-:W-:-:S13]  /*20dc0*/  ISETP.LT.OR P0, PT, R28, 0x32, !P4 ;  /* 0x000000321c00780c */ /* 0x000fda0006701670 */
[----:B------:R-:W0:Y:S02]  /*20dd0*/  @!P0 LDC.64 R32, c[0x0][0x5c0] ;  /* 0x00017000ff208b82 */ /* 0x000e240000000a00 */
[----:B0-----:R-:W-:Y:S02]  /*20de0*/  @!P0 IADD3 R74, P2, P3, R14, R32, R3 ;  /* 0x000000200e4a8210 */ /* 0x001fe40007b5e003 */
[----:B--2---:R-:W-:-:S04]  /*20df0*/  LOP3.LUT R31, R31, 0xff, RZ, 0xc0, !PT ;  /* 0x000000ff1f1f7812 */ /* 0x004fc800078ec0ff */
[----:B------:R-:W-:-:S05]  /*20e00*/  F2FP.F16.E4M3.UNPACK_B R31, R31 ;  /* 0x0000001fff1f723e */ /* 0x000fca00020006ff */
[----:B------:R-:W-:-:S05]  /*20e10*/  HADD2.F32 R31, -RZ, R31.H0_H0 ;  /* 0x2000001fff1f7230 */ /* 0x000fca0000004100 */
[----:B------:R-:W-:-:S04]  /*20e20*/  FMUL R31, R31, UR61 ;  /* 0x0000003d1f1f7c20 */ /* 0x000fc80008400000 */
[----:B---3--:R-:W-:-:S05]  /*20e30*/  FFMA R31, R78, UR60, R31 ;  /* 0x0000003c4e1f7c23 */ /* 0x008fca000800001f */
        /* <DEDUP_REMOVED lines=19> */
[----:B----4-:R-:W-:Y:S02]  /*20f70*/  FFMA R31, R83, UR60, R31 ;  /* 0x0000003c531f7c23 */ /* 0x010fe4000800001f */
[----:B------:R-:W2:Y:S03]  /*20f80*/  LDL.LU R83, [R1+0x2d4] ;  /* 0x0002d40001537983 */ /* 0x000ea60000300800 */
[----:B------:R-:W-:-:S05]  /*20f90*/  F2FP.SATFINITE.E4M3.F32.PACK_AB_MERGE_C R31, RZ, R31, RZ ;  /* 0x0000001fff1f723e */ /* 0x000fca00048070ff */
[----:B------:R1:W-:Y:S02]  /*20fa0*/  @!P6 STG.E.U8 desc[UR10][R54.64+0x19], R31 ;  /* 0x0000191f3600e986 */ /* 0x0003e4000c10110a */
[----:B-1----:R-:W-:-:S04]  /*20fb0*/  @!P3 IADD3 R31, P2, P5, R3, R14, R9 ;  /* 0x0000000e031fb210 */ /* 0x002fc80007d5e009 */
[----:B------:R-:W-:Y:S02]  /*20fc0*/  @!P3 IADD3.X R34, R2, R29, R8, P2, P5 ;  /* 0x0000001d0222b210 */ /* 0x000fe400017ea408 */
[----:B0-----:R-:W-:Y:S02]  /*20fd0*/  @!P3 IADD3 R32, P2, R31, R32, RZ ;  /* 0x000000201f20b210 */ /* 0x001fe40007f5e0ff */
[----:B------:R-:W-:-:S06]  /*20fe0*/  PRMT R31, RZ, 0x7610, R31 ;  /* 0x00007610ff1f7816 */ /* 0x000fcc000000001f */
[----:B------:R-:W3:Y:S01]  /*20ff0*/  @!P3 LDG.E.U8 R31, desc[UR10][R22.64+0x18] ;  /* 0x0000180a161fb981 */ /* 0x000ee2000c1e1100 */
[----:B------:R-:W-:Y:S01]  /*21000*/  @!P3 IMAD.X R33, R34, 0x1, R33, P2 ;  /* 0x000000012221b824 */ /* 0x000fe200010e0621 */
[----:B------:R-:W-:Y:S02]  /*21010*/  ISETP.LT.OR P2, PT, R28, 0x1a, !P1 ;  /* 0x0000001a1c00780c */ /* 0x000fe40004f41670 */
[----:B------:R-:W-:Y:S02]  /*21020*/  LOP3.LUT P0, RZ, R30, 0x40, RZ, 0xc0, !PT ;  /* 0x000000401eff7812 */ /* 0x000fe4000780c0ff */
[----:B---3--:R-:W-:-:S09]  /*21030*/  LOP3.LUT R31, R31, 0xff, RZ, 0xc0, !PT ;  /* 0x000000ff1f1f7812 */ /* 0x008fd200078ec0ff */
[----:B------:R-:W0:Y:S01]  /*21040*/  @!P2 LDC.64 R34, c[0x0][0x5c0] ;  /* 0x00017000ff22ab82 */ /* 0x000e220000000a00 */
[----:B------:R-:W-:-:S05]  /*21050*/  F2FP.F16.E4M3.UNPACK_B R31, R31 ;  /* 0x0000001fff1f723e */ /* 0x000fca00020006ff */
[----:B------:R-:W-:-:S05]  /*21060*/  HADD2.F32 R31, -RZ, R31.H0_H0 ;  /* 0x2000001fff1f7230 */ /* 0x000fca0000004100 */
[----:B------:R-:W-:-:S04]  /*21070*/  FMUL R31, R31, UR61 ;  /* 0x0000003d1f1f7c20 */ /* 0x000fc80008400000 */
[----:B-----5:R-:W-:Y:S01]  /*21080*/  FFMA R31, R82, UR60, R31 ;  /* 0x0000003c521f7c23 */ /* 0x020fe2000800001f */
[----:B------:R-:W-:Y:S01]  /*21090*/  LOP3.LUT R30, R30, 0xffffffdf, RZ, 0xc0, !PT ;  /* 0xffffffdf1e1e7812 */ /* 0x000fe200078ec0ff */
[----:B------:R-:W3:Y:S03]  /*210a0*/  LDL.LU R82, [R1+0x2d8] ;  /* 0x0002d80001527983 */ /* 0x000ee60000300800 */
[----:B------:R-:W-:Y:S01]  /*210b0*/  F2FP.SATFINITE.E4M3.F32.PACK_AB_MERGE_C R31, RZ, R31, RZ ;  /* 0x0000001fff1f723e */ /* 0x000fe200048070ff */
[----:B------:R-:W4:Y:S04]  /*210c0*/  LDL.LU R85, [R1+0x2dc] ;  /* 0x0002dc0001557983 */ /* 0x000f280000300800 */
[----:B------:R1:W-:Y:S01]  /*210d0*/  @!P3 STG.E.U8 desc[UR10][R32.64+0x18], R31 ;  /* 0x0000181f2000b986 */ /* 0x0003e2000c10110a */
[----:B------:R-:W-:-:S02]  /*210e0*/  @P4 LOP3.LUT R30, R30, 0x20, RZ, 0xfc, !PT ;  /* 0x000000201e1e4812 */ /* 0x000fc400078efcff */
[----:B------:R-:W-:Y:S01]  /*210f0*/  @!P2 IADD3 R38, P5, P6, R3, R14, R9 ;  /* 0x0000000e0326a210 */ /* 0x000fe20007ebe009 */
[----:B------:R-:W5:Y:S01]  /*21100*/  LDL.LU R84, [R1+0x2e0] ;  /* 0x0002e00001547983 */ /* 0x000f620000300800 */
[----:B-1----:R-:W-:-:S03]  /*21110*/  PRMT R31, RZ, 0x7610, R31 ;  /* 0x00007610ff1f7816 */ /* 0x002fc6000000001f */
[----:B------:R-:W5:Y:S01]  /*21120*/  LDL.LU R87, [R1+0x2e4] ;  /* 0x0002e40001577983 */ /* 0x000f620000300800 */
[----:B------:R-:W-:Y:S02]  /*21130*/  LOP3.LUT R30, R30, 0xffffffef, RZ, 0xc0, !PT ;  /* 0xffffffef1e1e7812 */ /* 0x000fe400078ec0ff */
[----:B------:R-:W-:Y:S01]  /*21140*/  LOP3.LUT R0, R0, 0xfffffdff, RZ, 0xc0, !PT ;  /* 0xfffffdff00007812 */ /* 0x000fe200078ec0ff */
[----:B------:R-:W5:Y:S04]  /*21150*/  LDL.LU R86, [R1+0x2e8] ;  /* 0x0002e80001567983 */ /* 0x000f680000300800 */
[----:B------:R-:W2:Y:S01]  /*21160*/  @!P2 LDG.E.U8 R31, desc[UR10][R22.64+0x19] ;  /* 0x0000190a161fa981 */ /* 0x000ea2000c1e1100 */
[----:B------:R-:W-:Y:S02]  /*21170*/  @P1 LOP3.LUT R30, R30, 0x10, RZ, 0xfc, !PT ;  /* 0x000000101e1e1812 */ /* 0x000fe400078efcff */
[----:B------:R-:W-:Y:S01]  /*21180*/  ISETP.GE.AND P1, PT, R13, 0x81, PT ;  /* 0x000000810d00780c */ /* 0x000fe20003f26270 */
[----:B------:R-:W5:Y:S03]  /*21190*/  LDL.LU R89, [R1+0x2ec] ;  /* 0x0002ec0001597983 */ /* 0x000f660000300800 */
[----:B------:R-:W-:Y:S01]  /*211a0*/  ISETP.LT.OR P4, PT, R28, 0x31, !P1 ;  /* 0x000000311c00780c */ /* 0x000fe20004f81670 */
[----:B------:R-:W5:-:S12]  /*211b0*/  LDL.LU R88, [R1+0x2f0] ;  /* 0x0002f00001587983 */ /* 0x000f580000300800 */
[----:B------:R-:W1:Y:S01]  /*211c0*/  @!P4 LDC.64 R32, c[0x0][0x5c0] ;  /* 0x00017000ff20cb82 */ /* 0x000e620000000a00 */
[----:B------:R-:W-:Y:S02]  /*211d0*/  @!P2 IADD3.X R39, R2, R29, R8, P5, P6 ;  /* 0x0000001d0227a210 */ /* 0x000fe40002fec408 */
[----:B0-----:R-:W-:Y:S02]  /*211e0*/  @!P2 IADD3 R34, P3, R38, R34, RZ ;  /* 0x000000222622a210 */ /* 0x001fe40007f7e0ff */
[----:B------:R-:W-:-:S03]  /*211f0*/  @P4 LOP3.LUT R0, R0, 0x200, RZ, 0xfc, !PT ;  /* 0x0000020000004812 */ /* 0x000fc600078efcff */
        /* <DEDUP_REMOVED lines=45> */
[----:B----4-:R-:W-:-:S05]  /*214d0*/  FFMA R31, R85, UR60, R31 ;  /* 0x0000003c551f7c23 */ /* 0x010fca000800001f */
        /* <DEDUP_REMOVED lines=20> */
[----:B------:R-:W-:Y:S02]  /*21620*/  ISETP.GE.AND P4, PT, R13, 0x101, PT ;  /* 0x000001010d00780c */ /* 0x000fe40003f86270 */
[----:B------:R-:W-:Y:S02]  /*21630*/  @P1 LOP3.LUT R0, R0, 0x400, RZ, 0xfc, !PT ;  /* 0x0000040000001812 */ /* 0x000fe400078efcff */
[----:B------:R-:W-:-:S13]  /*21640*/  ISETP.LT.OR P1, PT, R28, 0x31, !P4 ;  /* 0x000000311c00780c */ /* 0x000fda0006721670 */
[----:B------:R-:W1:Y:S01]  /*21650*/  @!P1 LDC.64 R32, c[0x0][0x5c0] ;  /* 0x00017000ff209b82 */ /* 0x000e620000000a00 */
[----:B------:R-:W-:Y:S02]  /*21660*/  @!P2 IADD3 R38, P5, P6, R3, R14, R11 ;  /* 0x0000000e0326a210 */ /* 0x000fe40007ebe00b */
[----:B------:R-:W-:Y:S02]  /*21670*/  LOP3.LUT R0, R0, 0xff7fffff, RZ, 0xc0, !PT ;  /* 0xff7fffff00007812 */ /* 0x000fe400078ec0ff */
        /* <DEDUP_REMOVED lines=17> */
[----:B------:R-:W-:-:S04]  /*21790*/  ISETP.GE.AND P6, PT, R13, 0x101, PT ;  /* 0x000001010d00780c */ /* 0x000fc80003fc6270 */
        /* <DEDUP_REMOVED lines=23> */
[----:B------:R-:W-:Y:S02]  /*21910*/  ISETP.LT.OR P3, PT, R28, 0x19, !P0 ;  /* 0x000000191c00780c */ /* 0x000fe40004761670 */
[----:B------:R-:W-:-:S11]  /*21920*/  LOP3.LUT R0, R0, 0xfeffffff, RZ, 0xc0, !PT ;  /* 0xfeffffff00007812 */ /* 0x000fd600078ec0ff */
[----:B------:R-:W0:Y:S01]  /*21930*/  @!P3 LDC.64 R32, c[0x0][0x5c0] ;  /* 0x00017000ff20bb82 */ /* 0x000e220000000a00 */
[----:B------:R-:W-:-:S04]  /*21940*/  @P4 LOP3.LUT R0, R0, 0x1000000, RZ, 0xfc, !PT ;  /* 0x0100000000004812 */ /* 0x000fc800078efcff */
[----:B------:R-:W-:-:S04]  /*21950*/  LOP3.LUT R0, R0, 0xfffff7ff, RZ, 0xc0, !PT ;  /* 0xfffff7ff00007812 */ /* 0x000fc800078ec0ff */
[----:B------:R-:W-:Y:S02]  /*21960*/  @P5 LOP3.LUT R0, R0, 0x800, RZ, 0xfc, !PT ;  /* 0x0000080000005812 */ /* 0x000fe400078efcff */
[----:B--2---:R-:W-:-:S04]  /*21970*/  LOP3.LUT R31, R31, 0xff, RZ, 0xc0, !PT ;  /* 0x000000ff1f1f7812 */ /* 0x004fc800078ec0ff */
[----:B------:R-:W-:-:S05]  /*21980*/  F2FP.F16.E4M3.UNPACK_B R31, R31 ;  /* 0x0000001fff1f723e */ /* 0x000fca00020006ff */
[----:B------:R-:W-:-:S05]  /*21990*/  HADD2.F32 R31, -RZ, R31.H0_H0 ;  /* 0x2000001fff1f7230 */ /* 0x000fca0000004100 */
[----:B------:R-:W-:-:S04]  /*219a0*/  FMUL R31, R31, UR61 ;  /* 0x0000003d1f1f7c20 */ /* 0x000fc80008400000 */
[----:B------:R-:W-:Y:S02]  /*219b0*/  FFMA R31, R89, UR60, R31 ;  /* 0x0000003c591f7c23 */ /* 0x000fe4000800001f */
        /* <DEDUP_REMOVED lines=16> */
[----:B------:R-:W-:Y:S01]  /*21ac0*/  FFMA R31, R88, UR60, R31 ;  /* 0x0000003c581f7c23 */ /* 0x000fe2000800001f */
[----:B------:R-:W-:Y:S01]  /*21ad0*/  ISETP.LT.OR P1, PT, R28, 0x41, !P4 ;  /* 0x000000411c00780c */ /* 0x000fe20006721670 */
[----:B------:R-:W3:Y:S03]  /*21ae0*/  LDL.LU R88, [R1+0x2f8] ;  /* 0x0002f80001587983 */ /* 0x000ee60000300800 */
[----:B------:R-:W-:-:S05]  /*21af0*/  F2FP.SATFINITE.E4M3.F32.PACK_AB_MERGE_C R31, RZ, R31, RZ ;  /* 0x0000001fff1f723e */ /* 0x000fca00048070ff */
[----:B------:R1:W-:Y:S02]  /*21b00*/  @!P3 STG.E.U8 desc[UR10][R32.64+0x18], R31 ;  /* 0x0000181f2000b986 */ /* 0x0003e4000c10110a */
[----:B-1----:R-:W-:Y:S02]  /*21b10*/  PRMT R31, RZ, 0x7610, R31 ;  /* 0x00007610ff1f7816 */ /* 0x002fe4000000001f */
[----:B------:R-:W1:Y:S04]  /*21b20*/  @!P1 LDC.64 R32, c[0x0][0x5c0] ;  /* 0x00017000ff209b82 */ /* 0x000e680000000a00 */
[----:B------:R-:W4:Y:S01]  /*21b30*/  @!P2 LDG.E.U8 R31, desc[UR10][R26.64+0x19] ;  /* 0x0000190a1a1fa981 */ /* 0x000f22000c1e1100 */
[----:B------:R-:W-:-:S04]  /*21b40*/  LOP3.LUT R30, R30, 0xfffffff7, RZ, 0xc0, !PT ;  /* 0xfffffff71e1e7812 */ /* 0x000fc800078ec0ff */
[----:B------:R-:W-:Y:S02]  /*21b50*/  @P0 LOP3.LUT R30, R30, 0x8, RZ, 0xfc, !PT ;  /* 0x000000081e1e0812 */ /* 0x000fe400078efcff */
[----:B------:R-:W-:Y:S02]  /*21b60*/  ISETP.LT.OR P0, PT, R28, 0x42, !P4 ;  /* 0x000000421c00780c */ /* 0x000fe40006701670 */
[----:B------:R-:W-:-:S04]  /*21b70*/  @!P2 IADD3 R38, P5, P6, R3, R14, R11 ;  /* 0x0000000e0326a210 */ /* 0x000fc80007ebe00b */
[----:B------:R-:W-:Y:S02]  /*21b80*/  @!P2 IADD3.X R39, R2, R29, R10, P5, P6 ;  /* 0x0000001d0227a210 */ /* 0x000fe40002fec40a */
[----:B-1----:R-:W-:-:S04]  /*21b90*/  @!P1 IADD3 R44, P5, P6, R14, R32, R3 ;  /* 0x000000200e2c9210 */ /* 0x002fc80007ebe003 */
[----:B------:R-:W-:Y:S02]  /*21ba0*/  @!P1 IADD3.X R45, R29, R33, R2, P5, P6 ;  /* 0x000000211d2d9210 */ /* 0x000fe40002fec402 */
[----:B------:R-:W1:Y:S01]  /*21bb0*/  @!P0 LDC.64 R32, c[0x0][0x5c0] ;  /* 0x00017000ff208b82 */ /* 0x000e620000000a00 */
[----:B0-----:R-:W-:-:S05]  /*21bc0*/  @!P2 IADD3 R34, P3, R38, R34, RZ ;  /* 0x000000222622a210 */ /* 0x001fca0007f7e0ff */
[----:B------:R-:W-:Y:S01]  /*21bd0*/  @!P2 IMAD.X R35, R39, 0x1, R35, P3 ;  /* 0x000000012723a824 */ /* 0x000fe200018e0623 */
[----:B------:R-:W-:Y:S02]  /*21be0*/  ISETP.GE.AND P1, PT, R13, 0x1, PT ;  /* 0x000000010d00780c */ /* 0x000fe40003f26270 */
[----:B----4-:R-:W-:-:S04]  /*21bf0*/  LOP3.LUT R31, R31, 0xff, RZ, 0xc0, !PT ;  /* 0x000000ff1f1f7812 */ /* 0x010fc800078ec0ff */
[----:B------:R-:W-:-:S05]  /*21c00*/  F2FP.F16.E4M3.UNPACK_B R31, R31 ;  /* 0x0000001fff1f723e */ /* 0x000fca00020006ff */
[----:B------:R-:W-:-:S05]  /*21c10*/  HADD2.F32 R31, -RZ, R31.H0_H0 ;  /* 0x2000001fff1f7230 */ /* 0x000fca0000004100 */
[----:B------:R-:W-:-:S04]  /*21c20*/  FMUL R31, R31, UR61 ;  /* 0x0000003d1f1f7c20 */ /* 0x000fc80008400000 */
[----:B--2---:R-:W-:Y:S02]  /*21c30*/  FFMA R31, R89, UR60, R31 ;  /* 0x0000003c591f7c23 */ /* 0x004fe4000800001f */
[----:B------:R-:W2:Y:S03]  /*21c40*/  LDL.LU R89, [R1+0x2fc] ;  /* 0x0002fc0001597983 */ /* 0x000ea60000300800 */
[----:B------:R-:W-:-:S05]  /*21c50*/  F2FP.SATFINITE.E4M3.F32.PACK_AB_MERGE_C R31, RZ, R31, RZ ;  /* 0x0000001fff1f723e */ /* 0x000fca00048070ff */
[----:B------:R0:W-:Y:S01]  /*21c60*/  @!P2 STG.E.U8 desc[UR10][R34.64+0x19], R31 ;  /* 0x0000191f2200a986 */ /* 0x0001e2000c10110a */
[----:B-1----:R-:W-:-:S04]  /*21c70*/  @!P0 IADD3 R38, P2, P3, R14, R32, R3 ;  /* 0x000000200e268210 */ /* 0x002fc80007b5e003 */
[----:B------:R-:W-:Y:S02]  /*21c80*/  @!P0 IADD3.X R39, R29, R33, R2, P2, P3 ;  /* 0x000000211d278210 */ /* 0x000fe400017e6402 */
[----:B------:R-:W-:Y:S02]  /*21c90*/  ISETP.LT.OR P2, PT, R28, 0x21, !P1 ;  /* 0x000000211c00780c */ /* 0x000fe40004f41670 */
[----:B0-----:R-:W-:-:S11]  /*21ca0*/  PRMT R31, RZ, 0x7610, R31 ;  /* 0x00007610ff1f7816 */ /* 0x001fd6000000001f */
[----:B------:R-:W4:Y:S01]  /*21cb0*/  @!P2 LDG.E.U8 R31, desc[UR10][R16.64+0x20] ;  /* 0x0000200a101fa981 */ /* 0x000f22000c1e1100 */
[----:B------:R-:W0:Y:S02]  /*21cc0*/  @!P2 LDC.64 R32, c[0x0][0x5c0] ;  /* 0x00017000ff20ab82 */ /* 0x000e240000000a00 */
[----:B0-----:R-:W-:-:S05]  /*21cd0*/  @!P2 IADD3 R32, P3, R14, R32, RZ ;  /* 0x000000200e20a210 */ /* 0x001fca0007f7e0ff */
[----:B------:R-:W-:Y:S01]  /*21ce0*/  @!P2 IMAD.X R33, R29, 0x1, R33, P3 ;  /* 0x000000011d21a824 */ /* 0x000fe200018e0621 */
[----:B----4-:R-:W-:-:S04]  /*21cf0*/  LOP3.LUT R31, R31, 0xff, RZ, 0xc0, !PT ;  /* 0x000000ff1f1f7812 */ /* 0x010fc800078ec0ff */
[----:B------:R-:W-:-:S05]  /*21d00*/  F2FP.F16.E4M3.UNPACK_B R31, R31 ;  /* 0x0000001fff1f723e */ /* 0x000fca00020006ff */
[----:B------:R-:W-:-:S05]  /*21d10*/  HADD2.F32 R31, -RZ, R31.H0_H0 ;  /* 0x2000001fff1f7230 */ /* 0x000fca0000004100 */
[----:B------:R-:W-:-:S04]  /*21d20*/  FMUL R31, R31, UR61 ;  /* 0x0000003d1f1f7c20 */ /* 0x000fc80008400000 */
[----:B---3--:R-:W-:Y:S01]  /*21d30*/  FFMA R31, R88, UR60, R31 ;  /* 0x0000003c581f7c23 */ /* 0x008fe2000800001f */
        /* <DEDUP_REMOVED lines=31> */
[----:B---3--:R-:W-:-:S05]  /*21f30*/  FFMA R31, R88, UR60, R31 ;  /* 0x0000003c581f7c23 */ /* 0x008fca000800001f */
[----:B------:R-:W-:-:S05]  /*21f40*/  F2FP.SATFINITE.E4M3.F32.PACK_AB_MERGE_C R31, RZ, R31, RZ ;  /* 0x0000001fff1f723e */ /* 0x000fca00048070ff */
[----:B------:R1:W-:Y:S01]  /*21f50*/  @!P6 STG.E.U8 desc[UR10][R62.64+0x20], R31 ;  /* 0x0000201f3e00e986 */ /* 0x0003e2000c10110a */
[----:B------:R-:W-:Y:S02]  /*21f60*/  ISETP.LT.OR P6, PT, R28, 0x22, !P4 ;  /* 0x000000221c00780c */ /* 0x000fe400067c1670 */
[----:B-1----:R-:W-:-:S11]  /*21f70*/  PRMT R31, RZ, 0x7610, R31 ;  /* 0x00007610ff1f7816 */ /* 0x002fd6000000001f */
[----:B------:R-:W2:Y:S01]  /*21f80*/  @!P6 LDG.E.U8 R31, desc[UR10][R18.64+0x21] ;  /* 0x0000210a121fe981 */ /* 0x000ea2000c1e1100 */
[----:B0-----:R-:W-:Y:S02]  /*21f90*/  @!P5 IADD3 R88, P2, P3, R14, R32, R3 ;  /* 0x000000200e58d210 */ /* 0x001fe40007b5e003 */
[----:B------:R-:W-:Y:S02]  /*21fa0*/  ISETP.GE.AND P0, PT, R13, 0x81, PT ;  /* 0x000000810d00780c */ /* 0x000fe40003f06270 */
[----:B------:R-:W-:Y:S02]  /*21fb0*/  @!P5 IADD3.X R89, R29, R33, R2, P2, P3 ;  /* 0x000000211d59d210 */ /* 0x000fe400017e6402 */
[----:B------:R-:W-:-:S13]  /*21fc0*/  ISETP.LT.OR P5, PT, R28, 0x41, !P0 ;  /* 0x000000411c00780c */ /* 0x000fda00047a1670 */
[----:B------:R-:W0:Y:S01]  /*21fd0*/  @!P5 LDC.64 R32, c[0x0][0x5c0] ;  /* 0x00017000ff20db82 */ /* 0x000e220000000a00 */
[----:B------:R-:W-:-:S04]  /*21fe0*/  LOP3.LUT R0, R0, 0xffffefff, RZ, 0xc0, !PT ;  /* 0xffffefff00007812 */ /* 0x000fc800078ec0ff */
[----:B------:R-:W-:Y:S02]  /*21ff0*/  @P5 LOP3.LUT R0, R0, 0x1000, RZ, 0xfc, !PT ;  /* 0x0000100000005812 */ /* 0x000fe400078efcff */
[----:B0-----:R-:W-:-:S04]  /*22000*/  @!P5 IADD3 R92, P2, P3, R14, R32, R9 ;  /* 0x000000200e5cd210 */ /* 0x001fc80007b5e009 */
[----:B------:R-:W-:Y:S02]  /*22010*/  @!P5 IADD3.X R93, R29, R33, R8, P2, P3 ;  /* 0x000000211d5dd210 */ /* 0x000fe400017e6408 */
        /* <DEDUP_REMOVED lines=10> */
[----:B----4-:R-:W-:Y:S01]  /*220c0*/  FFMA R31, R94, UR60, R31 ;  /* 0x0000003c5e1f7c23 */ /* 0x010fe2000800001f */
[----:B0-----:R-:W-:Y:S01]  /*220d0*/  @!P2 IADD3 R32, P3, R14, R32, RZ ;  /* 0x000000200e20a210 */ /* 0x001fe20007f7e0ff */
[----:B------:R-:W2:Y:S03]  /*220e0*/  LDL.LU R94, [R1+0x30c] ;  /* 0x00030c00015e7983 */ /* 0x000ea60000300800 */
[----:B------:R-:W-:Y:S01]  /*220f0*/  F2FP.SATFINITE.E4M3.F32.PACK_AB_MERGE_C R31, RZ, R31, RZ ;  /* 0x0000001fff1f723e */ /* 0x000fe200048070ff */
[----:B------:R-:W-:Y:S01]  /*22100*/  @!P2 IMAD.X R33, R29, 0x1, R33, P3 ;  /* 0x000000011d21a824 */ /* 0x000fe200018e0621 */
[----:B------:R-:W3:Y:S04]  /*22110*/  LDL.LU R96, [R1+0x310] ;  /* 0x0003100001607983 */ /* 0x000ee80000300800 */
[----:B------:R0:W-:Y:S04]  /*22120*/  @!P6 STG.E.U8 desc[UR10][R36.64+0x21], R31 ;  /* 0x0000211f2400e986 */ /* 0x0001e8000c10110a */
[----:B------:R-:W4:Y:S01]  /*22130*/  LDL.LU R99, [R1+0x314] ;  /* 0x0003140001637983 */ /* 0x000f220000300800 */
[----:B------:R-:W-:-:S03]  /*22140*/  LOP3.LUT R0, R0, 0xfffffffe, RZ, 0xc0, !PT ;  /* 0xfffffffe00007812 */ /* 0x000fc600078ec0ff */
[----:B------:R-:W4:Y:S01]  /*22150*/  LDL.LU R98, [R1+0x318] ;  /* 0x0003180001627983 */ /* 0x000f220000300800 */
[----:B0-----:R-:W-:-:S03]  /*22160*/  PRMT R31, RZ, 0x7610, R31 ;  /* 0x00007610ff1f7816 */ /* 0x001fc6000000001f */
[----:B------:R-:W4:Y:S01]  /*22170*/  LDL.LU R101, [R1+0x31c] ;  /* 0x00031c0001657983 */ /* 0x000f220000300800 */
[----:B------:R-:W-:-:S03]  /*22180*/  @P5 LOP3.LUT R0, R0, 0x1, RZ, 0xfc, !PT ;  /* 0x0000000100005812 */ /* 0x000fc600078efcff */
[----:B------:R-:W5:Y:S01]  /*22190*/  @!P2 LDG.E.U8 R31, desc[UR10][R16.64+0x28] ;  /* 0x0000280a101fa981 */ /* 0x000f62000c1e1100 */
[----:B------:R-:W-:-:S03]  /*221a0*/  ISETP.GE.AND P6, PT, R13, 0x101, PT ;  /* 0x000001010d00780c */ /* 0x000fc60003fc6270 */
[----:B------:R-:W4:Y:S01]  /*221b0*/  LDL.LU R100, [R1+0x320] ;  /* 0x0003200001647983 */ /* 0x000f220000300800 */
[----:B------:R-:W-:Y:S02]  /*221c0*/  ISETP.LT.OR P5, PT, R28, 0x49, !P0 ;  /* 0x000000491c00780c */ /* 0x000fe400047a1670 */
[----:B-----5:R-:W-:Y:S01]  /*221d0*/  LOP3.LUT R31, R31, 0xff, RZ, 0xc0, !PT ;  /* 0x000000ff1f1f7812 */ /* 0x020fe200078ec0ff */
[----:B------:R-:W5:Y:S03]  /*221e0*/  LDL.LU R103, [R1+0x324] ;  /* 0x0003240001677983 */ /* 0x000f660000300800 */
[----:B------:R-:W-:Y:S01]  /*221f0*/  F2FP.F16.E4M3.UNPACK_B R31, R31 ;  /* 0x0000001fff1f723e */ /* 0x000fe200020006ff */
[----:B------:R-:W5:Y:S04]  /*22200*/  LDL.LU R102, [R1+0x328] ;  /* 0x0003280001667983 */ /* 0x000f680000300800 */
[----:B------:R-:W-:Y:S01]  /*22210*/  HADD2.F32 R31, -RZ, R31.H0_H0 ;  /* 0x2000001fff1f7230 */ /* 0x000fe20000004100 */
[----:B------:R-:W-:Y:S01]  /*22220*/  LOP3.LUT R0, R0, 0xdfffffff, RZ, 0xc0, !PT ;  /* 0xdfffffff00007812 */ /* 0x000fe200078ec0ff */
[----:B------:R-:W5:Y:S03]  /*22230*/  LDL.LU R107, [R1+0x32c] ;  /* 0x00032c00016b7983 */ /* 0x000f660000300800 */
[----:B------:R-:W-:Y:S01]  /*22240*/  FMUL R31, R31, UR61 ;  /* 0x0000003d1f1f7c20 */ /* 0x000fe20008400000 */
[----:B------:R-:W-:Y:S01]  /*22250*/  @P5 LOP3.LUT R0, R0, 0x20000000, RZ, 0xfc, !PT ;  /* 0x2000000000005812 */ /* 0x000fe200078efcff */
[----:B------:R-:W5:Y:S02]  /*22260*/  LDL.LU R106, [R1+0x330] ;  /* 0x00033000016a7983 */ /* 0x000f640000300800 */
[----:B------:R-:W-:-:S05]  /*22270*/  FFMA R31, R95, UR60, R31 ;  /* 0x0000003c5f1f7c23 */ /* 0x000fca000800001f */
[----:B------:R-:W-:-:S05]  /*22280*/  F2FP.SATFINITE.E4M3.F32.PACK_AB_MERGE_C R31, RZ, R31, RZ ;  /* 0x0000001fff1f723e */ /* 0x000fca00048070ff */
[----:B------:R0:W-:Y:S01]  /*22290*/  @!P2 STG.E.U8 desc[UR10][R32.64+0x28], R31 ;  /* 0x0000281f2000a986 */ /* 0x0001e2000c10110a */
[----:B------:R-:W-:Y:S02]  /*222a0*/  ISETP.LT.OR P2, PT, R28, 0x2a, !P1 ;  /* 0x0000002a1c00780c */ /* 0x000fe40004f41670 */
[----:B0-----:R-:W-:-:S11]  /*222b0*/  PRMT R31, RZ, 0x7610, R31 ;  /* 0x00007610ff1f7816 */ /* 0x001fd6000000001f */
[----:B------:R-:W0:Y:S01]  /*222c0*/  @!P2 LDC.64 R32, c[0x0][0x5c0] ;  /* 0x00017000ff20ab82 */ /* 0x000e220000000a00 */
[----:B------:R-:W2:Y:S01]  /*222d0*/  @!P2 LDG.E.U8 R31, desc[UR10][R16.64+0x29] ;  /* 0x0000290a101fa981 */ /* 0x000ea2000c1e1100 */
[----:B------:R-:W-:Y:S02]  /*222e0*/  ISETP.LT.OR P1, PT, R28, 0x29, !P4 ;  /* 0x000000291c00780c */ /* 0x000fe40006721670 */
        /* <DEDUP_REMOVED lines=11> */
[----:B------:R-:W2:Y:S02]  /*223a0*/  @!P1 LDG.E.U8 R31, desc[UR10][R18.64+0x28] ;  /* 0x0000280a121f9981 */ /* 0x000ea4000c1e1100 */
        /* <DEDUP_REMOVED lines=10> */
[----:B0-----:R-:W-:-:S04]  /*22450*/  @!P5 IADD3 R94, P2, P3, R14, R32, R9 ;  /* 0x000000200e5ed210 */ /* 0x001fc80007b5e009 */
[----:B------:R-:W-:Y:S02]  /*22460*/  @!P5 IADD3.X R95, R29, R33, R8, P2, P3 ;  /* 0x000000211d5fd210 */ /* 0x000fe400017e6408 */
[----:B------:R-:W-:Y:S02]  /*22470*/  LOP3.LUT P5, RZ, R0, 0x80, RZ, 0xc0, !PT ;  /* 0x0000008000ff7812 */ /* 0x000fe400078ac0ff */
[----:B------:R-:W-:-:S13]  /*22480*/  ISETP.LT.OR P0, PT, R28, 0x4a, !P0 ;  /* 0x0000004a1c00780c */ /* 0x000fda0004701670 */
[----:B------:R-:W0:Y:S01]  /*22490*/  @!P0 LDC.64 R32, c[0x0][0x5c0] ;  /* 0x00017000ff208b82 */ /* 0x000e220000000a00 */
[----:B--2---:R-:W-:-:S04]  /*224a0*/  LOP3.LUT R31, R31, 0xff, RZ, 0xc0, !PT ;  /* 0x000000ff1f1f7812 */ /* 0x004fc800078ec0ff */
[----:B------:R-:W-:-:S05]  /*224b0*/  F2FP.F16.E4M3.UNPACK_B R31, R31 ;  /* 0x0000001fff1f723e */ /* 0x000fca00020006ff */
[----:B------:R-:W-:-:S05]  /*224c0*/  HADD2.F32 R31, -RZ, R31.H0_H0 ;  /* 0x2000001fff1f7230 */ /* 0x000fca0000004100 */
[----:B------:R-:W-:-:S04]  /*224d0*/  FMUL R31, R31, UR61 ;  /* 0x0000003d1f1f7c20 */ /* 0x000fc80008400000 */
[----:B----4-:R-:W-:-:S05]  /*224e0*/  FFMA R31, R99, UR60, R31 ;  /* 0x0000003c631f7c23 */ /* 0x010fca000800001f */
[----:B------:R-:W-:-:S05]  /*224f0*/  F2FP.SATFINITE.E4M3.F32.PACK_AB_MERGE_C R31, RZ, R31, RZ ;  /* 0x0000001fff1f723e */ /* 0x000fca00048070ff */
[----:B------:R1:W-:Y:S02]  /*22500*/  @!P1 STG.E.U8 desc[UR10][R64.64+0x29], R31 ;  /* 0x0000291f40009986 */ /* 0x0003e4000c10110a */
[----:B-1----:R-:W-:-:S06]  /*22510*/  PRMT R31, RZ, 0x7610, R31 ;  /* 0x00007610ff1f7816 */ /* 0x002fcc000000001f */
[----:B------:R-:W2:Y:S01]  /*22520*/  @!P5 LDG.E.U8 R31, desc[UR10][R20.64+0x20] ;  /* 0x0000200a141fd981 */ /* 0x000ea2000c1e1100 */
[----:B------:R-:W-:Y:S02]  /*22530*/  LOP3.LUT R0, R0, 0xefffffff, RZ, 0xc0, !PT ;  /* 0xefffffff00007812 */ /* 0x000fe400078ec0ff */
[----:B0-----:R-:W-:Y:S02]  /*22540*/  @!P0 IADD3 R96, P2, P3, R14, R32, R9 ;  /* 0x000000200e608210 */ /* 0x001fe40007b5e009 */
[----:B------:R-:W-:Y:S02]  /*22550*/  @P0 LOP3.LUT R0, R0, 0x10000000, RZ, 0xfc, !PT ;  /* 0x1000000000000812 */ /* 0x000fe400078efcff */
[----:B------:R-:W-:Y:S02]  /*22560*/  @!P0 IADD3.X R97, R29, R33, R8, P2, P3 ;  /* 0x000000211d618210 */ /* 0x000fe400017e6408 */
[----:B------:R-:W-:-:S13]  /*22570*/  ISETP.LT.OR P0, PT, R28, 0x41, !P6 ;  /* 0x000000411c00780c */ /* 0x000fda0007701670 */
[----:B------:R-:W0:Y:S01]  /*22580*/  @!P0 LDC.64 R32, c[0x0][0x5c0] ;  /* 0x00017000ff208b82 */ /* 0x000e220000000a00 */
[----:B------:R-:W-:-:S04]  /*22590*/  LOP3.LUT R0, R0, 0xffffbfff, RZ, 0xc0, !PT ;  /* 0xffffbfff00007812 */ /* 0x000fc800078ec0ff */
[----:B------:R-:W-:Y:S02]  /*225a0*/  @P0 LOP3.LUT R0, R0, 0x4000, RZ, 0xfc, !PT ;  /* 0x0000400000000812 */ /* 0x000fe400078efcff */
        /* <DEDUP_REMOVED lines=20> */
[----:B------:R-:W-:Y:S02]  /*226f0*/  ISETP.LT.OR P5, PT, R28, 0x4a, !P6 ;  /* 0x0000004a1c00780c */ /* 0x000fe400077a1670 */
[----:B0-----:R-:W-:-:S04]  /*22700*/  @!P1 IADD3 R98, P2, P3, R14, R32, R11 ;  /* 0x000000200e629210 */ /* 0x001fc80007b5e00b */
[----:B------:R-:W-:-:S07]  /*22710*/  @!P1 IADD3.X R99, R29, R33, R10, P2, P3 ;  /* 0x000000211d639210 */ /* 0x000fce00017e640a */
[----:B------:R-:W0:Y:S01]  /*22720*/  @!P5 LDC.64 R32, c[0x0][0x5c0] ;  /* 0x00017000ff20db82 */ /* 0x000e220000000a00 */
[----:B------:R-:W-:-:S04]  /*22730*/  LOP3.LUT R0, R0, 0xbfffffff, RZ, 0xc0, !PT ;  /* 0xbfffffff00007812 */ /* 0x000fc800078ec0ff */
[----:B------:R-:W-:Y:S02]  /*22740*/  @P1 LOP3.LUT R0, R0, 0x40000000, RZ, 0xfc, !PT ;  /* 0x4000000000001812 */ /* 0x000fe400078efcff */
[----:B------:R-:W-:Y:S02]  /*22750*/  LOP3.LUT P1, RZ, R30, 0x10, RZ, 0xc0, !PT ;  /* 0x000000101eff7812 */ /* 0x000fe4000782c0ff */
        /* <DEDUP_REMOVED lines=10> */
[----:B------:R-:W-:-:S05]  /*22800*/  FFMA R31, R101, UR60, R31 ;  /* 0x0000003c651f7c23 */ /* 0x000fca000800001f */
        /* <DEDUP_REMOVED lines=8> */
[C---:B------:R-:W-:Y:S02]  /*22890*/  ISETP.LT.OR P2, PT, R28.reuse, 0x22, !P1 ;  /* 0x000000221c00780c */ /* 0x040fe40004f41670 */
[----:B------:R-:W-:-:S11]  /*228a0*/  ISETP.LT.OR P0, PT, R28, 0x51, !P4 ;  /* 0x000000511c00780c */ /* 0x000fd60006701670 */
        /* <DEDUP_REMOVED lines=8> */
[----:B-1----:R-:W-:Y:S01]  /*22930*/  PRMT R31, RZ, 0x7610, R31 ;  /* 0x00007610ff1f7816 */ /* 0x002fe2000000001f */
[----:B------:R-:W1:Y:S05]  /*22940*/  @!P0 LDC.64 R32, c[0x0][0x5c0] ;  /* 0x00017000ff208b82 */ /* 0x000e6a0000000a00 */
[----:B------:R-:W2:Y:S01]  /*22950*/  @!P2 LDG.E.U8 R31, desc[UR10][R22.64+0x21] ;  /* 0x0000210a161fa981 */ /* 0x000ea2000c1e1100 */
        /* <DEDUP_REMOVED lines=80> */
[----:B------:R-:W5:Y:S01]  /*22e60*/  LDL.LU R112, [R1+0x350] ;  /* 0x0003500001707983 */ /* 0x000f620000300800 */
[----:B------:R-:W-:-:S02]  /*22e70*/  @!P2 IADD3.X R37, R2, R29, R8, P5, P6 ;  /* 0x0000001d0225a210 */ /* 0x000fc40002fec408 */
[----:B0-----:R-:W-:Y:S01]  /*22e80*/  @!P2 IADD3 R34, P3, R36, R34, RZ ;  /* 0x000000222422a210 */ /* 0x001fe20007f7e0ff */
[----:B------:R-:W5:Y:S08]  /*22e90*/  LDL.LU R114, [R1+0x354] ;  /* 0x0003540001727983 */ /* 0x000f700000300800 */
[----:B------:R-:W0:Y:S01]  /*22ea0*/  @!P4 LDC.64 R32, c[0x0][0x5c0] ;  /* 0x00017000ff20cb82 */ /* 0x000e220000000a00 */
[----:B------:R-:W-:Y:S01]  /*22eb0*/  @P4 LOP3.LUT R0, R0, 0x8000, RZ, 0xfc, !PT ;  /* 0x0000800000004812 */ /* 0x000fe200078efcff */
[----:B------:R-:W-:Y:S01]  /*22ec0*/  @!P2 IMAD.X R35, R37, 0x1, R35, P3 ;  /* 0x000000012523a824 */ /* 0x000fe200018e0623 */
[----:B------:R-:W-:Y:S01]  /*22ed0*/  LOP3.LUT R4, R4, 0xfffffff7, RZ, 0xc0, !PT ;  /* 0xfffffff704047812 */ /* 0x000fe200078ec0ff */
[----:B------:R-:W5:Y:S01]  /*22ee0*/  LDL.LU R115, [R1+0x358] ;  /* 0x0003580001737983 */ /* 0x000f620000300800 */
[----:B0-----:R-:W-:-:S04]  /*22ef0*/  @!P4 IADD3 R70, P5, P6, R14, R32, R9 ;  /* 0x000000200e46c210 */ /* 0x001fc80007ebe009 */
        /* <DEDUP_REMOVED lines=83> */
[----:B------:R-:W-:-:S04]  /*23430*/  LOP3.LUT R4, R4, 0xffffffef, RZ, 0xc0, !PT ;  /* 0xffffffef04047812 */ /* 0x000fc800078ec0ff */
[----:B------:R-:W-:Y:S02]  /*23440*/  @P1 LOP3.LUT R4, R4, 0x10, RZ, 0xfc, !PT ;  /* 0x0000001004041812 */ /* 0x000fe400078efcff */
[----:B------:R-:W-:Y:S02]  /*23450*/  LOP3.LUT P1, RZ, R0, 0x4, RZ, 0xc0, !PT ;  /* 0x0000000400ff7812 */ /* 0x000fe4000782c0ff */
[----:B------:R-:W-:-:S04]  /*23460*/  ISETP.GE.AND P6, PT, R13, 0x101, PT ;  /* 0x000001010d00780c */ /* 0x000fc80003fc6270 */
        /* <DEDUP_REMOVED lines=13> */
[----:B0-----:R-:W-:-:S04]  /*23540*/  @!P4 IADD3 R52, P2, P3, R14, R32, R11 ;  /* 0x000000200e34c210 */ /* 0x001fc80007b5e00b */
        /* <DEDUP_REMOVED lines=38> */
[----:B------:R-:W-:Y:S02]  /*237b0*/  @P4 LOP3.LUT R4, R4, 0x20, RZ, 0xfc, !PT ;  /* 0x0000002004044812 */ /* 0x000fe400078efcff */
[----:B------:R-:W-:-:S04]  /*237c0*/  LOP3.LUT P4, RZ, R30, 0x4, RZ, 0xc0, !PT ;  /* 0x000000041eff7812 */ /* 0x000fc8000788c0ff */
[----:B------:R-:W-:Y:S02]  /*237d0*/  ISETP.LT.OR P1, PT, R28, 0x61, !P4 ;  /* 0x000000611c00780c */ /* 0x000fe40006721670 */
[----:B------:R-:W-:-:S11]  /*237e0*/  LOP3.LUT R30, R30, 0xfffffffe, RZ, 0xc0, !PT ;  /* 0xfffffffe1e1e7812 */ /* 0x000fd600078ec0ff */
[----:B------:R-:W1:Y:S01]  /*237f0*/  @!P1 LDC.64 R32, c[0x0][0x5c0] ;  /* 0x00017000ff209b82 */ /* 0x000e620000000a00 */
        /* <DEDUP_REMOVED lines=19> */
[----:B-1----:R-:W-:-:S02]  /*23930*/  @!P0 IADD3 R40, P2, P3, R14, R32, R3 ;  /* 0x000000200e288210 */ /* 0x002fc40007b5e003 */
[C---:B------:R-:W-:Y:S01]  /*23940*/  ISETP.LT.OR P6, PT, R28.reuse, 0x31, !P4 ;  /* 0x000000311c00780c */ /* 0x040fe200067c1670 */
[----:B------:R-:W4:Y:S01]  /*23950*/  LDL.LU R118, [R1+0x364] ;  /* 0x0003640001767983 */ /* 0x000f220000300800 */
[----:B------:R-:W-:Y:S02]  /*23960*/  @!P0 IADD3.X R41, R29, R33, R2, P2, P3 ;  /* 0x000000211d298210 */ /* 0x000fe400017e6402 */
[----:B------:R-:W-:Y:S01]  /*23970*/  ISETP.LT.OR P2, PT, R28, 0x31, !P1 ;  /* 0x000000311c00780c */ /* 0x000fe20004f41670 */
[----:B------:R-:W5:Y:S01]  /*23980*/  LDL.LU R119, [R1+0x368] ;  /* 0x0003680001777983 */ /* 0x000f620000300800 */
[----:B0-----:R-:W-:-:S11]  /*23990*/  PRMT R31, RZ, 0x7610, R31 ;  /* 0x00007610ff1f7816 */ /* 0x001fd6000000001f */
[----:B------:R-:W2:Y:S01]  /*239a0*/  @!P2 LDG.E.U8 R31, desc[UR10][R16.64+0x30] ;  /* 0x0000300a101fa981 */ /* 0x000ea2000c1e1100 */
[----:B------:R-:W0:Y:S02]  /*239b0*/  @!P2 LDC.64 R32, c[0x0][0x5c0] ;  /* 0x00017000ff20ab82 */ /* 0x000e240000000a00 */
        /* <DEDUP_REMOVED lines=24> */
[----:B------:R-:W-:-:S13]  /*23b40*/  ISETP.LT.OR P0, PT, R28, 0x69, !P4 ;  /* 0x000000691c00780c */ /* 0x000fda0006701670 */
[----:B------:R-:W0:Y:S01]  /*23b50*/  @!P0 LDC.64 R32, c[0x0][0x5c0] ;  /* 0x00017000ff208b82 */ /* 0x000e220000000a00 */
[----:B------:R-:W-:Y:S02]  /*23b60*/  ISETP.LT.OR P5, PT, R28, 0x6a, !P4 ;  /* 0x0000006a1c00780c */ /* 0x000fe400067a1670 */
[----:B0-----:R-:W-:Y:S02]  /*23b70*/  @!P0 IADD3 R114, P2, P3, R14, R32, R3 ;  /* 0x000000200e728210 */ /* 0x001fe40007b5e003 */
        /* <DEDUP_REMOVED lines=8> */
[----:B0-----:R-:W-:-:S11]  /*23c00*/  PRMT R31, RZ, 0x7610, R31 ;  /* 0x00007610ff1f7816 */ /* 0x001fd6000000001f */
[----:B------:R-:W2:Y:S01]  /*23c10*/  @!P6 LDG.E.U8 R31, desc[UR10][R18.64+0x31] ;  /* 0x0000310a121fe981 */ /* 0x000ea2000c1e1100 */
[----:B------:R-:W-:Y:S02]  /*23c20*/  @!P0 IADD3.X R115, R29, R33, R2, P2, P3 ;  /* 0x000000211d738210 */ /* 0x000fe400017e6402 */
[----:B------:R-:W0:Y:S01]  /*23c30*/  @!P5 LDC.64 R32, c[0x0][0x5c0] ;  /* 0x00017000ff20db82 */ /* 0x000e220000000a00 */
[----:B------:R-:W-:Y:S02]  /*23c40*/  ISETP.GE.AND P0, PT, R13, 0x81, PT ;  /* 0x000000810d00780c */ /* 0x000fe40003f06270 */
[----:B0-----:R-:W-:-:S04]  /*23c50*/  @!P5 IADD3 R116, P2, P3, R14, R32, R3 ;  /* 0x000000200e74d210 */ /* 0x001fc80007b5e003 */
        /* <DEDUP_REMOVED lines=15> */
[----:B------:R-:W-:Y:S01]  /*23d50*/  F2FP.SATFINITE.E4M3.F32.PACK_AB_MERGE_C R31, RZ, R31, RZ ;  /* 0x0000001fff1f723e */ /* 0x000fe200048070ff */
[----:B------:R-:W3:Y:S04]  /*23d60*/  LDL.LU R121, [R1+0x370] ;  /* 0x0003700001797983 */ /* 0x000ee80000300800 */
[----:B------:R0:W-:Y:S04]  /*23d70*/  @!P6 STG.E.U8 desc[UR10][R74.64+0x31], R31 ;  /* 0x0000311f4a00e986 */ /* 0x0001e8000c10110a */
[----:B------:R-:W4:Y:S01]  /*23d80*/  LDL.LU R120, [R1+0x374] ;  /* 0x0003740001787983 */ /* 0x000f220000300800 */
[----:B0-----:R-:W-:-:S04]  /*23d90*/  @!P5 IADD3 R74, P2, P3, R14, R32, R9 ;  /* 0x000000200e4ad210 */ /* 0x001fc80007b5e009 */
[----:B------:R-:W-:Y:S02]  /*23da0*/  @!P5 IADD3.X R75, R29, R33, R8, P2, P3 ;  /* 0x000000211d4bd210 */ /* 0x000fe400017e6408 */
[----:B------:R-:W-:Y:S02]  /*23db0*/  ISETP.LT.OR P2, PT, R28, 0x39, !P1 ;  /* 0x000000391c00780c */ /* 0x000fe40004f41670 */
[----:B------:R-:W-:-:S11]  /*23dc0*/  PRMT R31, RZ, 0x7610, R31 ;  /* 0x00007610ff1f7816 */ /* 0x000fd6000000001f */
[----:B------:R-:W5:Y:S01]  /*23dd0*/  @!P2 LDG.E.U8 R31, desc[UR10][R16.64+0x38] ;  /* 0x0000380a101fa981 */ /* 0x000f62000c1e1100 */
[----:B------:R-:W0:Y:S02]  /*23de0*/  @!P2 LDC.64 R32, c[0x0][0x5c0] ;  /* 0x00017000ff20ab82 */ /* 0x000e240000000a00 */
[----:B0-----:R-:W-:-:S05]  /*23df0*/  @!P2 IADD3 R32, P3, R14, R32, RZ ;  /* 0x000000200e20a210 */ /* 0x001fca0007f7e0ff */
[----:B------:R-:W-:Y:S01]  /*23e00*/  @!P2 IMAD.X R33, R29, 0x1, R33, P3 ;  /* 0x000000011d21a824 */ /* 0x000fe200018e0621 */
[----:B-----5:R-:W-:-:S04]  /*23e10*/  LOP3.LUT R31, R31, 0xff, RZ, 0xc0, !PT ;  /* 0x000000ff1f1f7812 */ /* 0x020fc800078ec0ff */
        /* <DEDUP_REMOVED lines=9> */
[----:B------:R-:W5:Y:S01]  /*23eb0*/  @!P2 LDG.E.U8 R31, desc[UR10][R16.64+0x39] ;  /* 0x0000390a101fa981 */ /* 0x000f62000c1e1100 */
[----:B------:R-:W-:Y:S02]  /*23ec0*/  ISETP.LT.OR P1, PT, R28, 0x39, !P4 ;  /* 0x000000391c00780c */ /* 0x000fe40006721670 */
[----:B0-----:R-:W-:-:S05]  /*23ed0*/  @!P2 IADD3 R32, P3, R14, R32, RZ ;  /* 0x000000200e20a210 */ /* 0x001fca0007f7e0ff */
[----:B------:R-:W-:Y:S01]  /*23ee0*/  @!P2 IMAD.X R33, R29, 0x1, R33, P3 ;  /* 0x000000011d21a824 */ /* 0x000fe200018e0621 */
[----:B-----5:R-:W-:-:S04]  /*23ef0*/  LOP3.LUT R31, R31, 0xff, RZ, 0xc0, !PT ;  /* 0x000000ff1f1f7812 */ /* 0x020fc800078ec0ff */
[----:B------:R-:W-:-:S05]  /*23f00*/  F2FP.F16.E4M3.UNPACK_B R31, R31 ;  /* 0x0000001fff1f723e */ /* 0x000fca00020006ff */
[----:B------:R-:W-:-:S05]  /*23f10*/  HADD2.F32 R31, -RZ, R31.H0_H0 ;  /* 0x2000001fff1f7230 */ /* 0x000fca0000004100 */
[----:B------:R-:W-:-:S04]  /*23f20*/  FMUL R31, R31, UR61 ;  /* 0x0000003d1f1f7c20 */ /* 0x000fc80008400000 */
[----:B--2---:R-:W-:-:S05]  /*23f30*/  FFMA R31, R118, UR60, R31 ;  /* 0x0000003c761f7c23 */ /* 0x004fca000800001f */
[----:B------:R-:W-:-:S05]  /*23f40*/  F2FP.SATFINITE.E4M3.F32.PACK_AB_MERGE_C R31, RZ, R31, RZ ;  /* 0x0000001fff1f723e */ /* 0x000fca00048070ff */
[----:B------:R0:W-:Y:S02]  /*23f50*/  @!P2 STG.E.U8 desc[UR10][R32.64+0x39], R31 ;  /* 0x0000391f2000a986 */ /* 0x0001e4000c10110a */
[----:B0-----:R-:W-:-:S06]  /*23f60*/  PRMT R31, RZ, 0x7610, R31 ;  /* 0x00007610ff1f7816 */ /* 0x001fcc000000001f */
[----:B------:R-:W2:Y:S02]  /*23f70*/  @!P1 LDG.E.U8 R31, desc[UR10][R18.64+0x38] ;  /* 0x0000380a121f9981 */ /* 0x000ea4000c1e1100 */
[----:B--2---:R-:W-:-:S04]  /*23f80*/  LOP3.LUT R31, R31, 0xff, RZ, 0xc0, !PT ;  /* 0x000000ff1f1f7812 */ /* 0x004fc800078ec0ff */
[----:B------:R-:W-:-:S05]  /*23f90*/  F2FP.F16.E4M3.UNPACK_B R31, R31 ;  /* 0x0000001fff1f723e */ /* 0x000fca00020006ff */
[----:B------:R-:W-:-:S05]  /*23fa0*/  HADD2.F32 R31, -RZ, R31.H0_H0 ;  /* 0x2000001fff1f7230 */ /* 0x000fca0000004100 */
[----:B------:R-:W-:-:S04]  /*23fb0*/  FMUL R31, R31, UR61 ;  /* 0x0000003d1f1f7c20 */ /* 0x000fc80008400000 */
[----:B---3--:R-:W-:Y:S01]  /*23fc0*/  FFMA R31, R121, UR60, R31 ;  /* 0x0000003c791f7c23 */ /* 0x008fe2000800001f */
[----:B------:R-:W-:Y:S01]  /*23fd0*/  LOP3.LUT R0, R0, 0xfffbffff, RZ, 0xc0, !PT ;  /* 0xfffbffff00007812 */ /* 0x000fe200078ec0ff */
[----:B------:R-:W2:Y:S03]  /*23fe0*/  LDL.LU R121, [R1+0x378] ;  /* 0x0003780001797983 */ /* 0x000ea60000300800 */
[----:B------:R-:W-:-:S05]  /*23ff0*/  F2FP.SATFINITE.E4M3.F32.PACK_AB_MERGE_C R31, RZ, R31, RZ ;  /* 0x0000001fff1f723e */ /* 0x000fca00048070ff */
[----:B------:R0:W-:Y:S01]  /*24000*/  @!P1 STG.E.U8 desc[UR10][R78.64+0x38], R31 ;  /* 0x0000381f4e009986 */ /* 0x0001e2000c10110a */
[----:B------:R-:W-:Y:S02]  /*24010*/  ISETP.LT.OR P1, PT, R28, 0x3a, !P4 ;  /* 0x0000003a1c00780c */ /* 0x000fe40006721670 */
[----:B0-----:R-:W-:-:S11]  /*24020*/  PRMT R31, RZ, 0x7610, R31 ;  /* 0x00007610ff1f7816 */ /* 0x001fd6000000001f */
[----:B------:R-:W3:Y:S01]  /*24030*/  @!P1 LDG.E.U8 R31, desc[UR10][R18.64+0x39] ;  /* 0x0000390a121f9981 */ /* 0x000ee2000c1e1100 */
[----:B------:R-:W-:Y:S02]  /*24040*/  @P5 LOP3.LUT R0, R0, 0x40000, RZ, 0xfc, !PT ;  /* 0x0004000000005812 */ /* 0x000fe400078efcff */
[----:B------:R-:W-:-:S13]  /*24050*/  ISETP.LT.OR P5, PT, R28, 0x69, !P0 ;  /* 0x000000691c00780c */ /* 0x000fda00047a1670 */
[----:B------:R-:W0:Y:S01]  /*24060*/  @!P5 LDC.64 R32, c[0x0][0x5c0] ;  /* 0x00017000ff20db82 */ /* 0x000e220000000a00 */
[----:B------:R-:W-:-:S04]  /*24070*/  LOP3.LUT R4, R4, 0xffffefff, RZ, 0xc0, !PT ;  /* 0xffffefff04047812 */ /* 0x000fc800078ec0ff */
[----:B------:R-:W-:Y:S02]  /*24080*/  @P5 LOP3.LUT R4, R4, 0x1000, RZ, 0xfc, !PT ;  /* 0x0000100004045812 */ /* 0x000fe400078efcff */
[----:B0-----:R-:W-:-:S04]  /*24090*/  @!P5 IADD3 R118, P2, P3, R14, R32, R9 ;  /* 0x000000200e76d210 */ /* 0x001fc80007b5e009 */
[----:B------:R-:W-:Y:S02]  /*240a0*/  @!P5 IADD3.X R119, R29, R33, R8, P2, P3 ;  /* 0x000000211d77d210 */ /* 0x000fe400017e6408 */
[----:B------:R-:W-:Y:S02]  /*240b0*/  LOP3.LUT P5, RZ, R0, 0x200, RZ, 0xc0, !PT ;  /* 0x0000020000ff7812 */ /* 0x000fe400078ac0ff */
[----:B---3--:R-:W-:-:S04]  /*240c0*/  LOP3.LUT R31, R31, 0xff, RZ, 0xc0, !PT ;  /* 0x000000ff1f1f7812 */ /* 0x008fc800078ec0ff */
[----:B------:R-:W-:-:S05]  /*240d0*/  F2FP.F16.E4M3.UNPACK_B R31, R31 ;  /* 0x0000001fff1f723e */ /* 0x000fca00020006ff */
[----:B------:R-:W-:-:S05]  /*240e0*/  HADD2.F32 R31, -RZ, R31.H0_H0 ;  /* 0x2000001fff1f7230 */ /* 0x000fca0000004100 */
[----:B------:R-:W-:-:S04]  /*240f0*/  FMUL R31, R31, UR61 ;  /* 0x0000003d1f1f7c20 */ /* 0x000fc80008400000 */
[----:B----4-:R-:W-:Y:S01]  /*24100*/  FFMA R31, R120, UR60, R31 ;  /* 0x0000003c781f7c23 */ /* 0x010fe2000800001f */
[----:B------:R-:W-:Y:S01]  /*24110*/  ISETP.LT.OR P0, PT, R28, 0x6a, !P0 ;  /* 0x0000006a1c00780c */ /* 0x000fe20004701670 */
[----:B------:R-:W3:Y:S03]  /*24120*/  LDL.LU R120, [R1+0x37c] ;  /* 0x00037c0001787983 */ /* 0x000ee60000300800 */
[----:B------:R-:W-:-:S05]  /*24130*/  F2FP.SATFINITE.E4M3.F32.PACK_AB_MERGE_C R31, RZ, R31, RZ ;  /* 0x0000001fff1f723e */ /* 0x000fca00048070ff */
[----:B------:R0:W-:Y:S04]  /*24140*/  @!P1 STG.E.U8 desc[UR10][R80.64+0x39], R31 ;  /* 0x0000391f50009986 */ /* 0x0001e8000c10110a */
[----:B------:R-:W1:Y:S01]  /*24150*/  @!P0 LDC.64 R32, c[0x0][0x5c0] ;  /* 0x00017000ff208b82 */ /* 0x000e620000000a00 */
[----:B0-----:R-:W-:-:S06]  /*24160*/  PRMT R31, RZ, 0x7610, R31 ;  /* 0x00007610ff1f7816 */ /* 0x001fcc000000001f */
[----:B------:R-:W4:Y:S01]  /*24170*/  @!P5 LDG.E.U8 R31, desc[UR10][R20.64+0x30] ;  /* 0x0000300a141fd981 */ /* 0x000f22000c1e1100 */
[----:B------:R-:W-:Y:S02]  /*24180*/  LOP3.LUT R4, R4, 0xfffff7ff, RZ, 0xc0, !PT ;  /* 0xfffff7ff04047812 */ /* 0x000fe400078ec0ff */
[----:B------:R-:W-:Y:S02]  /*24190*/  ISETP.GE.AND P6, PT, R13, 0x101, PT ;  /* 0x000001010d00780c */ /* 0x000fe40003fc6270 */
[----:B------:R-:W-:Y:S02]  /*241a0*/  @P0 LOP3.LUT R4, R4, 0x800, RZ, 0xfc, !PT ;  /* 0x0000080004040812 */ /* 0x000fe400078efcff */
[----:B-1----:R-:W-:-:S04]  /*241b0*/  @!P0 IADD3 R122, P2, P3, R14, R32, R9 ;  /* 0x000000200e7a8210 */ /* 0x002fc80007b5e009 */
        /* <DEDUP_REMOVED lines=10> */
[----:B----4-:R-:W-:-:S04]  /*24260*/  LOP3.LUT R31, R31, 0xff, RZ, 0xc0, !PT ;  /* 0x000000ff1f1f7812 */ /* 0x010fc800078ec0ff */
[----:B------:R-:W-:-:S05]  /*24270*/  F2FP.F16.E4M3.UNPACK_B R31, R31 ;  /* 0x0000001fff1f723e */ /* 0x000fca00020006ff */
[----:B------:R-:W-:-:S05]  /*24280*/  HADD2.F32 R31, -RZ, R31.H0_H0 ;  /* 0x2000001fff1f7230 */ /* 0x000fca0000004100 */
[----:B------:R-:W-:-:S04]  /*24290*/  FMUL R31, R31, UR61 ;  /* 0x0000003d1f1f7c20 */ /* 0x000fc80008400000 */
[----:B--2---:R-:W-:Y:S01]  /*242a0*/  FFMA R31, R121, UR60, R31 ;  /* 0x0000003c791f7c23 */ /* 0x004fe2000800001f */
[----:B------:R-:W-:Y:S01]  /*242b0*/  LOP3.LUT R0, R0, 0xffefffff, RZ, 0xc0, !PT ;  /* 0xffefffff00007812 */ /* 0x000fe200078ec0ff */
[----:B------:R-:W2:Y:S03]  /*242c0*/  LDL.LU R121, [R1+0x380] ;  /* 0x0003800001797983 */ /* 0x000ea60000300800 */
[----:B------:R-:W-:-:S05]  /*242d0*/  F2FP.SATFINITE.E4M3.F32.PACK_AB_MERGE_C R31, RZ, R31, RZ ;  /* 0x0000001fff1f723e */ /* 0x000fca00048070ff */
[----:B------:R1:W-:Y:S02]  /*242e0*/  @!P5 STG.E.U8 desc[UR10][R54.64+0x30], R31 ;  /* 0x0000301f3600d986 */ /* 0x0003e4000c10110a */
[----:B-1----:R-:W-:-:S06]  /*242f0*/  PRMT R31, RZ, 0x7610, R31 ;  /* 0x00007610ff1f7816 */ /* 0x002fcc000000001f */
[----:B------:R-:W4:Y:S01]  /*24300*/  @!P0 LDG.E.U8 R31, desc[UR10][R20.64+0x31] ;  /* 0x0000310a141f8981 */ /* 0x000f22000c1e1100 */
        /* <DEDUP_REMOVED lines=22> */
[----:B---3--:R-:W-:Y:S02]  /*24470*/  FFMA R31, R120, UR60, R31 ;  /* 0x0000003c781f7c23 */ /* 0x008fe4000800001f */
[----:B------:R-:W3:Y:S03]  /*24480*/  LDL.LU R120, [R1+0x384] ;  /* 0x0003840001787983 */ /* 0x000ee60000300800 */
[----:B------:R-:W-:-:S05]  /*24490*/  F2FP.SATFINITE.E4M3.F32.PACK_AB_MERGE_C R31, RZ, R31, RZ ;  /* 0x0000001fff1f723e */ /* 0x000fca00048070ff */
[----:B------:R1:W-:Y:S02]  /*244a0*/  @!P0 STG.E.U8 desc[UR10][R46.64+0x31], R31 ;  /* 0x0000311f2e008986 */ /* 0x0003e4000c10110a */
[----:B-1----:R-:W-:-:S04]  /*244b0*/  @!P3 IADD3 R31, P2, P5, R3, R14, R9 ;  /* 0x0000000e031fb210 */ /* 0x002fc80007d5e009 */
[----:B------:R-:W-:Y:S02]  /*244c0*/  @!P3 IADD3.X R34, R2, R29, R8, P2, P5 ;  /* 0x0000001d0222b210 */ /* 0x000fe400017ea408 */
[----:B0-----:R-:W-:Y:S02]  /*244d0*/  @!P3 IADD3 R32, P2, R31, R32, RZ ;  /* 0x000000201f20b210 */ /* 0x001fe40007f5e0ff */
[----:B------:R-:W-:-:S06]  /*244e0*/  PRMT R31, RZ, 0x7610, R31 ;  /* 0x00007610ff1f7816 */ /* 0x000fcc000000001f */
[----:B------:R-:W4:Y:S01]  /*244f0*/  @!P3 LDG.E.U8 R31, desc[UR10][R22.64+0x30] ;  /* 0x0000300a161fb981 */ /* 0x000f22000c1e1100 */
[----:B------:R-:W-:Y:S01]  /*24500*/  @!P3 IMAD.X R33, R34, 0x1, R33, P2 ;  /* 0x000000012221b824 */ /* 0x000fe200010e0621 */
[C---:B------:R-:W-:Y:S02]  /*24510*/  ISETP.LT.OR P2, PT, R28.reuse, 0x32, !P1 ;  /* 0x000000321c00780c */ /* 0x040fe40004f41670 */
[----:B------:R-:W-:-:S11]  /*24520*/  ISETP.LT.OR P0, PT, R28, 0x71, !P4 ;  /* 0x000000711c00780c */ /* 0x000fd60006701670 */
[----:B------:R-:W0:Y:S01]  /*24530*/  @!P2 LDC.64 R34, c[0x0][0x5c0] ;  /* 0x00017000ff22ab82 */ /* 0x000e220000000a00 */
[----:B----4-:R-:W-:-:S04]  /*24540*/  LOP3.LUT R31, R31, 0xff, RZ, 0xc0, !PT ;  /* 0x000000ff1f1f7812 */ /* 0x010fc800078ec0ff */
[----:B------:R-:W-:-:S05]  /*24550*/  F2FP.F16.E4M3.UNPACK_B R31, R31 ;  /* 0x0000001fff1f723e */ /* 0x000fca00020006ff */
[----:B------:R-:W-:-:S05]  /*24560*/  HADD2.F32 R31, -RZ, R31.H0_H0 ;  /* 0x2000001fff1f7230 */ /* 0x000fca0000004100 */
[----:B------:R-:W-:-:S04]  /*24570*/  FMUL R31, R31, UR61 ;  /* 0x0000003d1f1f7c20 */ /* 0x000fc80008400000 */
[----:B--2---:R-:W-:Y:S01]  /*24580*/  FFMA R31, R121, UR60, R31 ;  /* 0x0000003c791f7c23 */ /* 0x004fe2000800001f */
[----:B------:R-:W-:Y:S01]  /*24590*/  @!P2 IADD3 R36, P5, P6, R3, R14, R9 ;  /* 0x0000000e0324a210 */ /* 0x000fe20007ebe009 */
[----:B------:R-:W2:Y:S03]  /*245a0*/  LDL.LU R121, [R1+0x388] ;  /* 0x0003880001797983 */ /* 0x000ea60000300800 */
[----:B------:R-:W-:-:S05]  /*245b0*/  F2FP.SATFINITE.E4M3.F32.PACK_AB_MERGE_C R31, RZ, R31, RZ ;  /* 0x0000001fff1f723e */ /* 0x000fca00048070ff */
[----:B------:R1:W-:Y:S02]  /*245c0*/  @!P3 STG.E.U8 desc[UR10][R32.64+0x30], R31 ;  /* 0x0000301f2000b986 */ /* 0x0003e4000c10110a */
[----:B-1----:R-:W-:Y:S01]  /*245d0*/  PRMT R31, RZ, 0x7610, R31 ;  /* 0x00007610ff1f7816 */ /* 0x002fe2000000001f */
[----:B------:R-:W1:Y:S05]  /*245e0*/  @!P0 LDC.64 R32, c[0x0][0x5c0] ;  /* 0x00017000ff208b82 */ /* 0x000e6a0000000a00 */
[----:B------:R-:W4:Y:S01]  /*245f0*/  @!P2 LDG.E.U8 R31, desc[UR10][R22.64+0x31] ;  /* 0x0000310a161fa981 */ /* 0x000f22000c1e1100 */
[----:B------:R-:W-:Y:S02]  /*24600*/  @!P2 IADD3.X R37, R2, R29, R8, P5, P6 ;  /* 0x0000001d0225a210 */ /* 0x000fe40002fec408 */
[----:B0-----:R-:W-:-:S05]  /*24610*/  @!P2 IADD3 R34, P3, R36, R34, RZ ;  /* 0x000000222422a210 */ /* 0x001fca0007f7e0ff */
        /* <DEDUP_REMOVED lines=8> */
[----:B---3--:R-:W-:Y:S01]  /*246a0*/  FFMA R31, R120, UR60, R31 ;  /* 0x0000003c781f7c23 */ /* 0x008fe2000800001f */
[----:B------:R-:W-:Y:S01]  /*246b0*/  ISETP.LT.OR P0, PT, R28, 0x72, !P4 ;  /* 0x000000721c00780c */ /* 0x000fe20006701670 */
[----:B------:R-:W3:Y:S03]  /*246c0*/  LDL.LU R120, [R1+0x38c] ;  /* 0x00038c0001787983 */ /* 0x000ee60000300800 */
[----:B------:R-:W-:-:S05]  /*246d0*/  F2FP.SATFINITE.E4M3.F32.PACK_AB_MERGE_C R31, RZ, R31, RZ ;  /* 0x0000001fff1f723e */ /* 0x000fca00048070ff */
[----:B------:R0:W-:Y:S04]  /*246e0*/  @!P2 STG.E.U8 desc[UR10][R34.64+0x31], R31 ;  /* 0x0000311f2200a986 */ /* 0x0001e8000c10110a */
[----:B------:R-:W1:Y:S01]  /*246f0*/  @!P0 LDC.64 R32, c[0x0][0x5c0] ;  /* 0x00017000ff208b82 */ /* 0x000e620000000a00 */
[----:B0-----:R-:W-:-:S06]  /*24700*/  PRMT R31, RZ, 0x7610, R31 ;  /* 0x00007610ff1f7816 */ /* 0x001fcc000000001f */
[----:B------:R-:W4:Y:S01]  /*24710*/  @!P5 LDG.E.U8 R31, desc[UR10][R20.64+0x38] ;  /* 0x0000380a141fd981 */ /* 0x000f22000c1e1100 */
[C---:B------:R-:W-:Y:S02]  /*24720*/  LOP3.LUT P6, RZ, R0.reuse, 0x400, RZ, 0xc0, !PT ;  /* 0x0000040000ff7812 */ /* 0x040fe400078cc0ff */
[----:B------:R-:W-:Y:S02]  /*24730*/  LOP3.LUT R0, R0, 0xfffffff7, RZ, 0xc0, !PT ;  /* 0xfffffff700007812 */ /* 0x000fe400078ec0ff */
[----:B-1----:R-:W-:Y:S02]  /*24740*/  @!P0 IADD3 R130, P2, P3, R14, R32, R3 ;  /* 0x000000200e828210 */ /* 0x002fe40007b5e003 */
        /* <DEDUP_REMOVED lines=17> */
[----:B------:R0:W-:Y:S01]  /*24860*/  @!P5 STG.E.U8 desc[UR10][R82.64+0x38], R31 ;  /* 0x0000381f5200d986 */ /* 0x0001e2000c10110a */
[----:B------:R-:W-:-:S13]  /*24870*/  ISETP.LT.OR P5, PT, R28, 0x7a, !P4 ;  /* 0x0000007a1c00780c */ /* 0x000fda00067a1670 */
[----:B0-----:R-:W0:Y:S02]  /*24880*/  @!P5 LDC.64 R30, c[0x0][0x5c0] ;  /* 0x00017000ff1edb82 */ /* 0x001e240000000a00 */
[----:B0-----:R-:W-:Y:S02]  /*24890*/  @!P5 IADD3 R148, P2, P3, R14, R30, R3 ;  /* 0x0000001e0e94d210 */ /* 0x001fe40007b5e003 */
[----:B------:R-:W-:-:S06]  /*248a0*/  PRMT R30, RZ, 0x7610, R30 ;  /* 0x00007610ff1e7816 */ /* 0x000fcc000000001e */
[----:B------:R-:W4:Y:S01]  /*248b0*/  @!P6 LDG.E.U8 R30, desc[UR10][R20.64+0x39] ;  /* 0x0000390a141ee981 */ /* 0x000f22000c1e1100 */
[----:B------:R-:W-:Y:S02]  /*248c0*/  @!P5 IADD3.X R149, R29, R31, R2, P2, P3 ;  /* 0x0000001f1d95d210 */ /* 0x000fe400017e6402 */
[----:B------:R-:W-:Y:S02]  /*248d0*/  ISETP.LT.OR P3, PT, R28, 0x39, !P1 ;  /* 0x000000391c00780c */ /* 0x000fe40004f61670 */
[----:B------:R-:W-:-:S11]  /*248e0*/  @P5 LOP3.LUT R5, R5, 0x800, RZ, 0xfc, !PT ;  /* 0x0000080005055812 */ /* 0x000fd600078efcff */
[----:B------:R-:W-:-:S04]  /*248f0*/  @!P3 IADD3 R32, P2, P5, R3, R14, R9 ;  /* 0x0000000e0320b210 */ /* 0x000fc80007d5e009 */
[----:B------:R-:W-:Y:S02]  /*24900*/  @!P3 IADD3.X R33, R2, R29, R8, P2, P5 ;  /* 0x0000001d0221b210 */ /* 0x000fe400017ea408 */
[----:B----4-:R-:W-:-:S04]  /*24910*/  LOP3.LUT R30, R30, 0xff, RZ, 0xc0, !PT ;  /* 0x000000ff1e1e7812 */ /* 0x010fc800078ec0ff */
[----:B------:R-:W-:-:S05]  /*24920*/  F2FP.F16.E4M3.UNPACK_B R30, R30 ;  /* 0x0000001eff1e723e */ /* 0x000fca00020006ff */
[----:B------:R-:W-:-:S05]  /*24930*/  HADD2.F32 R30, -RZ, R30.H0_H0 ;  /* 0x2000001eff1e7230 */ /* 0x000fca0000004100 */
[----:B------:R-:W-:-:S04]  /*24940*/  FMUL R30, R30, UR61 ;  /* 0x0000003d1e1e7c20 */ /* 0x000fc80008400000 */
[----:B---3--:R-:W-:Y:S01]  /*24950*/  FFMA R30, R120, UR60, R30 ;  /* 0x0000003c781e7c23 */ /* 0x008fe2000800001e */
[----:B------:R-:W-:Y:S01]  /*24960*/  LOP3.LUT R7, R7, 0x7fffffff, RZ, 0xc0, !PT ;  /* 0x7fffffff07077812 */ /* 0x000fe200078ec0ff */
[----:B------:R-:W3:Y:S03]  /*24970*/  LDL.LU R120, [R1+0x394] ;  /* 0x0003940001787983 */ /* 0x000ee60000300800 */
[----:B------:R-:W-:-:S05]  /*24980*/  F2FP.SATFINITE.E4M3.F32.PACK_AB_MERGE_C R30, RZ, R30, RZ ;  /* 0x0000001eff1e723e */ /* 0x000fca00048070ff */
[----:B------:R0:W-:Y:S02]  /*24990*/  @!P6 STG.E.U8 desc[UR10][R56.64+0x39], R30 ;  /* 0x0000391e3800e986 */ /* 0x0001e4000c10110a */
[----:B0-----:R-:W0:Y:S02]  /*249a0*/  @!P3 LDC.64 R30, c[0x0][0x5c0] ;  /* 0x00017000ff1ebb82 */ /* 0x001e240000000a00 */
[----:B0-----:R-:W-:Y:S02]  /*249b0*/  @!P3 IADD3 R30, P2, R32, R30, RZ ;  /* 0x0000001e201eb210 */ /* 0x001fe40007f5e0ff */
[----:B------:R-:W-:-:S06]  /*249c0*/  PRMT R32, RZ, 0x7610, R32 ;  /* 0x00007610ff207816 */ /* 0x000fcc0000000020 */
[----:B------:R-:W4:Y:S01]  /*249d0*/  @!P3 LDG.E.U8 R32, desc[UR10][R22.64+0x38] ;  /* 0x0000380a1620b981 */ /* 0x000f22000c1e1100 */
[----:B------:R-:W-:Y:S01]  /*249e0*/  @P4 LOP3.LUT R7, R7, 0x80000000, RZ, 0xfc, !PT ;  /* 0x8000000007074812 */ /* 0x000fe200078efcff */
[----:B------:R-:W-:-:S03]  /*249f0*/  @!P3 IMAD.X R31, R33, 0x1, R31, P2 ;  /* 0x00000001211fb824 */ /* 0x000fc600010e061f */
[----:B------:R-:W-:Y:S02]  /*24a00*/  LOP3.LUT R7, R7, 0xbfffffff, RZ, 0xc0, !PT ;  /* 0xbfffffff07077812 */ /* 0x000fe400078ec0ff */
[----:B------:R-:W-:Y:S02]  /*24a10*/  ISETP.LT.OR P2, PT, R28, 0x3a, !P1 ;  /* 0x0000003a1c00780c */ /* 0x000fe40004f41670 */
[----:B------:R-:W-:Y:S02]  /*24a20*/  @P1 LOP3.LUT R7, R7, 0x40000000, RZ, 0xfc, !PT ;  /* 0x4000000007071812 */ /* 0x000fe400078efcff */
[----:B------:R-:W-:-:S04]  /*24a30*/  ISETP.GE.AND P1, PT, R13, 0x81, PT ;  /* 0x000000810d00780c */ /* 0x000fc80003f26270 */
[----:B------:R-:W-:-:S05]  /*24a40*/  ISETP.LT.OR P4, PT, R28, 0x71, !P1 ;  /* 0x000000711c00780c */ /* 0x000fca0004f81670 */
[----:B------:R-:W-:-:S04]  /*24a50*/  @!P2 IADD3 R34, P5, P6, R3, R14, R9 ;  /* 0x0000000e0322a210 */ /* 0x000fc80007ebe009 */
[----:B------:R-:W-:Y:S02]  /*24a60*/  @!P2 IADD3.X R35, R2, R29, R8, P5, P6 ;  /* 0x0000001d0223a210 */ /* 0x000fe40002fec408 */
        /* <DEDUP_REMOVED lines=9> */
[----:B0-----:R-:W0:Y:S08]  /*24b00*/  @!P4 LDC.64 R30, c[0x0][0x5c0] ;  /* 0x00017000ff1ecb82 */ /* 0x001e300000000a00 */
[----:B------:R-:W1:Y:S01]  /*24b10*/  @!P2 LDC.64 R32, c[0x0][0x5c0] ;  /* 0x00017000ff20ab82 */ /* 0x000e620000000a00 */
[----:B0-----:R-:W-:-:S02]  /*24b20*/  @!P4 IADD3 R144, P5, P6, R14, R30, R9 ;  /* 0x0000001e0e90c210 */ /* 0x001fc40007ebe009 */
[----:B------:R-:W-:-:S06]  /*24b30*/  PRMT R30, RZ, 0x7610, R30 ;  /* 0x00007610ff1e7816 */ /* 0x000fcc000000001e */
[----:B------:R-:W4:Y:S01]  /*24b40*/  @!P2 LDG.E.U8 R30, desc[UR10][R22.64+0x39] ;  /* 0x0000390a161ea981 */ /* 0x000f22000c1e1100 */
[----:B------:R-:W-:Y:S02]  /*24b50*/  @!P4 IADD3.X R145, R29, R31, R8, P5, P6 ;  /* 0x0000001f1d91c210 */ /* 0x000fe40002fec408 */
[----:B------:R-:W-:Y:S02]  /*24b60*/  ISETP.LT.OR P5, PT, R28, 0x72, !P1 ;  /* 0x000000721c00780c */ /* 0x000fe40004fa1670 */
[----:B-1----:R-:W-:-:S05]  /*24b70*/  @!P2 IADD3 R32, P3, R34, R32, RZ ;  /* 0x000000202220a210 */ /* 0x002fca0007f7e0ff */
[----:B------:R-:W-:Y:S01]  /*24b80*/  @!P2 IMAD.X R33, R35, 0x1, R33, P3 ;  /* 0x000000012321a824 */ /* 0x000fe200018e0621 */
[----:B------:R-:W-:-:S04]  /*24b90*/  @P4 LOP3.LUT R0, R0, 0x400000, RZ, 0xfc, !PT ;  /* 0x0040000000004812 */ /* 0x000fc800078efcff */
[----:B------:R-:W-:Y:S02]  /*24ba0*/  LOP3.LUT P6, RZ, R0, 0x800000, RZ, 0xc0, !PT ;  /* 0x0080000000ff7812 */ /* 0x000fe400078cc0ff */
[----:B----4-:R-:W-:-:S04]  /*24bb0*/  LOP3.LUT R30, R30, 0xff, RZ, 0xc0, !PT ;  /* 0x000000ff1e1e7812 */ /* 0x010fc800078ec0ff */
[----:B------:R-:W-:-:S05]  /*24bc0*/  F2FP.F16.E4M3.UNPACK_B R30, R30 ;  /* 0x0000001eff1e723e */ /* 0x000fca00020006ff */
[----:B------:R-:W-:-:S05]  /*24bd0*/  HADD2.F32 R30, -RZ, R30.H0_H0 ;  /* 0x2000001eff1e7230 */ /* 0x000fca0000004100 */
[----:B------:R-:W-:-:S04]  /*24be0*/  FMUL R30, R30, UR61 ;  /* 0x0000003d1e1e7c20 */ /* 0x000fc80008400000 */
[----:B---3--:R-:W-:Y:S01]  /*24bf0*/  FFMA R30, R120, UR60, R30 ;  /* 0x0000003c781e7c23 */ /* 0x008fe2000800001e */
[----:B------:R-:W-:Y:S01]  /*24c00*/  LOP3.LUT P4, RZ, R0, 0x2, RZ, 0xc0, !PT ;  /* 0x0000000200ff7812 */ /* 0x000fe2000788c0ff */
[----:B------:R-:W3:Y:S03]  /*24c10*/  LDL.LU R120, [R1+0x39c] ;  /* 0x00039c0001787983 */ /* 0x000ee60000300800 */
[----:B------:R-:W-:-:S05]  /*24c20*/  F2FP.SATFINITE.E4M3.F32.PACK_AB_MERGE_C R30, RZ, R30, RZ ;  /* 0x0000001eff1e723e */ /* 0x000fca00048070ff */
[----:B------:R0:W-:Y:S02]  /*24c30*/  @!P2 STG.E.U8 desc[UR10][R32.64+0x39], R30 ;  /* 0x0000391e2000a986 */ /* 0x0001e4000c10110a */
[----:B0-----:R-:W0:Y:S02]  /*24c40*/  @!P5 LDC.64 R30, c[0x0][0x5c0] ;  /* 0x00017000ff1edb82 */ /* 0x001e240000000a00 */
[----:B0-----:R-:W-:Y:S02]  /*24c50*/  @!P5 IADD3 R82, P2, P3, R14, R30, R9 ;  /* 0x0000001e0e52d210 */ /* 0x001fe40007b5e009 */
[----:B------:R-:W-:-:S06]  /*24c60*/  PRMT R30, RZ, 0x7610, R30 ;  /* 0x00007610ff1e7816 */ /* 0x000fcc000000001e */
[----:B------:R-:W4:Y:S01]  /*24c70*/  @!P6 LDG.E.U8 R30, desc[UR10][R24.64+0x30] ;  /* 0x0000300a181ee981 */ /* 0x000f22000c1e1100 */
[----:B------:R-:W-:Y:S02]  /*24c80*/  LOP3.LUT R0, R0, 0xfffffbff, RZ, 0xc0, !PT ;  /* 0xfffffbff00007812 */ /* 0x000fe400078ec0ff */
[----:B------:R-:W-:Y:S02]  /*24c90*/  @!P5 IADD3.X R83, R29, R31, R8, P2, P3 ;  /* 0x0000001f1d53d210 */ /* 0x000fe400017e6408 */
[----:B------:R-:W-:Y:S02]  /*24ca0*/  @P5 LOP3.LUT R0, R0, 0x400, RZ, 0xfc, !PT ;  /* 0x0000040000005812 */ /* 0x000fe400078efcff */
[C---:B------:R-:W-:Y:S02]  /*24cb0*/  ISETP.LT.OR P5, PT, R28.reuse, 0x79, !P1 ;  /* 0x000000791c00780c */ /* 0x040fe40004fa1670 */
[----:B------:R-:W-:Y:S02]  /*24cc0*/  ISETP.LT.OR P1, PT, R28, 0x7a, !P1 ;  /* 0x0000007a1c00780c */ /* 0x000fe40004f21670 */
[----:B----4-:R-:W-:-:S04]  /*24cd0*/  LOP3.LUT R30, R30, 0xff, RZ, 0xc0, !PT ;  /* 0x000000ff1e1e7812 */ /* 0x010fc800078ec0ff */
[----:B------:R-:W-:-:S05]  /*24ce0*/  F2FP.F16.E4M3.UNPACK_B R30, R30 ;  /* 0x0000001eff1e723e */ /* 0x000fca00020006ff */
[----:B------:R-:W-:-:S05]  /*24cf0*/  HADD2.F32 R30, -RZ, R30.H0_H0 ;  /* 0x2000001eff1e7230 */ /* 0x000fca0000004100 */
[----:B------:R-:W-:-:S04]  /*24d00*/  FMUL R30, R30, UR61 ;  /* 0x0000003d1e1e7c20 */ /* 0x000fc80008400000 */
[----:B--2---:R-:W-:Y:S02]  /*24d10*/  FFMA R32, R121, UR60, R30 ;  /* 0x0000003c79207c23 */ /* 0x004fe4000800001e */
[----:B------:R-:W0:Y:S01]  /*24d20*/  @!P5 LDC.64 R30, c[0x0][0x5c0] ;  /* 0x00017000ff1edb82 */ /* 0x000e220000000a00 */
[----:B------:R-:W-:Y:S01]  /*24d30*/  LOP3.LUT R5, R5, 0xfffdffff, RZ, 0xc0, !PT ;  /* 0xfffdffff05057812 */ /* 0x000fe200078ec0ff */
[----:B------:R-:W2:Y:S01]  /*24d40*/  LDL.LU R121, [R1+0x3a0] ;  /* 0x0003a00001797983 */ /* 0x000ea20000300800 */
[----:B0-----:R-:W-:-:S04]  /*24d50*/  @!P5 IADD3 R152, P2, P3, R14, R30, R9 ;  /* 0x0000001e0e98d210 */ /* 0x001fc80007b5e009 */
[----:B------:R-:W-:Y:S02]  /*24d60*/  @!P5 IADD3.X R153, R29, R31, R8, P2, P3 ;  /* 0x0000001f1d99d210 */ /* 0x000fe400017e6408 */
[----:B------:R-:W0:Y:S01]  /*24d70*/  @!P1 LDC.64 R30, c[0x0][0x5c0] ;  /* 0x00017000ff1e9b82 */ /* 0x000e220000000a00 */
[----:B------:R-:W-:-:S05]  /*24d80*/  F2FP.SATFINITE.E4M3.F32.PACK_AB_MERGE_C R32, RZ, R32, RZ ;  /* 0x00000020ff20723e */ /* 0x000fca00048070ff */
[----:B------:R1:W-:Y:S01]  /*24d90*/  @!P6 STG.E.U8 desc[UR10][R84.64+0x30], R32 ;  /* 0x000030205400e986 */ /* 0x0003e2000c10110a */
[----:B0-----:R-:W-:Y:S02]  /*24da0*/  @!P1 IADD3 R154, P2, P3, R14, R30, R9 ;  /* 0x0000001e0e9a9210 */ /* 0x001fe40007b5e009 */
[----:B------:R-:W-:-:S06]  /*24db0*/  PRMT R30, RZ, 0x7610, R30 ;  /* 0x00007610ff1e7816 */ /* 0x000fcc000000001e */
[----:B------:R-:W4:Y:S01]  /*24dc0*/  @!P4 LDG.E.U8 R30, desc[UR10][R24.64+0x31] ;  /* 0x0000310a181ec981 */ /* 0x000f22000c1e1100 */
[----:B------:R-:W-:Y:S02]  /*24dd0*/  @!P1 IADD3.X R155, R29, R31, R8, P2, P3 ;  /* 0x0000001f1d9b9210 */ /* 0x000fe400017e6408 */
[----:B------:R-:W-:Y:S02]  /*24de0*/  ISETP.LT.OR P3, PT, R28, 0x31, !P0 ;  /* 0x000000311c00780c */ /* 0x000fe40004761670 */
[----:B------:R-:W-:-:S11]  /*24df0*/  @P5 LOP3.LUT R5, R5, 0x20000, RZ, 0xfc, !PT ;  /* 0x0002000005055812 */ /* 0x000fd600078efcff */
[----:B-1----:R-:W-:-:S04]  /*24e00*/  @!P3 IADD3 R32, P2, P5, R3, R14, R11 ;  /* 0x0000000e0320b210 */ /* 0x002fc80007d5e00b */
        /* <DEDUP_REMOVED lines=14> */
[----:B------:R-:W-:Y:S02]  /*24ef0*/  ISETP.GE.AND P4, PT, R13, 0x101, PT ;  /* 0x000001010d00780c */ /* 0x000fe40003f86270 */
[----:B------:R-:W-:Y:S02]  /*24f00*/  @P1 LOP3.LUT R0, R0, 0x800000, RZ, 0xfc, !PT ;  /* 0x0080000000001812 */ /* 0x000fe400078efcff */
[C---:B------:R-:W-:Y:S01]  /*24f10*/  ISETP.LT.OR P1, PT, R28.reuse, 0x71, !P4 ;  /* 0x000000711c00780c */ /* 0x040fe20006721670 */
[----:B------:R-:W-:Y:S01]  /*24f20*/  @!P3 IMAD.X R31, R33, 0x1, R31, P2 ;  /* 0x00000001211fb824 */ /* 0x000fe200010e061f */
[----:B------:R-:W-:-:S13]  /*24f30*/  ISETP.LT.OR P2, PT, R28, 0x32, !P0 ;  /* 0x000000321c00780c */ /* 0x000fda0004741670 */
[----:B------:R-:W-:-:S04]  /*24f40*/  @!P2 IADD3 R34, P5, P6, R3, R14, R11 ;  /* 0x0000000e0322a210 */ /* 0x000fc80007ebe00b */
[----:B------:R-:W-:Y:S02]  /*24f50*/  @!P2 IADD3.X R35, R2, R29, R10, P5, P6 ;  /* 0x0000001d0223a210 */ /* 0x000fe40002fec40a */
[----:B----4-:R-:W-:-:S04]  /*24f60*/  LOP3.LUT R32, R32, 0xff, RZ, 0xc0, !PT ;  /* 0x000000ff20207812 */ /* 0x010fc800078ec0ff */
[----:B------:R-:W-:-:S05]  /*24f70*/  F2FP.F16.E4M3.UNPACK_B R32, R32 ;  /* 0x00000020ff20723e */ /* 0x000fca00020006ff */
[----:B------:R-:W-:-:S05]  /*24f80*/  HADD2.F32 R32, -RZ, R32.H0_H0 ;  /* 0x20000020ff207230 */ /* 0x000fca0000004100 */
[----:B------:R-:W-:-:S04]  /*24f90*/  FMUL R32, R32, UR61 ;  /* 0x0000003d20207c20 */ /* 0x000fc80008400000 */
[----:B--2---:R-:W-:Y:S02]  /*24fa0*/  FFMA R32, R121, UR60, R32 ;  /* 0x0000003c79207c23 */ /* 0x004fe40008000020 */
        /* <DEDUP_REMOVED lines=9> */
[----:B------:R-:W-:Y:S02]  /*25040*/  ISETP.GE.AND P6, PT, R13, 0x101, PT ;  /* 0x000001010d00780c */ /* 0x000fe40003fc6270 */
[----:B-1----:R-:W-:Y:S02]  /*25050*/  @!P2 IADD3 R32, P3, R34, R32, RZ ;  /* 0x000000202220a210 */ /* 0x002fe40007f7e0ff */
[----:B------:R-:W-:-:S03]  /*25060*/  ISETP.LT.OR P4, PT, R28, 0x72, !P6 ;  /* 0x000000721c00780c */ /* 0x000fc60007781670 */
[----:B------:R-:W-:Y:S01]  /*25070*/  @!P2 IMAD.X R33, R35, 0x1, R33, P3 ;  /* 0x000000012321a824 */ /* 0x000fe200018e0621 */
[----:B------:R-:W-:Y:S02]  /*25080*/  LOP3.LUT P5, RZ, R0, 0x1000000, RZ, 0xc0, !PT ;  /* 0x0100000000ff7812 */ /* 0x000fe400078ac0ff */
        /* <DEDUP_REMOVED lines=10> */
[----:B0-----:R-:W-:Y:S02]  /*25130*/  @!P4 IADD3 R156, P2, P3, R14, R30, R11 ;  /* 0x0000001e0e9cc210 */ /* 0x001fe40007b5e00b */
[----:B------:R-:W-:-:S06]  /*25140*/  PRMT R30, RZ, 0x7610, R30 ;  /* 0x00007610ff1e7816 */ /* 0x000fcc000000001e */
[----:B------:R-:W4:Y:S01]  /*25150*/  @!P5 LDG.E.U8 R30, desc[UR10][R24.64+0x38] ;  /* 0x0000380a181ed981 */ /* 0x000f22000c1e1100 */
[----:B------:R-:W-:-:S04]  /*25160*/  @P1 LOP3.LUT R5, R5, 0x400000, RZ, 0xfc, !PT ;  /* 0x0040000005051812 */ /* 0x000fc800078efcff */
[----:B------:R-:W-:Y:S02]  /*25170*/  LOP3.LUT R5, R5, 0xfff7ffff, RZ, 0xc0, !PT ;  /* 0xfff7ffff05057812 */ /* 0x000fe400078ec0ff */
[----:B------:R-:W-:Y:S02]  /*25180*/  @!P4 IADD3.X R157, R29, R31, R10, P2, P3 ;  /* 0x0000001f1d9dc210 */ /* 0x000fe400017e640a */
[----:B------:R-:W-:Y:S02]  /*25190*/  @P4 LOP3.LUT R5, R5, 0x80000, RZ, 0xfc, !PT ;  /* 0x0008000005054812 */ /* 0x000fe400078efcff */
[----:B------:R-:W-:Y:S02]  /*251a0*/  ISETP.LT.OR P4, PT, R28, 0x79, !P6 ;  /* 0x000000791c00780c */ /* 0x000fe40007781670 */
[----:B------:R-:W-:Y:S02]  /*251b0*/  LOP3.LUT P1, RZ, R0, 0x800, RZ, 0xc0, !PT ;  /* 0x0000080000ff7812 */ /* 0x000fe4000782c0ff */
        /* <DEDUP_REMOVED lines=8> */
[----:B------:R-:W-:-:S05]  /*25240*/  F2FP.SATFINITE.E4M3.F32.PACK_AB_MERGE_C R32, RZ, R32, RZ ;  /* 0x00000020ff20723e */ /* 0x000fca00048070ff */
[----:B------:R1:W-:Y:S01]  /*25250*/  @!P5 STG.E.U8 desc[UR10][R86.64+0x38], R32 ;  /* 0x000038205600d986 */ /* 0x0003e2000c10110a */
[----:B------:R-:W-:Y:S02]  /*25260*/  ISETP.LT.OR P5, PT, R28, 0x7a, !P6 ;  /* 0x0000007a1c00780c */ /* 0x000fe400077a1670 */
[----:B0-----:R-:W-:-:S04]  /*25270*/  @!P4 IADD3 R160, P2, P3, R14, R30, R11 ;  /* 0x0000001e0ea0c210 */ /* 0x001fc80007b5e00b */
[----:B------:R-:W-:-:S07]  /*25280*/  @!P4 IADD3.X R161, R29, R31, R10, P2, P3 ;  /* 0x0000001f1da1c210 */ /* 0x000fce00017e640a */
[----:B------:R-:W1:Y:S02]  /*25290*/  @!P5 LDC.64 R30, c[0x0][0x5c0] ;  /* 0x00017000ff1edb82 */ /* 0x000e640000000a00 */
[----:B-1----:R-:W-:Y:S02]  /*252a0*/  @!P5 IADD3 R86, P2, P3, R14, R30, R11 ;  /* 0x0000001e0e56d210 */ /* 0x002fe40007b5e00b */
[----:B------:R-:W-:-:S06]  /*252b0*/  PRMT R30, RZ, 0x7610, R30 ;  /* 0x00007610ff1e7816 */ /* 0x000fcc000000001e */
[----:B------:R-:W4:Y:S01]  /*252c0*/  @!P1 LDG.E.U8 R30, desc[UR10][R24.64+0x39] ;  /* 0x0000390a181e9981 */ /* 0x000f22000c1e1100 */
[----:B------:R-:W-:Y:S02]  /*252d0*/  @!P5 IADD3.X R87, R29, R31, R10, P2, P3 ;  /* 0x0000001f1d57d210 */ /* 0x000fe400017e640a */
[----:B------:R-:W-:Y:S02]  /*252e0*/  ISETP.LT.OR P3, PT, R28, 0x39, !P0 ;  /* 0x000000391c00780c */ /* 0x000fe40004761670 */
[----:B------:R-:W-:-:S04]  /*252f0*/  @P4 LOP3.LUT R5, R5, 0x8000000, RZ, 0xfc, !PT ;  /* 0x0800000005054812 */ /* 0x000fc800078efcff */
[----:B------:R-:W-:-:S04]  /*25300*/  LOP3.LUT R5, R5, 0xfbffffff, RZ, 0xc0, !PT ;  /* 0xfbffffff05057812 */ /* 0x000fc800078ec0ff */
[----:B------:R-:W-:-:S03]  /*25310*/  @P5 LOP3.LUT R5, R5, 0x4000000, RZ, 0xfc, !PT ;  /* 0x0400000005055812 */ /* 0x000fc600078efcff */
[----:B------:R-:W-:-:S04]  /*25320*/  @!P3 IADD3 R32, P2, P5, R3, R14, R11 ;  /* 0x0000000e0320b210 */ /* 0x000fc80007d5e00b */
[----:B------:R-:W-:Y:S02]  /*25330*/  @!P3 IADD3.X R33, R2, R29, R10, P2, P5 ;  /* 0x0000001d0221b210 */ /* 0x000fe400017ea40a */
        /* <DEDUP_REMOVED lines=10> */
[----:B0-----:R-:W-:Y:S02]  /*253e0*/  @!P3 IADD3 R30, P2, R32, R30, RZ ;  /* 0x0000001e201eb210 */ /* 0x001fe40007f5e0ff */
[----:B------:R-:W-:-:S06]  /*253f0*/  PRMT R32, RZ, 0x7610, R32 ;  /* 0x00007610ff207816 */ /* 0x000fcc0000000020 */
[----:B------:R-:W4:Y:S01]  /*25400*/  @!P3 LDG.E.U8 R32, desc[UR10][R26.64+0x38] ;  /* 0x0000380a1a20b981 */ /* 0x000f22000c1e1100 */
        /* <DEDUP_REMOVED lines=19> */
[----:B------:R-:W-:Y:S02]  /*25540*/  @P0 LOP3.LUT R7, R7, 0x20000000, RZ, 0xfc, !PT ;  /* 0x2000000007070812 */ /* 0x000fe400078efcff */
[----:B------:R-:W-:Y:S02]  /*25550*/  ISETP.LT.OR P0, PT, R28, 0x82, !P4 ;  /* 0x000000821c00780c */ /* 0x000fe40006701670 */
[----:B-1----:R-:W-:-:S05]  /*25560*/  @!P2 IADD3 R32, P3, R34, R32, RZ ;  /* 0x000000202220a210 */ /* 0x002fca0007f7e0ff */
[----:B------:R-:W-:Y:S01]  /*25570*/  @!P2 IMAD.X R33, R35, 0x1, R33, P3 ;  /* 0x000000012321a824 */ /* 0x000fe200018e0621 */
[----:B------:R-:W-:Y:S02]  /*25580*/  @!P1 IADD3.X R171, R29, R31, R2, P5, P6 ;  /* 0x0000001f1dab9210 */ /* 0x000fe40002fec402 */
[----:B------:R-:W-:-:S04]  /*25590*/  LOP3.LUT R6, R6, 0xfffffff7, RZ, 0xc0, !PT ;  /* 0xfffffff706067812 */ /* 0x000fc800078ec0ff */
[----:B------:R-:W-:Y:S02]  /*255a0*/  @P1 LOP3.LUT R6, R6, 0x8, RZ, 0xfc, !PT ;  /* 0x0000000806061812 */ /* 0x000fe400078efcff */
[----:B------:R-:W-:Y:S02]  /*255b0*/  ISETP.GE.AND P1, PT, R13, 0x1, PT ;  /* 0x000000010d00780c */ /* 0x000fe40003f26270 */
        /* <DEDUP_REMOVED lines=8> */
[----:B0-----:R-:W0:Y:S02]  /*25640*/  @!P0 LDC.64 R30, c[0x0][0x5c0] ;  /* 0x00017000ff1e8b82 */ /* 0x001e240000000a00 */
[----:B0-----:R-:W-:-:S04]  /*25650*/  @!P0 IADD3 R168, P2, P3, R14, R30, R3 ;  /* 0x0000001e0ea88210 */ /* 0x001fc80007b5e003 */
[----:B------:R-:W-:Y:S02]  /*25660*/  @!P0 IADD3.X R169, R29, R31, R2, P2, P3 ;  /* 0x0000001f1da98210 */ /* 0x000fe400017e6402 */
[----:B------:R-:W-:Y:S02]  /*25670*/  ISETP.LT.OR P2, PT, R28, 0x41, !P1 ;  /* 0x000000411c00780c */ /* 0x000fe40004f41670 */
[----:B------:R-:W-:-:S11]  /*25680*/  PRMT R30, RZ, 0x7610, R30 ;  /* 0x00007610ff1e7816 */ /* 0x000fd6000000001e */
[----:B------:R-:W4:Y:S02]  /*25690*/  @!P2 LDG.E.U8 R30, desc[UR10][R16.64+0x40] ;  /* 0x0000400a101ea981 */ /* 0x000f24000c1e1100 */
        /* <DEDUP_REMOVED lines=8> */
[----:B------:R-:W-:Y:S02]  /*25720*/  F2FP.SATFINITE.E4M3.F32.PACK_AB_MERGE_C R32, RZ, R32, RZ ;  /* 0x00000020ff20723e */ /* 0x000fe400048070ff */
[----:B0-----:R-:W-:-:S05]  /*25730*/  @!P2 IADD3 R30, P3, R14, R30, RZ ;  /* 0x0000001e0e1ea210 */ /* 0x001fca0007f7e0ff */
[----:B------:R-:W-:-:S05]  /*25740*/  @!P2 IMAD.X R31, R29, 0x1, R31, P3 ;  /* 0x000000011d1fa824 */ /* 0x000fca00018e061f */
[----:B------:R0:W-:Y:S01]  /*25750*/  @!P2 STG.E.U8 desc[UR10][R30.64+0x40], R32 ;  /* 0x000040201e00a986 */ /* 0x0001e2000c10110a */
[----:B------:R-:W-:Y:S02]  /*25760*/  ISETP.LT.OR P2, PT, R28, 0x42, !P1 ;  /* 0x000000421c00780c */ /* 0x000fe40004f41670 */
[----:B0-----:R-:W-:-:S11]  /*25770*/  PRMT R32, RZ, 0x7610, R32 ;  /* 0x00007610ff207816 */ /* 0x001fd60000000020 */
[----:B------:R-:W0:Y:S01]  /*25780*/  @!P2 LDC.64 R30, c[0x0][0x5c0] ;  /* 0x00017000ff1eab82 */ /* 0x000e220000000a00 */
[----:B------:R-:W4:Y:S01]  /*25790*/  @!P2 LDG.E.U8 R32, desc[UR10][R16.64+0x41] ;  /* 0x0000410a1020a981 */ /* 0x000f22000c1e1100 */
[----:B------:R-:W-:Y:S02]  /*257a0*/  @P0 LOP3.LUT R0, R0, 0x800, RZ, 0xfc, !PT ;  /* 0x0000080000000812 */ /* 0x000fe400078efcff */
[----:B------:R-:W-:Y:S02]  /*257b0*/  ISETP.LT.OR P0, PT, R28, 0x89, !P4 ;  /* 0x000000891c00780c */ /* 0x000fe40006701670 */
[----:B0-----:R-:W-:-:S05]  /*257c0*/  @!P2 IADD3 R30, P3, R14, R30, RZ ;  /* 0x0000001e0e1ea210 */ /* 0x001fca0007f7e0ff */
[----:B------:R-:W-:Y:S01]  /*257d0*/  @!P2 IMAD.X R31, R29, 0x1, R31, P3 ;  /* 0x000000011d1fa824 */ /* 0x000fe200018e061f */
[----:B------:R-:W-:Y:S02]  /*257e0*/  ISETP.LT.OR P6, PT, R28, 0x41, !P4 ;  /* 0x000000411c00780c */ /* 0x000fe400067c1670 */
        /* <DEDUP_REMOVED lines=8> */
[----:B------:R0:W-:Y:S02]  /*25870*/  @!P2 STG.E.U8 desc[UR10][R30.64+0x41], R32 ;  /* 0x000041201e00a986 */ /* 0x0001e4000c10110a */
[----:B0-----:R-:W0:Y:S02]  /*25880*/  @!P0 LDC.64 R30, c[0x0][0x5c0] ;  /* 0x00017000ff1e8b82 */ /* 0x001e240000000a00 */
[----:B0-----:R-:W-:Y:S02]  /*25890*/  @!P0 IADD3 R176, P2, P3, R14, R30, R3 ;  /* 0x0000001e0eb08210 */ /* 0x001fe40007b5e003 */
[----:B------:R-:W-:-:S06]  /*258a0*/  PRMT R30, RZ, 0x7610, R30 ;  /* 0x00007610ff1e7816 */ /* 0x000fcc000000001e */
[----:B------:R-:W4:Y:S01]  /*258b0*/  @!P6 LDG.E.U8 R30, desc[UR10][R18.64+0x40] ;  /* 0x0000400a121ee981 */ /* 0x000f22000c1e1100 */
[----:B------:R-:W-:Y:S02]  /*258c0*/  @!P0 IADD3.X R177, R29, R31, R2, P2, P3 ;  /* 0x0000001f1db18210 */ /* 0x000fe400017e6402 */
[----:B------:R-:W-:-:S04]  /*258d0*/  LOP3.LUT R6, R6, 0xffffffbf, RZ, 0xc0, !PT ;  /* 0xffffffbf06067812 */ /* 0x000fc800078ec0ff */
[----:B------:R-:W-:Y:S02]  /*258e0*/  @P0 LOP3.LUT R6, R6, 0x40, RZ, 0xfc, !PT ;  /* 0x0000004006060812 */ /* 0x000fe400078efcff */
[----:B------:R-:W-:Y:S02]  /*258f0*/  ISETP.GE.AND P0, PT, R13, 0x81, PT ;  /* 0x000000810d00780c */ /* 0x000fe40003f06270 */
[----:B------:R-:W-:-:S04]  /*25900*/  LOP3.LUT R6, R6, 0xffffff7f, RZ, 0xc0, !PT ;  /* 0xffffff7f06067812 */ /* 0x000fc800078ec0ff */
[----:B------:R-:W-:Y:S02]  /*25910*/  @P5 LOP3.LUT R6, R6, 0x80, RZ, 0xfc, !PT ;  /* 0x0000008006065812 */ /* 0x000fe400078efcff */
        /* <DEDUP_REMOVED lines=10> */
[----:B------:R-:W-:-:S13]  /*259c0*/  ISETP.LT.OR P5, PT, R28, 0x81, !P0 ;  /* 0x000000811c00780c */ /* 0x000fda00047a1670 */
[----:B------:R-:W0:Y:S01]  /*259d0*/  @!P5 LDC.64 R30, c[0x0][0x5c0] ;  /* 0x00017000ff1edb82 */ /* 0x000e220000000a00 */
[----:B------:R-:W-:-:S05]  /*259e0*/  F2FP.SATFINITE.E4M3.F32.PACK_AB_MERGE_C R32, RZ, R32, RZ ;  /* 0x00000020ff20723e */ /* 0x000fca00048070ff */
[----:B------:R-:W-:Y:S01]  /*259f0*/  @!P6 STG.E.U8 desc[UR10][R44.64+0x40], R32 ;  /* 0x000040202c00e986 */ /* 0x000fe2000c10110a */
[----:B------:R-:W-:Y:S02]  /*25a00*/  ISETP.LT.OR P6, PT, R28, 0x42, !P4 ;  /* 0x000000421c00780c */ /* 0x000fe400067c1670 */
[----:B0-----:R-:W-:Y:S02]  /*25a10*/  @!P5 IADD3 R178, P2, P3, R14, R30, R9 ;  /* 0x0000001e0eb2d210 */ /* 0x001fe40007b5e009 */
[----:B------:R-:W-:-:S09]  /*25a20*/  PRMT R30, RZ, 0x7610, R30 ;  /* 0x00007610ff1e7816 */ /* 0x000fd2000000001e */
[----:B------:R-:W4:Y:S01]  /*25a30*/  @!P6 LDG.E.U8 R30, desc[UR10][R18.64+0x41] ;  /* 0x0000410a121ee981 */ /* 0x000f22000c1e1100 */
[----:B------:R-:W-:Y:S02]  /*25a40*/  @P5 LOP3.LUT R6, R6, 0x400, RZ, 0xfc, !PT ;  /* 0x0000040006065812 */ /* 0x000fe400078efcff */
[----:B------:R-:W-:Y:S02]  /*25a50*/  @!P5 IADD3.X R179, R29, R31, R8, P2, P3 ;  /* 0x0000001f1db3d210 */ /* 0x000fe400017e6408 */
[----:B------:R-:W-:Y:S02]  /*25a60*/  ISETP.LT.OR P5, PT, R28, 0x82, !P0 ;  /* 0x000000821c00780c */ /* 0x000fe400047a1670 */
        /* <DEDUP_REMOVED lines=60> */
[----:B------:R-:W-:Y:S01]  /*25e30*/  LOP3.LUT P5, RZ, R0, 0x1000, RZ, 0xc0, !PT ;  /* 0x0000100000ff7812 */ /* 0x000fe200078ac0ff */
        /* <DEDUP_REMOVED lines=20> */
[----:B------:R0:W-:Y:S01]  /*25f80*/  @!P1 STG.E.U8 desc[UR10][R88.64+0x49], R30 ;  /* 0x0000491e58009986 */ /* 0x0001e2000c10110a */
[----:B------:R-:W-:-:S13]  /*25f90*/  ISETP.LT.OR P1, PT, R28, 0x82, !P6 ;  /* 0x000000821c00780c */ /* 0x000fda0007721670 */
        /* <DEDUP_REMOVED lines=26> */
[----:B------:R-:W4:Y:S01]  /*26140*/  @!P0 LDG.E.U8 R30, desc[UR10][R20.64+0x41] ;  /* 0x0000410a141e8981 */ /* 0x000f22000c1e1100 */
[----:B------:R-:W-:Y:S02]  /*26150*/  @P1 LOP3.LUT R6, R6, 0x10000000, RZ, 0xfc, !PT ;  /* 0x1000000006061812 */ /* 0x000fe400078efcff */
[----:B------:R-:W-:Y:S02]  /*26160*/  LOP3.LUT P1, RZ, R7, 0x40000000, RZ, 0xc0, !PT ;  /* 0x4000000007ff7812 */ /* 0x000fe4000782c0ff */
[----:B------:R-:W-:Y:S02]  /*26170*/  @!P5 IADD3.X R197, R29, R31, R10, P2, P3 ;  /* 0x0000001f1dc5d210 */ /* 0x000fe400017e640a */
[----:B------:R-:W-:Y:S02]  /*26180*/  ISETP.LT.OR P3, PT, R28, 0x41, !P1 ;  /* 0x000000411c00780c */ /* 0x000fe40004f61670 */
[----:B------:R-:W-:-:S04]  /*26190*/  LOP3.LUT R6, R6, 0xf7ffffff, RZ, 0xc0, !PT ;  /* 0xf7ffffff06067812 */ /* 0x000fc800078ec0ff */
[----:B------:R-:W-:-:S07]  /*261a0*/  @P5 LOP3.LUT R6, R6, 0x8000000, RZ, 0xfc, !PT ;  /* 0x0800000006065812 */ /* 0x000fce00078efcff */
[----:B-1----:R-:W-:-:S04]  /*261b0*/  @!P3 IADD3 R32, P2, P5, R3, R14, R9 ;  /* 0x0000000e0320b210 */ /* 0x002fc80007d5e009 */
[----:B------:R-:W-:Y:S02]  /*261c0*/  @!P3 IADD3.X R33, R2, R29, R8, P2, P5 ;  /* 0x0000001d0221b210 */ /* 0x000fe400017ea408 */
        /* <DEDUP_REMOVED lines=32> */
[----:B------:R-:W-:Y:S02]  /*263d0*/  @!P0 IADD3.X R209, R29, R31, R2, P5, P6 ;  /* 0x0000001f1dd18210 */ /* 0x000fe40002fec402 */
[----:B------:R-:W-:Y:S02]  /*263e0*/  ISETP.LT.OR P0, PT, R28, 0x92, !P4 ;  /* 0x000000921c00780c */ /* 0x000fe40006701670 */
[----:B-1----:R-:W-:-:S05]  /*263f0*/  @!P2 IADD3 R32, P3, R34, R32, RZ ;  /* 0x000000202220a210 */ /* 0x002fca0007f7e0ff */
        /* <DEDUP_REMOVED lines=15> */
[----:B------:R-:W-:Y:S02]  /*264f0*/  @P0 LOP3.LUT R6, R6, 0x40000000, RZ, 0xfc, !PT ;  /* 0x4000000006060812 */ /* 0x000fe400078efcff */
[----:B------:R-:W-:Y:S02]  /*26500*/  @!P0 IADD3.X R205, R29, R31, R2, P2, P3 ;  /* 0x0000001f1dcd8210 */ /* 0x000fe400017e6402 */
        /* <DEDUP_REMOVED lines=19> */
[----:B------:R-:W-:Y:S02]  /*26640*/  @!P5 IADD3.X R221, R29, R31, R2, P2, P3 ;  /* 0x0000001f1dddd210 */ /* 0x000fe400017e6402 */
[----:B------:R-:W-:Y:S02]  /*26650*/  ISETP.LT.OR P3, PT, R28, 0x49, !P1 ;  /* 0x000000491c00780c */ /* 0x000fe40004f61670 */
[----:B------:R-:W-:-:S04]  /*26660*/  @P0 LOP3.LUT R6, R6, 0x80000000, RZ, 0xfc, !PT ;  /* 0x8000000006060812 */ /* 0x000fc800078efcff */
[----:B------:R-:W-:-:S04]  /*26670*/  LOP3.LUT R6, R6, 0xdfffffff, RZ, 0xc0, !PT ;  /* 0xdfffffff06067812 */ /* 0x000fc800078ec0ff */
[----:B------:R-:W-:-:S03]  /*26680*/  @P5 LOP3.LUT R6, R6, 0x20000000, RZ, 0xfc, !PT ;  /* 0x2000000006065812 */ /* 0x000fc600078efcff */
[----:B-1----:R-:W-:-:S04]  /*26690*/  @!P3 IADD3 R32, P2, P5, R3, R14, R9 ;  /* 0x0000000e0320b210 */ /* 0x002fc80007d5e009 */
        /* <DEDUP_REMOVED lines=14> */
[----:B------:R-:W-:-:S04]  /*26780*/  LOP3.LUT R7, R7, 0xefffffff, RZ, 0xc0, !PT ;  /* 0xefffffff07077812 */ /* 0x000fc800078ec0ff */
        /* <DEDUP_REMOVED lines=44> */
[C---:B------:R-:W-:Y:S02]  /*26a50*/  ISETP.LT.OR P5, PT, R28.reuse, 0x99, !P1 ;  /* 0x000000991c00780c */ /* 0x040fe40004fa1670 */
[----:B------:R-:W-:Y:S02]  /*26a60*/  ISETP.LT.OR P1, PT, R28, 0x9a, !P1 ;  /* 0x0000009a1c00780c */ /* 0x000fe40004f21670 */
[----:B------:R-:W-:-:S02]  /*26a70*/  LOP3.LUT P4, RZ, R0, 0x2000, RZ, 0xc0, !PT ;  /* 0x0000200000ff7812 */ /* 0x000fc4000788c0ff */
        /* <DEDUP_REMOVED lines=140> */
[----:B------:R-:W-:-:S03]  /*27340*/  LOP3.LUT R6, R6, 0xffffbfff, RZ, 0xc0, !PT ;  /* 0xffffbfff06067812 */ /* 0x000fc600078ec0ff */
[----:B------:R-:W-:Y:S01]  /*27350*/  @!P1 STL.64 [R1], R36 ;  /* 0x0000002401009387 */ /* 0x000fe20000100a00 */
        /* <DEDUP_REMOVED lines=75> */
[----:B------:R-:W-:-:S03]  /*27810*/  @P5 LOP3.LUT R6, R6, 0x100, RZ, 0xfc, !PT ;  /* 0x0000010006065812 */ /* 0x000fc600078efcff */
[----:B------:R-:W-:Y:S01]  /*27820*/  @!P5 STL.64 [R1+0x8], R34 ;  /* 0x000008220100d387 */ /* 0x000fe20000100a00 */
        /* <DEDUP_REMOVED lines=50> */
[----:B------:R-:W-:-:S03]  /*27b50*/  LOP3.LUT R6, R6, 0xffffffef, RZ, 0xc0, !PT ;  /* 0xffffffef06067812 */ /* 0x000fc600078ec0ff */
[----:B------:R0:W-:Y:S01]  /*27b60*/  @!P5 STL.64 [R1+0x18], R34 ;  /* 0x000018220100d387 */ /* 0x0001e20000100a00 */
        /* <DEDUP_REMOVED lines=10> */
[----:B------:R-:W2:Y:S01]  /*27c10*/  LDL.LU R121, [R1+0x438] ;  /* 0x0004380001797983 */ /* 0x000ea20000300800 */
[----:B0-----:R-:W-:-:S04]  /*27c20*/  @!P0 IADD3 R34, P2, P3, R14, R30, R9 ;  /* 0x0000001e0e228210 */ /* 0x001fc80007b5e009 */
[----:B------:R-:W-:-:S05]  /*27c30*/  @!P0 IADD3.X R35, R29, R31, R8, P2, P3 ;  /* 0x0000001f1d238210 */ /* 0x000fca00017e6408 */
[----:B------:R0:W-:Y:S01]  /*27c40*/  @!P0 STL.64 [R1+0x10], R34 ;  /* 0x0000102201008387 */ /* 0x0001e20000100a00 */
        /* <DEDUP_REMOVED lines=9> */
[----:B------:R-:W-:Y:S02]  /*27ce0*/  LOP3.LUT P5, RZ, R0, 0x8000, RZ, 0xc0, !PT ;  /* 0x0000800000ff7812 */ /* 0x000fe400078ac0ff */
[----:B----4-:R-:W-:-:S04]  /*27cf0*/  LOP3.LUT R30, R30, 0xff, RZ, 0xc0, !PT ;  /* 0x000000ff1e1e7812 */ /* 0x010fc800078ec0ff */
[----:B------:R-:W-:-:S05]  /*27d00*/  F2FP.F16.E4M3.UNPACK_B R30, R30 ;  /* 0x0000001eff1e723e */ /* 0x000fca00020006ff */
[----:B------:R-:W-:-:S05]  /*27d10*/  HADD2.F32 R30, -RZ, R30.H0_H0 ;  /* 0x2000001eff1e7230 */ /* 0x000fca0000004100 */
[----:B------:R-:W-:-:S04]  /*27d20*/  FMUL R30, R30, UR61 ;  /* 0x0000003d1e1e7c20 */ /* 0x000fc80008400000 */
[----:B---3--:R-:W-:-:S05]  /*27d30*/  FFMA R30, R120, UR60, R30 ;  /* 0x0000003c781e7c23 */ /* 0x008fca000800001e */
[----:B------:R-:W-:-:S05]  /*27d40*/  F2FP.SATFINITE.E4M3.F32.PACK_AB_MERGE_C R30, RZ, R30, RZ ;  /* 0x0000001eff1e723e */ /* 0x000fca00048070ff */
[----:B------:R0:W-:Y:S01]  /*27d50*/  @!P1 STG.E.U8 desc[UR10][R104.64+0x59], R30 ;  /* 0x0000591e68009986 */ /* 0x0001e2000c10110a */
[----:B------:R-:W-:-:S13]  /*27d60*/  ISETP.LT.OR P1, PT, R28, 0xa2, !P6 ;  /* 0x000000a21c00780c */ /* 0x000fda0007721670 */
[----:B0-----:R-:W0:Y:S02]  /*27d70*/  @!P1 LDC.64 R30, c[0x0][0x5c0] ;  /* 0x00017000ff1e9b82 */ /* 0x001e240000000a00 */
[----:B0-----:R-:W-:Y:S02]  /*27d80*/  @!P1 IADD3 R32, P2, P3, R14, R30, R11 ;  /* 0x0000001e0e209210 */ /* 0x001fe40007b5e00b */
[----:B------:R-:W-:-:S06]  /*27d90*/  PRMT R30, RZ, 0x7610, R30 ;  /* 0x00007610ff1e7816 */ /* 0x000fcc000000001e */
[----:B------:R-:W3:Y:S01]  /*27da0*/  @!P5 LDG.E.U8 R30, desc[UR10][R20.64+0x50] ;  /* 0x0000500a141ed981 */ /* 0x000ee2000c1e1100 */
[----:B------:R-:W-:-:S04]  /*27db0*/  LOP3.LUT R6, R6, 0xfffffffd, RZ, 0xc0, !PT ;  /* 0xfffffffd06067812 */ /* 0x000fc800078ec0ff */
[----:B------:R-:W-:Y:S02]  /*27dc0*/  @P0 LOP3.LUT R6, R6, 0x2, RZ, 0xfc, !PT ;  /* 0x0000000206060812 */ /* 0x000fe400078efcff */
[----:B------:R-:W-:Y:S02]  /*27dd0*/  @!P1 IADD3.X R33, R29, R31, R10, P2, P3 ;  /* 0x0000001f1d219210 */ /* 0x000fe400017e640a */
[----:B------:R-:W-:Y:S01]  /*27de0*/  LOP3.LUT R6, R6, 0xfffffffe, RZ, 0xc0, !PT ;  /* 0xfffffffe06067812 */ /* 0x000fe200078ec0ff */
[----:B------:R-:W-:Y:S03]  /*27df0*/  @!P0 STL.64 [R1+0x30], R34 ;  /* 0x0000302201008387 */ /* 0x000fe60000100a00 */
[----:B------:R-:W-:Y:S01]  /*27e00*/  @P1 LOP3.LUT R6, R6, 0x1, RZ, 0xfc, !PT ;  /* 0x0000000106061812 */ /* 0x000fe200078efcff */
[----:B------:R-:W4:Y:S04]  /*27e10*/  LDL.LU R120, [R1+0x43c] ;  /* 0x00043c0001787983 */ /* 0x000f280000300800 */
[----:B------:R2:W-:Y:S01]  /*27e20*/  @!P1 STL.64 [R1+0x28], R32 ;  /* 0x0000282001009387 */ /* 0x0005e20000100a00 */
[----:B------:R-:W-:-:S02]  /*27e30*/  ISETP.LT.OR P1, PT, R28, 0xa9, !P6 ;  /* 0x000000a91c00780c */ /* 0x000fc40007721670 */
[----:B------:R-:W-:Y:S02]  /*27e40*/  LOP3.LUT P0, RZ, R0, 0x40, RZ, 0xc0, !PT ;  /* 0x0000004000ff7812 */ /* 0x000fe4000780c0ff */
[----:B---3--:R-:W-:-:S04]  /*27e50*/  LOP3.LUT R30, R30, 0xff, RZ, 0xc0, !PT ;  /* 0x000000ff1e1e7812 */ /* 0x008fc800078ec0ff */
[----:B------:R-:W-:-:S05]  /*27e60*/  F2FP.F16.E4M3.UNPACK_B R30, R30 ;  /* 0x0000001eff1e723e */ /* 0x000fca00020006ff */
[----:B------:R-:W-:-:S05]  /*27e70*/  HADD2.F32 R30, -RZ, R30.H0_H0 ;  /* 0x2000001eff1e7230 */ /* 0x000fca0000004100 */
[----:B------:R-:W-:-:S04]  /*27e80*/  FMUL R30, R30, UR61 ;  /* 0x0000003d1e1e7c20 */ /* 0x000fc80008400000 */
[----:B--2---:R-:W-:Y:S02]  /*27e90*/  FFMA R32, R121, UR60, R30 ;  /* 0x0000003c79207c23 */ /* 0x004fe4000800001e */
[----:B------:R-:W0:Y:S01]  /*27ea0*/  @!P1 LDC.64 R30, c[0x0][0x5c0] ;  /* 0x00017000ff1e9b82 */ /* 0x000e220000000a00 */
[----:B------:R-:W2:Y:S02]  /*27eb0*/  LDL.LU R121, [R1+0x440] ;  /* 0x0004400001797983 */ /* 0x000ea40000300800 */
[----:B------:R-:W-:-:S05]  /*27ec0*/  F2FP.SATFINITE.E4M3.F32.PACK_AB_MERGE_C R32, RZ, R32, RZ ;  /* 0x00000020ff20723e */ /* 0x000fca00048070ff */
[----:B------:R-:W-:Y:S01]  /*27ed0*/  @!P5 STG.E.U8 desc[UR10][R70.64+0x50], R32 ;  /* 0x000050204600d986 */ /* 0x000fe2000c10110a */
[----:B------:R-:W-:Y:S02]  /*27ee0*/  ISETP.LT.OR P5, PT, R28, 0xaa, !P6 ;  /* 0x000000aa1c00780c */ /* 0x000fe400077a1670 */
[----:B0-----:R-:W-:-:S04]  /*27ef0*/  @!P1 IADD3 R34, P2, P3, R14, R30, R11 ;  /* 0x0000001e0e229210 */ /* 0x001fc80007b5e00b */
[----:B------:R-:W-:-:S07]  /*27f00*/  @!P1 IADD3.X R35, R29, R31, R10, P2, P3 ;  /* 0x0000001f1d239210 */ /* 0x000fce00017e640a */
[----:B------:R-:W0:Y:S01]  /*27f10*/  @!P5 LDC.64 R30, c[0x0][0x5c0] ;  /* 0x00017000ff1edb82 */ /* 0x000e220000000a00 */
[----:B------:R0:W-:Y:S02]  /*27f20*/  @!P1 STL.64 [R1+0x40], R34 ;  /* 0x0000402201009387 */ /* 0x0001e40000100a00 */
[----:B0-----:R-:W-:Y:S02]  /*27f30*/  @!P5 IADD3 R34, P2, P3, R14, R30, R11 ;  /* 0x0000001e0e22d210 */ /* 0x001fe40007b5e00b */
[----:B------:R-:W-:-:S06]  /*27f40*/  PRMT R30, RZ, 0x7610, R30 ;  /* 0x00007610ff1e7816 */ /* 0x000fcc000000001e */
[----:B------:R-:W3:Y:S01]  /*27f50*/  @!P0 LDG.E.U8 R30, desc[UR10][R20.64+0x51] ;  /* 0x0000510a141e8981 */ /* 0x000ee2000c1e1100 */
[----:B------:R-:W-:-:S04]  /*27f60*/  LOP3.LUT R5, R5, 0x7fffffff, RZ, 0xc0, !PT ;  /* 0x7fffffff05057812 */ /* 0x000fc800078ec0ff */
[----:B------:R-:W-:Y:S02]  /*27f70*/  @P1 LOP3.LUT R5, R5, 0x80000000, RZ, 0xfc, !PT ;  /* 0x8000000005051812 */ /* 0x000fe400078efcff */
[----:B------:R-:W-:Y:S02]  /*27f80*/  LOP3.LUT P1, RZ, R7, 0x8000000, RZ, 0xc0, !PT ;  /* 0x0800000007ff7812 */ /* 0x000fe4000782c0ff */
[----:B------:R-:W-:Y:S02]  /*27f90*/  @!P5 IADD3.X R35, R29, R31, R10, P2, P3 ;  /* 0x0000001f1d23d210 */ /* 0x000fe400017e640a */
[----:B------:R-:W-:Y:S02]  /*27fa0*/  ISETP.LT.OR P3, PT, R28, 0x51, !P1 ;  /* 0x000000511c00780c */ /* 0x000fe40004f61670 */
[----:B------:R-:W-:Y:S01]  /*27fb0*/  LOP3.LUT R5, R5, 0xbfffffff, RZ, 0xc0, !PT ;  /* 0xbfffffff05057812 */ /* 0x000fe200078ec0ff */
[----:B------:R-:W-:Y:S03]  /*27fc0*/  @!P5 STL.64 [R1+0x50], R34 ;  /* 0x000050220100d387 */ /* 0x000fe60000100a00 */
[----:B------:R-:W-:-:S07]  /*27fd0*/  @P5 LOP3.LUT R5, R5, 0x40000000, RZ, 0xfc, !PT ;  /* 0x4000000005055812 */ /* 0x000fce00078efcff */
[----:B------:R-:W-:-:S04]  /*27fe0*/  @!P3 IADD3 R32, P2, P5, R3, R14, R9 ;  /* 0x0000000e0320b210 */ /* 0x000fc80007d5e009 */
[----:B------:R-:W-:Y:S02]  /*27ff0*/  @!P3 IADD3.X R33, R2, R29, R8, P2, P5 ;  /* 0x0000001d0221b210 */ /* 0x000fe400017ea408 */
[----:B---3--:R-:W-:-:S04]  /*28000*/  LOP3.LUT R30, R30, 0xff, RZ, 0xc0, !PT ;  /* 0x000000ff1e1e7812 */ /* 0x008fc800078ec0ff */
[----:B------:R-:W-:-:S05]  /*28010*/  F2FP.F16.E4M3.UNPACK_B R30, R30 ;  /* 0x0000001eff1e723e */ /* 0x000fca00020006ff */
[----:B------:R-:W-:-:S05]  /*28020*/  HADD2.F32 R30, -RZ, R30.H0_H0 ;  /* 0x2000001eff1e7230 */ /* 0x000fca0000004100 */
[----:B------:R-:W-:-:S04]  /*28030*/  FMUL R30, R30, UR61 ;  /* 0x0000003d1e1e7c20 */ /* 0x000fc80008400000 */
[----:B----4-:R-:W-:Y:S02]  /*28040*/  FFMA R30, R120, UR60, R30 ;  /* 0x0000003c781e7c23 */ /* 0x010fe4000800001e */
        /* <DEDUP_REMOVED lines=27> */
[----:B------:R-:W-:-:S03]  /*28200*/  @P0 LOP3.LUT R5, R5, 0x20000000, RZ, 0xfc, !PT ;  /* 0x2000000005050812 */ /* 0x000fc600078efcff */
[----:B------:R-:W-:Y:S01]  /*28210*/  @!P0 STL.64 [R1+0x68], R36 ;  /* 0x0000682401008387 */ /* 0x000fe20000100a00 */
        /* <DEDUP_REMOVED lines=18> */
[----:B------:R-:W-:-:S03]  /*28340*/  @P0 LOP3.LUT R5, R5, 0x2000000, RZ, 0xfc, !PT ;  /* 0x0200000005050812 */ /* 0x000fc600078efcff */
[----:B------:R0:W-:Y:S01]  /*28350*/  @!P0 STL.64 [R1+0x58], R34 ;  /* 0x0000582201008387 */ /* 0x0001e20000100a00 */
        /* <DEDUP_REMOVED lines=18> */
[----:B------:R-:W4:Y:S01]  /*28480*/  @!P6 LDG.E.U8 R30, desc[UR10][R20.64+0x59] ;  /* 0x0000590a141ee981 */ /* 0x000f22000c1e1100 */
[----:B------:R-:W-:Y:S02]  /*28490*/  @!P5 IADD3.X R35, R29, R31, R2, P2, P3 ;  /* 0x0000001f1d23d210 */ /* 0x000fe400017e6402 */
[----:B------:R-:W-:Y:S02]  /*284a0*/  ISETP.LT.OR P3, PT, R28, 0x59, !P1 ;  /* 0x000000591c00780c */ /* 0x000fe40004f61670 */
[----:B------:R-:W-:-:S04]  /*284b0*/  LOP3.LUT R5, R5, 0xefffffff, RZ, 0xc0, !PT ;  /* 0xefffffff05057812 */ /* 0x000fc800078ec0ff */
[----:B------:R-:W-:-:S04]  /*284c0*/  @P0 LOP3.LUT R5, R5, 0x10000000, RZ, 0xfc, !PT ;  /* 0x1000000005050812 */ /* 0x000fc800078efcff */
[----:B------:R-:W-:Y:S01]  /*284d0*/  LOP3.LUT R5, R5, 0xfeffffff, RZ, 0xc0, !PT ;  /* 0xfeffffff05057812 */ /* 0x000fe200078ec0ff */
[----:B------:R-:W-:Y:S03]  /*284e0*/  @!P5 STL.64 [R1+0x78], R34 ;  /* 0x000078220100d387 */ /* 0x000fe60000100a00 */
[----:B------:R-:W-:Y:S02]  /*284f0*/  @P5 LOP3.LUT R5, R5, 0x1000000, RZ, 0xfc, !PT ;  /* 0x0100000005055812 */ /* 0x000fe400078efcff */
        /* <DEDUP_REMOVED lines=63> */
[----:B------:R-:W-:Y:S02]  /*288f0*/  ISETP.LT.OR P1, PT, R28, 0xba, !P1 ;  /* 0x000000ba1c00780c */ /* 0x000fe40004f21670 */
[----:B------:R-:W-:Y:S02]  /*28900*/  LOP3.LUT P4, RZ, R0, 0x20, RZ, 0xc0, !PT ;  /* 0x0000002000ff7812 */ /* 0x000fe4000788c0ff */
[----:B---3--:R-:W-:-:S04]  /*28910*/  LOP3.LUT R30, R30, 0xff, RZ, 0xc0, !PT ;  /* 0x000000ff1e1e7812 */ /* 0x008fc800078ec0ff */
[----:B------:R-:W-:-:S05]  /*28920*/  F2FP.F16.E4M3.UNPACK_B R30, R30 ;  /* 0x0000001eff1e723e */ /* 0x000fca00020006ff */
[----:B------:R-:W-:-:S05]  /*28930*/  HADD2.F32 R30, -RZ, R30.H0_H0 ;  /* 0x2000001eff1e7230 */ /* 0x000fca0000004100 */
[----:B------:R-:W-:-:S04]  /*28940*/  FMUL R30, R30, UR61 ;  /* 0x0000003d1e1e7c20 */ /* 0x000fc80008400000 */
[----:B--2---:R-:W-:Y:S02]  /*28950*/  FFMA R32, R121, UR60, R30 ;  /* 0x0000003c79207c23 */ /* 0x004fe4000800001e */
[----:B------:R-:W0:Y:S01]  /*28960*/  @!P5 LDC.64 R30, c[0x0][0x5c0] ;  /* 0x00017000ff1edb82 */ /* 0x000e220000000a00 */
[----:B------:R-:W2:Y:S01]  /*28970*/  LDL.LU R121, [R1+0x460] ;  /* 0x0004600001797983 */ /* 0x000ea20000300800 */
[----:B0-----:R-:W-:-:S04]  /*28980*/  @!P5 IADD3 R34, P2, P3, R14, R30, R9 ;  /* 0x0000001e0e22d210 */ /* 0x001fc80007b5e009 */
[----:B------:R-:W-:Y:S02]  /*28990*/  @!P5 IADD3.X R35, R29, R31, R8, P2, P3 ;  /* 0x0000001f1d23d210 */ /* 0x000fe400017e6408 */
[----:B------:R-:W0:Y:S01]  /*289a0*/  @!P1 LDC.64 R30, c[0x0][0x5c0] ;  /* 0x00017000ff1e9b82 */ /* 0x000e220000000a00 */
[----:B------:R-:W-:Y:S02]  /*289b0*/  F2FP.SATFINITE.E4M3.F32.PACK_AB_MERGE_C R32, RZ, R32, RZ ;  /* 0x00000020ff20723e */ /* 0x000fe400048070ff */
[----:B------:R0:W-:Y:S04]  /*289c0*/  @!P5 STL.64 [R1+0x38], R34 ;  /* 0x000038220100d387 */ /* 0x0001e80000100a00 */
[----:B------:R1:W-:Y:S01]  /*289d0*/  @!P6 STG.E.U8 desc[UR10][R108.64+0x50], R32 ;  /* 0x000050206c00e986 */ /* 0x0003e2000c10110a */
[----:B0-----:R-:W-:-:S02]  /*289e0*/  @!P1 IADD3 R34, P2, P3, R14, R30, R9 ;  /* 0x0000001e0e229210 */ /* 0x001fc40007b5e009 */
[----:B------:R-:W-:-:S06]  /*289f0*/  PRMT R30, RZ, 0x7610, R30 ;  /* 0x00007610ff1e7816 */ /* 0x000fcc000000001e */
[----:B------:R-:W3:Y:S01]  /*28a00*/  @!P4 LDG.E.U8 R30, desc[UR10][R24.64+0x51] ;  /* 0x0000510a181ec981 */ /* 0x000ee2000c1e1100 */
[----:B------:R-:W-:Y:S02]  /*28a10*/  @!P1 IADD3.X R35, R29, R31, R8, P2, P3 ;  /* 0x0000001f1d239210 */ /* 0x000fe400017e6408 */
[----:B------:R-:W-:Y:S02]  /*28a20*/  ISETP.LT.OR P3, PT, R28, 0x51, !P0 ;  /* 0x000000511c00780c */ /* 0x000fe40004761670 */
[----:B------:R-:W-:-:S04]  /*28a30*/  LOP3.LUT R5, R5, 0xffefffff, RZ, 0xc0, !PT ;  /* 0xffefffff05057812 */ /* 0x000fc800078ec0ff */
[----:B------:R-:W-:-:S07]  /*28a40*/  @P5 LOP3.LUT R5, R5, 0x100000, RZ, 0xfc, !PT ;  /* 0x0010000005055812 */ /* 0x000fce00078efcff */
[----:B-1----:R-:W-:-:S04]  /*28a50*/  @!P3 IADD3 R32, P2, P5, R3, R14, R11 ;  /* 0x0000000e0320b210 */ /* 0x002fc80007d5e00b */
[----:B------:R-:W-:Y:S02]  /*28a60*/  @!P3 IADD3.X R33, R2, R29, R10, P2, P5 ;  /* 0x0000001d0221b210 */ /* 0x000fe400017ea40a */
[----:B---3--:R-:W-:-:S04]  /*28a70*/  LOP3.LUT R30, R30, 0xff, RZ, 0xc0, !PT ;  /* 0x000000ff1e1e7812 */ /* 0x008fc800078ec0ff */
[----:B------:R-:W-:-:S05]  /*28a80*/  F2FP.F16.E4M3.UNPACK_B R30, R30 ;  /* 0x0000001eff1e723e */ /* 0x000fca00020006ff */
[----:B------:R-:W-:-:S05]  /*28a90*/  HADD2.F32 R30, -RZ, R30.H0_H0 ;  /* 0x2000001eff1e7230 */ /* 0x000fca0000004100 */
[----:B------:R-:W-:-:S04]  /*28aa0*/  FMUL R30, R30, UR61 ;  /* 0x0000003d1e1e7c20 */ /* 0x000fc80008400000 */
[----:B----4-:R-:W-:-:S05]  /*28ab0*/  FFMA R30, R120, UR60, R30 ;  /* 0x0000003c781e7c23 */ /* 0x010fca000800001e */
[----:B------:R-:W-:-:S05]  /*28ac0*/  F2FP.SATFINITE.E4M3.F32.PACK_AB_MERGE_C R30, RZ, R30, RZ ;  /* 0x0000001eff1e723e */ /* 0x000fca00048070ff */
[----:B------:R0:W-:Y:S02]  /*28ad0*/  @!P4 STG.E.U8 desc[UR10][R52.64+0x51], R30 ;  /* 0x0000511e3400c986 */ /* 0x0001e4000c10110a */
[----:B0-----:R-:W0:Y:S02]  /*28ae0*/  @!P3 LDC.64 R30, c[0x0][0x5c0] ;  /* 0x00017000ff1ebb82 */ /* 0x001e240000000a00 */
[----:B0-----:R-:W-:Y:S02]  /*28af0*/  @!P3 IADD3 R30, P2, R32, R30, RZ ;  /* 0x0000001e201eb210 */ /* 0x001fe40007f5e0ff */
[----:B------:R-:W-:-:S06]  /*28b00*/  PRMT R32, RZ, 0x7610, R32 ;  /* 0x00007610ff207816 */ /* 0x000fcc0000000020 */
[----:B------:R-:W3:Y:S01]  /*28b10*/  @!P3 LDG.E.U8 R32, desc[UR10][R26.64+0x50] ;  /* 0x0000500a1a20b981 */ /* 0x000ee2000c1e1100 */
[----:B------:R-:W-:Y:S02]  /*28b20*/  LOP3.LUT R5, R5, 0xfffbffff, RZ, 0xc0, !PT ;  /* 0xfffbffff05057812 */ /* 0x000fe400078ec0ff */
[----:B------:R-:W-:Y:S01]  /*28b30*/  ISETP.GE.AND P4, PT, R13, 0x101, PT ;  /* 0x000001010d00780c */ /* 0x000fe20003f86270 */
[----:B------:R0:W-:Y:S01]  /*28b40*/  @!P1 STL.64 [R1+0x20], R34 ;  /* 0x0000202201009387 */ /* 0x0001e20000100a00 */
[----:B------:R-:W-:Y:S02]  /*28b50*/  @P1 LOP3.LUT R5, R5, 0x40000, RZ, 0xfc, !PT ;  /* 0x0004000005051812 */ /* 0x000fe400078efcff */
[C---:B------:R-:W-:Y:S01]  /*28b60*/  ISETP.LT.OR P1, PT, R28.reuse, 0xb1, !P4 ;  /* 0x000000b11c00780c */ /* 0x040fe20006721670 */
[----:B------:R-:W-:Y:S01]  /*28b70*/  @!P3 IMAD.X R31, R33, 0x1, R31, P2 ;  /* 0x00000001211fb824 */ /* 0x000fe200010e061f */
[----:B------:R-:W-:Y:S01]  /*28b80*/  ISETP.LT.OR P2, PT, R28, 0x52, !P0 ;  /* 0x000000521c00780c */ /* 0x000fe20004741670 */
[----:B------:R-:W4:-:S12]  /*28b90*/  LDL.LU R120, [R1+0x464] ;  /* 0x0004640001787983 */ /* 0x000f180000300800 */
[----:B0-----:R-:W-:-:S04]  /*28ba0*/  @!P2 IADD3 R34, P5, P6, R3, R14, R11 ;  /* 0x0000000e0322a210 */ /* 0x001fc80007ebe00b */
[----:B------:R-:W-:Y:S02]  /*28bb0*/  @!P2 IADD3.X R35, R2, R29, R10, P5, P6 ;  /* 0x0000001d0223a210 */ /* 0x000fe40002fec40a */
[----:B---3--:R-:W-:-:S04]  /*28bc0*/  LOP3.LUT R32, R32, 0xff, RZ, 0xc0, !PT ;  /* 0x000000ff20207812 */ /* 0x008fc800078ec0ff */
        /* <DEDUP_REMOVED lines=11> */
[----:B------:R-:W3:Y:S01]  /*28c80*/  @!P2 LDG.E.U8 R30, desc[UR10][R26.64+0x51] ;  /* 0x0000510a1a1ea981 */ /* 0x000ee2000c1e1100 */
[----:B------:R-:W-:Y:S02]  /*28c90*/  @!P1 IADD3.X R225, R29, R31, R10, P5, P6 ;  /* 0x0000001f1de19210 */ /* 0x000fe40002fec40a */
[----:B------:R-:W-:Y:S02]  /*28ca0*/  ISETP.GE.AND P6, PT, R13, 0x101, PT ;  /* 0x000001010d00780c */ /* 0x000fe40003fc6270 */
[----:B-1----:R-:W-:Y:S02]  /*28cb0*/  @!P2 IADD3 R32, P3, R34, R32, RZ ;  /* 0x000000202220a210 */ /* 0x002fe40007f7e0ff */
[----:B------:R-:W-:-:S03]  /*28cc0*/  ISETP.LT.OR P4, PT, R28, 0xb2, !P6 ;  /* 0x000000b21c00780c */ /* 0x000fc60007781670 */
[----:B------:R-:W-:Y:S01]  /*28cd0*/  @!P2 IMAD.X R33, R35, 0x1, R33, P3 ;  /* 0x000000012321a824 */ /* 0x000fe200018e0621 */
[----:B------:R-:W-:Y:S02]  /*28ce0*/  LOP3.LUT P5, RZ, R4, 0x20, RZ, 0xc0, !PT ;  /* 0x0000002004ff7812 */ /* 0x000fe400078ac0ff */
[----:B---3--:R-:W-:-:S04]  /*28cf0*/  LOP3.LUT R30, R30, 0xff, RZ, 0xc0, !PT ;  /* 0x000000ff1e1e7812 */ /* 0x008fc800078ec0ff */
[----:B------:R-:W-:-:S05]  /*28d00*/  F2FP.F16.E4M3.UNPACK_B R30, R30 ;  /* 0x0000001eff1e723e */ /* 0x000fca00020006ff */
[----:B------:R-:W-:-:S05]  /*28d10*/  HADD2.F32 R30, -RZ, R30.H0_H0 ;  /* 0x2000001eff1e7230 */ /* 0x000fca0000004100 */
[----:B------:R-:W-:-:S04]  /*28d20*/  FMUL R30, R30, UR61 ;  /* 0x0000003d1e1e7c20 */ /* 0x000fc80008400000 */
[----:B----4-:R-:W-:Y:S01]  /*28d30*/  FFMA R30, R120, UR60, R30 ;  /* 0x0000003c781e7c23 */ /* 0x010fe2000800001e */
        /* <DEDUP_REMOVED lines=277> */
[----:B------:R-:W-:Y:S01]  /*29e90*/  F2FP.SATFINITE.E4M3.F32.PACK_AB_MERGE_C R30, RZ, R30, RZ ;  /* 0x0000001eff1e723e */ /* 0x000fe200048070ff */
[----:B------:R-:W4:Y:S04]  /*29ea0*/  LDL.LU R55, [R1+0x4a8] ;  /* 0x0004a80001377983 */ /* 0x000f280000300800 */
[----:B------:R0:W-:Y:S01]  /*29eb0*/  @!P0 STG.E.U8 desc[UR10][R74.64+0x61], R30 ;  /* 0x0000611e4a008986 */ /* 0x0001e2000c10110a */
[----:B------:R-:W-:-:S03]  /*29ec0*/  LOP3.LUT R4, R4, 0xbfffffff, RZ, 0xc0, !PT ;  /* 0xbfffffff04047812 */ /* 0x000fc600078ec0ff */
[----:B------:R-:W5:Y:S01]  /*29ed0*/  LDL.LU R54, [R1+0x4ac] ;  /* 0x0004ac0001367983 */ /* 0x000f620000300800 */
[----:B0-----:R-:W0:Y:S02]  /*29ee0*/  @!P3 LDC.64 R30, c[0x0][0x5c0] ;  /* 0x00017000ff1ebb82 */ /* 0x001e240000000a00 */
[----:B0-----:R-:W-:Y:S02]  /*29ef0*/  @!P3 IADD3 R30, P2, R32, R30, RZ ;  /* 0x0000001e201eb210 */ /* 0x001fe40007f5e0ff */
[----:B------:R-:W-:-:S06]  /*29f00*/  PRMT R32, RZ, 0x7610, R32 ;  /* 0x00007610ff207816 */ /* 0x000fcc0000000020 */
[----:B------:R-:W2:Y:S01]  /*29f10*/  @!P3 LDG.E.U8 R32, desc[UR10][R22.64+0x60] ;  /* 0x0000600a1620b981 */ /* 0x000ea2000c1e1100 */
[C---:B------:R-:W-:Y:S01]  /*29f20*/  ISETP.LT.OR P0, PT, R28.reuse, 0xd1, !P4 ;  /* 0x000000d11c00780c */ /* 0x040fe20006701670 */
[----:B------:R-:W-:Y:S01]  /*29f30*/  @!P3 IMAD.X R31, R33, 0x1, R31, P2 ;  /* 0x00000001211fb824 */ /* 0x000fe200010e061f */
[----:B------:R-:W-:-:S13]  /*29f40*/  ISETP.LT.OR P2, PT, R28, 0x62, !P1 ;  /* 0x000000621c00780c */ /* 0x000fda0004f41670 */
[----:B------:R-:W-:-:S04]  /*29f50*/  @!P2 IADD3 R34, P5, P6, R3, R14, R9 ;  /* 0x0000000e0322a210 */ /* 0x000fc80007ebe009 */
        /* <DEDUP_REMOVED lines=8> */
[----:B0-----:R-:W0:Y:S08]  /*29fe0*/  @!P0 LDC.64 R30, c[0x0][0x5c0] ;  /* 0x00017000ff1e8b82 */ /* 0x001e300000000a00 */
[----:B------:R-:W1:Y:S01]  /*29ff0*/  @!P2 LDC.64 R32, c[0x0][0x5c0] ;  /* 0x00017000ff20ab82 */ /* 0x000e620000000a00 */
[----:B0-----:R-:W-:-:S02]  /*2a000*/  @!P0 IADD3 R126, P5, P6, R14, R30, R3 ;  /* 0x0000001e0e7e8210 */ /* 0x001fc40007ebe003 */
[----:B------:R-:W-:-:S06]  /*2a010*/  PRMT R30, RZ, 0x7610, R30 ;  /* 0x00007610ff1e7816 */ /* 0x000fcc000000001e */
[----:B------:R-:W2:Y:S01]  /*2a020*/  @!P2 LDG.E.U8 R30, desc[UR10][R22.64+0x61] ;  /* 0x0000610a161ea981 */ /* 0x000ea2000c1e1100 */
[----:B------:R-:W-:Y:S02]  /*2a030*/  @P0 LOP3.LUT R4, R4, 0x40000000, RZ, 0xfc, !PT ;  /* 0x4000000004040812 */ /* 0x000fe400078efcff */
[----:B------:R-:W-:Y:S02]  /*2a040*/  @!P0 IADD3.X R127, R29, R31, R2, P5, P6 ;  /* 0x0000001f1d7f8210 */ /* 0x000fe40002fec402 */
[----:B------:R-:W-:Y:S02]  /*2a050*/  ISETP.LT.OR P0, PT, R28, 0xd2, !P4 ;  /* 0x000000d21c00780c */ /* 0x000fe40006701670 */
[----:B-1----:R-:W-:-:S05]  /*2a060*/  @!P2 IADD3 R32, P3, R34, R32, RZ ;  /* 0x000000202220a210 */ /* 0x002fca0007f7e0ff */
        /* <DEDUP_REMOVED lines=13> */
[C---:B------:R-:W-:Y:S02]  /*2a140*/  LOP3.LUT P6, RZ, R4.reuse, 0x800, RZ, 0xc0, !PT ;  /* 0x0000080004ff7812 */ /* 0x040fe400078cc0ff */
[----:B------:R-:W-:Y:S02]  /*2a150*/  LOP3.LUT R4, R4, 0xefffffff, RZ, 0xc0, !PT ;  /* 0xefffffff04047812 */ /* 0x000fe400078ec0ff */
[----:B------:R-:W-:Y:S02]  /*2a160*/  @!P0 IADD3.X R121, R29, R31, R2, P2, P3 ;  /* 0x0000001f1d798210 */ /* 0x000fe400017e6402 */
[----:B------:R-:W-:Y:S02]  /*2a170*/  @P0 LOP3.LUT R4, R4, 0x10000000, RZ, 0xfc, !PT ;  /* 0x1000000004040812 */ /* 0x000fe400078efcff */
[----:B------:R-:W-:Y:S02]  /*2a180*/  ISETP.LT.OR P0, PT, R28, 0xd9, !P4 ;  /* 0x000000d91c00780c */ /* 0x000fe40006701670 */
[----:B--2---:R-:W-:-:S04]  /*2a190*/  LOP3.LUT R30, R30, 0xff, RZ, 0xc0, !PT ;  /* 0x000000ff1e1e7812 */ /* 0x004fc800078ec0ff */
[----:B------:R-:W-:-:S05]  /*2a1a0*/  F2FP.F16.E4M3.UNPACK_B R30, R30 ;  /* 0x0000001eff1e723e */ /* 0x000fca00020006ff */
[----:B------:R-:W-:-:S05]  /*2a1b0*/  HADD2.F32 R30, -RZ, R30.H0_H0 ;  /* 0x2000001eff1e7230 */ /* 0x000fca0000004100 */
[----:B------:R-:W-:-:S04]  /*2a1c0*/  FMUL R30, R30, UR61 ;  /* 0x0000003d1e1e7c20 */ /* 0x000fc80008400000 */
[----:B----4-:R-:W-:Y:S02]  /*2a1d0*/  FFMA R32, R55, UR60, R30 ;  /* 0x0000003c37207c23 */ /* 0x010fe4000800001e */
        /* <DEDUP_REMOVED lines=11> */
[----:B------:R-:W3:Y:S01]  /*2a290*/  @!P6 LDG.E.U8 R30, desc[UR10][R20.64+0x69] ;  /* 0x0000690a141ee981 */ /* 0x000ee2000c1e1100 */
[----:B------:R-:W-:Y:S02]  /*2a2a0*/  @!P5 IADD3.X R113, R29, R31, R2, P2, P3 ;  /* 0x0000001f1d71d210 */ /* 0x000fe400017e6402 */
[----:B------:R-:W-:Y:S02]  /*2a2b0*/  ISETP.LT.OR P3, PT, R28, 0x69, !P1 ;  /* 0x000000691c00780c */ /* 0x000fe40004f61670 */
[----:B------:R-:W-:-:S04]  /*2a2c0*/  @P0 LOP3.LUT R4, R4, 0x20000000, RZ, 0xfc, !PT ;  /* 0x2000000004040812 */ /* 0x000fc800078efcff */
[----:B------:R-:W-:-:S04]  /*2a2d0*/  LOP3.LUT R4, R4, 0xf7ffffff, RZ, 0xc0, !PT ;  /* 0xf7ffffff04047812 */ /* 0x000fc800078ec0ff */
[----:B------:R-:W-:-:S03]  /*2a2e0*/  @P5 LOP3.LUT R4, R4, 0x8000000, RZ, 0xfc, !PT ;  /* 0x0800000004045812 */ /* 0x000fc600078efcff */
[----:B------:R-:W-:-:S04]  /*2a2f0*/  @!P3 IADD3 R33, P2, P5, R3, R14, R9 ;  /* 0x0000000e0321b210 */ /* 0x000fc80007d5e009 */
[----:B-1----:R-:W-:Y:S02]  /*2a300*/  @!P3 IADD3.X R32, R2, R29, R8, P2, P5 ;  /* 0x0000001d0220b210 */ /* 0x002fe400017ea408 */
[----:B---3--:R-:W-:-:S04]  /*2a310*/  LOP3.LUT R30, R30, 0xff, RZ, 0xc0, !PT ;  /* 0x000000ff1e1e7812 */ /* 0x008fc800078ec0ff */
[----:B------:R-:W-:-:S05]  /*2a320*/  F2FP.F16.E4M3.UNPACK_B R30, R30 ;  /* 0x0000001eff1e723e */ /* 0x000fca00020006ff */
[----:B------:R-:W-:-:S05]  /*2a330*/  HADD2.F32 R30, -RZ, R30.H0_H0 ;  /* 0x2000001eff1e7230 */ /* 0x000fca0000004100 */
[----:B------:R-:W-:-:S04]  /*2a340*/  FMUL R30, R30, UR61 ;  /* 0x0000003d1e1e7c20 */ /* 0x000fc80008400000 */
[----:B-----5:R-:W-:Y:S01]  /*2a350*/  FFMA R30, R54, UR60, R30 ;  /* 0x0000003c361e7c23 */ /* 0x020fe2000800001e */
[----:B------:R-:W-:Y:S01]  /*2a360*/  LOP3.LUT P0, RZ, R7, 0x800000, RZ, 0xc0, !PT ;  /* 0x0080000007ff7812 */ /* 0x000fe2000780c0ff */
[----:B------:R-:W3:Y:S03]  /*2a370*/  LDL.LU R54, [R1+0x4b4] ;  /* 0x0004b40001367983 */ /* 0x000ee60000300800 */
[----:B------:R-:W-:-:S05]  /*2a380*/  F2FP.SATFINITE.E4M3.F32.PACK_AB_MERGE_C R30, RZ, R30, RZ ;  /* 0x0000001eff1e723e */ /* 0x000fca00048070ff */
[----:B------:R0:W-:Y:S02]  /*2a390*/  @!P6 STG.E.U8 desc[UR10][R122.64+0x69], R30 ;  /* 0x0000691e7a00e986 */ /* 0x0001e4000c10110a */
[----:B0-----:R-:W0:Y:S02]  /*2a3a0*/  @!P3 LDC.64 R30, c[0x0][0x5c0] ;  /* 0x00017000ff1ebb82 */ /* 0x001e240000000a00 */
[----:B0-----:R-:W-:-:S05]  /*2a3b0*/  @!P3 IADD3 R30, P2, R33, R30, RZ ;  /* 0x0000001e211eb210 */ /* 0x001fca0007f5e0ff */
[----:B------:R-:W-:Y:S01]  /*2a3c0*/  @!P3 IMAD.X R31, R32, 0x1, R31, P2 ;  /* 0x00000001201fb824 */ /* 0x000fe200010e061f */
[----:B------:R-:W-:-:S06]  /*2a3d0*/  PRMT R32, RZ, 0x7610, R32 ;  /* 0x00007610ff207816 */ /* 0x000fcc0000000020 */
[----:B------:R-:W4:Y:S01]  /*2a3e0*/  @!P3 LDG.E.U8 R32, desc[UR10][R22.64+0x68] ;  /* 0x0000680a1620b981 */ /* 0x000f22000c1e1100 */
[----:B------:R-:W-:-:S04]  /*2a3f0*/  LOP3.LUT R7, R7, 0xffbfffff, RZ, 0xc0, !PT ;  /* 0xffbfffff07077812 */ /* 0x000fc800078ec0ff */
[----:B------:R-:W-:-:S04]  /*2a400*/  @P4 LOP3.LUT R7, R7, 0x400000, RZ, 0xfc, !PT ;  /* 0x0040000007074812 */ /* 0x000fc800078efcff */
        /* <DEDUP_REMOVED lines=53> */
[----:B0-----:R-:W-:-:S03]  /*2a760*/  @!P5 IADD3 R76, P2, P3, R14, R30, R9 ;  /* 0x0000001e0e4cd210 */ /* 0x001fc60007b5e009 */
[----:B------:R-:W4:Y:S01]  /*2a770*/  LDL.LU R46, [R1+0x4c4] ;  /* 0x0004c400012e7983 */ /* 0x000f220000300800 */
[----:B------:R-:W-:-:S03]  /*2a780*/  @!P5 IADD3.X R77, R29, R31, R8, P2, P3 ;  /* 0x0000001f1d4dd210 */ /* 0x000fc600017e6408 */
[----:B------:R-:W5:Y:S01]  /*2a790*/  LDL.LU R47, [R1+0x4c8] ;  /* 0x0004c800012f7983 */ /* 0x000f620000300800 */
[----:B------:R-:W0:Y:S01]  /*2a7a0*/  @!P1 LDC.64 R30, c[0x0][0x5c0] ;  /* 0x00017000ff1e9b82 */ /* 0x000e220000000a00 */
[----:B------:R-:W-:Y:S02]  /*2a7b0*/  F2FP.SATFINITE.E4M3.F32.PACK_AB_MERGE_C R32, RZ, R32, RZ ;  /* 0x00000020ff20723e */ /* 0x000fe400048070ff */
[----:B------:R-:W-:Y:S01]  /*2a7c0*/  @P5 LOP3.LUT R4, R4, 0x1000000, RZ, 0xfc, !PT ;  /* 0x0100000004045812 */ /* 0x000fe200078efcff */
[----:B------:R-:W5:Y:S04]  /*2a7d0*/  LDL.LU R37, [R1+0x4cc] ;  /* 0x0004cc0001257983 */ /* 0x000f680000300800 */
[----:B------:R1:W-:Y:S01]  /*2a7e0*/  @!P6 STG.E.U8 desc[UR10][R124.64+0x60], R32 ;  /* 0x000060207c00e986 */ /* 0x0003e2000c10110a */
[----:B0-----:R-:W-:-:S03]  /*2a7f0*/  @!P1 IADD3 R64, P2, P3, R14, R30, R9 ;  /* 0x0000001e0e409210 */ /* 0x001fc60007b5e009 */
[----:B------:R-:W5:Y:S01]  /*2a800*/  LDL.LU R36, [R1+0x4d0] ;  /* 0x0004d00001247983 */ /* 0x000f620000300800 */
[----:B------:R-:W-:-:S06]  /*2a810*/  PRMT R30, RZ, 0x7610, R30 ;  /* 0x00007610ff1e7816 */ /* 0x000fcc000000001e */
[----:B------:R-:W3:Y:S01]  /*2a820*/  @!P4 LDG.E.U8 R30, desc[UR10][R24.64+0x61] ;  /* 0x0000610a181ec981 */ /* 0x000ee2000c1e1100 */
[----:B------:R-:W-:Y:S02]  /*2a830*/  @!P1 IADD3.X R65, R29, R31, R8, P2, P3 ;  /* 0x0000001f1d419210 */ /* 0x000fe400017e6408 */
[----:B------:R-:W-:-:S13]  /*2a840*/  ISETP.LT.OR P3, PT, R28, 0x61, !P0 ;  /* 0x000000611c00780c */ /* 0x000fda0004761670 */
[----:B------:R-:W-:-:S04]  /*2a850*/  @!P3 IADD3 R33, P2, P5, R3, R14, R11 ;  /* 0x0000000e0321b210 */ /* 0x000fc80007d5e00b */
[----:B-1----:R-:W-:Y:S02]  /*2a860*/  @!P3 IADD3.X R32, R2, R29, R10, P2, P5 ;  /* 0x0000001d0220b210 */ /* 0x002fe400017ea40a */
[----:B---3--:R-:W-:-:S04]  /*2a870*/  LOP3.LUT R30, R30, 0xff, RZ, 0xc0, !PT ;  /* 0x000000ff1e1e7812 */ /* 0x008fc800078ec0ff */
[----:B------:R-:W-:-:S05]  /*2a880*/  F2FP.F16.E4M3.UNPACK_B R30, R30 ;  /* 0x0000001eff1e723e */ /* 0x000fca00020006ff */
[----:B------:R-:W-:-:S05]  /*2a890*/  HADD2.F32 R30, -RZ, R30.H0_H0 ;  /* 0x2000001eff1e7230 */ /* 0x000fca0000004100 */
[----:B------:R-:W-:-:S04]  /*2a8a0*/  FMUL R30, R30, UR61 ;  /* 0x0000003d1e1e7c20 */ /* 0x000fc80008400000 */
[----:B------:R-:W-:-:S05]  /*2a8b0*/  FFMA R30, R54, UR60, R30 ;  /* 0x0000003c361e7c23 */ /* 0x000fca000800001e */
[----:B------:R-:W-:-:S05]  /*2a8c0*/  F2FP.SATFINITE.E4M3.F32.PACK_AB_MERGE_C R30, RZ, R30, RZ ;  /* 0x0000001eff1e723e */ /* 0x000fca00048070ff */
[----:B------:R0:W-:Y:S02]  /*2a8d0*/  @!P4 STG.E.U8 desc[UR10][R78.64+0x61], R30 ;  /* 0x0000611e4e00c986 */ /* 0x0001e4000c10110a */
[----:B0-----:R-:W0:Y:S02]  /*2a8e0*/  @!P3 LDC.64 R30, c[0x0][0x5c0] ;  /* 0x00017000ff1ebb82 */ /* 0x001e240000000a00 */
[----:B0-----:R-:W-:-:S05]  /*2a8f0*/  @!P3 IADD3 R30, P2, R33, R30, RZ ;  /* 0x0000001e211eb210 */ /* 0x001fca0007f5e0ff */
[----:B------:R-:W-:Y:S01]  /*2a900*/  @!P3 IMAD.X R31, R32, 0x1, R31, P2 ;  /* 0x00000001201fb824 */ /* 0x000fe200010e061f */
[----:B------:R-:W-:-:S06]  /*2a910*/  PRMT R32, RZ, 0x7610, R32 ;  /* 0x00007610ff207816 */ /* 0x000fcc0000000020 */
[----:B------:R-:W3:Y:S01]  /*2a920*/  @!P3 LDG.E.U8 R32, desc[UR10][R26.64+0x60] ;  /* 0x0000600a1a20b981 */ /* 0x000ee2000c1e1100 */
[----:B------:R-:W-:Y:S02]  /*2a930*/  LOP3.LUT R4, R4, 0xff7fffff, RZ, 0xc0, !PT ;  /* 0xff7fffff04047812 */ /* 0x000fe400078ec0ff */
[----:B------:R-:W-:Y:S02]  /*2a940*/  ISETP.GE.AND P4, PT, R13, 0x101, PT ;  /* 0x000001010d00780c */ /* 0x000fe40003f86270 */
[----:B------:R-:W-:Y:S02]  /*2a950*/  @P1 LOP3.LUT R4, R4, 0x800000, RZ, 0xfc, !PT ;  /* 0x0080000004041812 */ /* 0x000fe400078efcff */
[C---:B------:R-:W-:Y:S02]  /*2a960*/  ISETP.LT.OR P1, PT, R28.reuse, 0xd1, !P4 ;  /* 0x000000d11c00780c */ /* 0x040fe40006721670 */
[----:B------:R-:W-:-:S13]  /*2a970*/  ISETP.LT.OR P2, PT, R28, 0x62, !P0 ;  /* 0x000000621c00780c */ /* 0x000fda0004741670 */
[----:B------:R-:W-:-:S04]  /*2a980*/  @!P2 IADD3 R35, P5, P6, R3, R14, R11 ;  /* 0x0000000e0323a210 */ /* 0x000fc80007ebe00b */
[----:B------:R-:W-:Y:S02]  /*2a990*/  @!P2 IADD3.X R34, R2, R29, R10, P5, P6 ;  /* 0x0000001d0222a210 */ /* 0x000fe40002fec40a */
[----:B---3--:R-:W-:-:S04]  /*2a9a0*/  LOP3.LUT R32, R32, 0xff, RZ, 0xc0, !PT ;  /* 0x000000ff20207812 */ /* 0x008fc800078ec0ff */
[----:B------:R-:W-:-:S05]  /*2a9b0*/  F2FP.F16.E4M3.UNPACK_B R32, R32 ;  /* 0x00000020ff20723e */ /* 0x000fca00020006ff */
[----:B------:R-:W-:-:S05]  /*2a9c0*/  HADD2.F32 R32, -RZ, R32.H0_H0 ;  /* 0x20000020ff207230 */ /* 0x000fca0000004100 */
[----:B------:R-:W-:-:S04]  /*2a9d0*/  FMUL R32, R32, UR61 ;  /* 0x0000003d20207c20 */ /* 0x000fc80008400000 */
[----:B--2---:R-:W-:-:S05]  /*2a9e0*/  FFMA R32, R55, UR60, R32 ;  /* 0x0000003c37207c23 */ /* 0x004fca0008000020 */
[----:B------:R-:W-:-:S05]  /*2a9f0*/  F2FP.SATFINITE.E4M3.F32.PACK_AB_MERGE_C R32, RZ, R32, RZ ;  /* 0x00000020ff20723e */ /* 0x000fca00048070ff */
[----:B------:R0:W-:Y:S02]  /*2aa00*/  @!P3 STG.E.U8 desc[UR10][R30.64+0x60], R32 ;  /* 0x000060201e00b986 */ /* 0x0001e4000c10110a */
[----:B0-----:R-:W0:Y:S08]  /*2aa10*/  @!P1 LDC.64 R30, c[0x0][0x5c0] ;  /* 0x00017000ff1e9b82 */ /* 0x001e300000000a00 */
[----:B------:R-:W1:Y:S01]  /*2aa20*/  @!P2 LDC.64 R32, c[0x0][0x5c0] ;  /* 0x00017000ff20ab82 */ /* 0x000e620000000a00 */
[----:B0-----:R-:W-:-:S02]  /*2aa30*/  @!P1 IADD3 R54, P5, P6, R14, R30, R11 ;  /* 0x0000001e0e369210 */ /* 0x001fc40007ebe00b */
[----:B------:R-:W-:-:S06]  /*2aa40*/  PRMT R30, RZ, 0x7610, R30 ;  /* 0x00007610ff1e7816 */ /* 0x000fcc000000001e */
[----:B------:R-:W2:Y:S01]  /*2aa50*/  @!P2 LDG.E.U8 R30, desc[UR10][R26.64+0x61] ;  /* 0x0000610a1a1ea981 */ /* 0x000ea2000c1e1100 */
[----:B------:R-:W-:Y:S02]  /*2aa60*/  @!P1 IADD3.X R55, R29, R31, R10, P5, P6 ;  /* 0x0000001f1d379210 */ /* 0x000fe40002fec40a */
[----:B------:R-:W-:Y:S02]  /*2aa70*/  ISETP.GE.AND P6, PT, R13, 0x101, PT ;  /* 0x000001010d00780c */ /* 0x000fe40003fc6270 */
[----:B-1----:R-:W-:Y:S02]  /*2aa80*/  @!P2 IADD3 R32, P3, R35, R32, RZ ;  /* 0x000000202320a210 */ /* 0x002fe40007f7e0ff */
[----:B------:R-:W-:-:S03]  /*2aa90*/  ISETP.LT.OR P4, PT, R28, 0xd2, !P6 ;  /* 0x000000d21c00780c */ /* 0x000fc60007781670 */
[----:B------:R-:W-:Y:S01]  /*2aaa0*/  @!P2 IMAD.X R33, R34, 0x1, R33, P3 ;  /* 0x000000012221a824 */ /* 0x000fe200018e0621 */
[----:B------:R-:W-:-:S04]  /*2aab0*/  LOP3.LUT R4, R4, 0xffbfffff, RZ, 0xc0, !PT ;  /* 0xffbfffff04047812 */ /* 0x000fc800078ec0ff */
[----:B------:R-:W-:-:S04]  /*2aac0*/  @P1 LOP3.LUT R4, R4, 0x400000, RZ, 0xfc, !PT ;  /* 0x0040000004041812 */ /* 0x000fc800078efcff */
        /* <DEDUP_REMOVED lines=8> */
[----:B0-----:R-:W0:Y:S02]  /*2ab50*/  @!P4 LDC.64 R30, c[0x0][0x5c0] ;  /* 0x00017000ff1ecb82 */ /* 0x001e240000000a00 */
[----:B0-----:R-:W-:Y:S02]  /*2ab60*/  @!P4 IADD3 R50, P2, P3, R14, R30, R11 ;  /* 0x0000001e0e32c210 */ /* 0x001fe40007b5e00b */
[----:B------:R-:W-:-:S06]  /*2ab70*/  PRMT R30, RZ, 0x7610, R30 ;  /* 0x00007610ff1e7816 */ /* 0x000fcc000000001e */
[----:B------:R-:W2:Y:S01]  /*2ab80*/  @!P5 LDG.E.U8 R30, desc[UR10][R24.64+0x68] ;  /* 0x0000680a181ed981 */ /* 0x000ea2000c1e1100 */
[----:B------:R-:W-:Y:S02]  /*2ab90*/  LOP3.LUT R4, R4, 0xffdfffff, RZ, 0xc0, !PT ;  /* 0xffdfffff04047812 */ /* 0x000fe400078ec0ff */
[----:B------:R-:W-:Y:S02]  /*2aba0*/  @!P4 IADD3.X R51, R29, R31, R10, P2, P3 ;  /* 0x0000001f1d33c210 */ /* 0x000fe400017e640a */
[----:B------:R-:W-:Y:S02]  /*2abb0*/  @P4 LOP3.LUT R4, R4, 0x200000, RZ, 0xfc, !PT ;  /* 0x0020000004044812 */ /* 0x000fe400078efcff */
[----:B------:R-:W-:Y:S02]  /*2abc0*/  ISETP.LT.OR P4, PT, R28, 0xd9, !P6 ;  /* 0x000000d91c00780c */ /* 0x000fe40007781670 */
[----:B------:R-:W-:Y:S02]  /*2abd0*/  LOP3.LUT P1, RZ, R0, 0x200, RZ, 0xc0, !PT ;  /* 0x0000020000ff7812 */ /* 0x000fe4000782c0ff */
[----:B--2---:R-:W-:-:S04]  /*2abe0*/  LOP3.LUT R30, R30, 0xff, RZ, 0xc0, !PT ;  /* 0x000000ff1e1e7812 */ /* 0x004fc800078ec0ff */
[----:B------:R-:W-:-:S05]  /*2abf0*/  F2FP.F16.E4M3.UNPACK_B R30, R30 ;  /* 0x0000001eff1e723e */ /* 0x000fca00020006ff */
[----:B------:R-:W-:-:S05]  /*2ac00*/  HADD2.F32 R30, -RZ, R30.H0_H0 ;  /* 0x2000001eff1e7230 */ /* 0x000fca0000004100 */
[----:B------:R-:W-:-:S04]  /*2ac10*/  FMUL R30, R30, UR61 ;  /* 0x0000003d1e1e7c20 */ /* 0x000fc80008400000 */
[----:B-----5:R-:W-:Y:S02]  /*2ac20*/  FFMA R32, R47, UR60, R30 ;  /* 0x0000003c2f207c23 */ /* 0x020fe4000800001e */
        /* <DEDUP_REMOVED lines=12> */
[----:B------:R-:W-:-:S04]  /*2acf0*/  LOP3.LUT R4, R4, 0xffefffff, RZ, 0xc0, !PT ;  /* 0xffefffff04047812 */ /* 0x000fc800078ec0ff */
[----:B------:R-:W-:-:S04]  /*2ad00*/  @P4 LOP3.LUT R4, R4, 0x100000, RZ, 0xfc, !PT ;  /* 0x0010000004044812 */ /* 0x000fc800078efcff */
[----:B------:R-:W-:-:S04]  /*2ad10*/  LOP3.LUT R4, R4, 0xfff7ffff, RZ, 0xc0, !PT ;  /* 0xfff7ffff04047812 */ /* 0x000fc800078ec0ff */
[----:B------:R-:W-:Y:S02]  /*2ad20*/  @P5 LOP3.LUT R4, R4, 0x80000, RZ, 0xfc, !PT ;  /* 0x0008000004045812 */ /* 0x000fe400078efcff */
[----:B------:R-:W-:-:S04]  /*2ad30*/  @!P3 IADD3 R33, P2, P5, R3, R14, R11 ;  /* 0x0000000e0321b210 */ /* 0x000fc80007d5e00b */
[----:B-1----:R-:W-:Y:S02]  /*2ad40*/  @!P3 IADD3.X R32, R2, R29, R10, P2, P5 ;  /* 0x0000001d0220b210 */ /* 0x002fe400017ea40a */
[----:B--2---:R-:W-:-:S04]  /*2ad50*/  LOP3.LUT R30, R30, 0xff, RZ, 0xc0, !PT ;  /* 0x000000ff1e1e7812 */ /* 0x004fc800078ec0ff */
[----:B------:R-:W-:-:S05]  /*2ad60*/  F2FP.F16.E4M3.UNPACK_B R30, R30 ;  /* 0x0000001eff1e723e */ /* 0x000fca00020006ff */
[----:B------:R-:W-:-:S05]  /*2ad70*/  HADD2.F32 R30, -RZ, R30.H0_H0 ;  /* 0x2000001eff1e7230 */ /* 0x000fca0000004100 */
[----:B------:R-:W-:-:S04]  /*2ad80*/  FMUL R30, R30, UR61 ;  /* 0x0000003d1e1e7c20 */ /* 0x000fc80008400000 */
[----:B------:R-:W-:Y:S01]  /*2ad90*/  FFMA R30, R37, UR60, R30 ;  /* 0x0000003c251e7c23 */ /* 0x000fe2000800001e */
[----:B------:R-:W-:Y:S01]  /*2ada0*/  LOP3.LUT P4, RZ, R7, 0x400000, RZ, 0xc0, !PT ;  /* 0x0040000007ff7812 */ /* 0x000fe2000788c0ff */
[----:B------:R-:W2:Y:S03]  /*2adb0*/  LDL.LU R37, [R1+0x4d4] ;  /* 0x0004d40001257983 */ /* 0x000ea60000300800 */
[----:B------:R-:W-:-:S05]  /*2adc0*/  F2FP.SATFINITE.E4M3.F32.PACK_AB_MERGE_C R30, RZ, R30, RZ ;  /* 0x0000001eff1e723e */ /* 0x000fca00048070ff */
[----:B------:R0:W-:Y:S02]  /*2add0*/  @!P1 STG.E.U8 desc[UR10][R128.64+0x69], R30 ;  /* 0x0000691e80009986 */ /* 0x0001e4000c10110a */
[----:B0-----:R-:W0:Y:S02]  /*2ade0*/  @!P3 LDC.64 R30, c[0x0][0x5c0] ;  /* 0x00017000ff1ebb82 */ /* 0x001e240000000a00 */
[----:B0-----:R-:W-:-:S05]  /*2adf0*/  @!P3 IADD3 R30, P2, R33, R30, RZ ;  /* 0x0000001e211eb210 */ /* 0x001fca0007f5e0ff */
[----:B------:R-:W-:Y:S01]  /*2ae00*/  @!P3 IMAD.X R31, R32, 0x1, R31, P2 ;  /* 0x00000001201fb824 */ /* 0x000fe200010e061f */
[----:B------:R-:W-:-:S06]  /*2ae10*/  PRMT R32, RZ, 0x7610, R32 ;  /* 0x00007610ff207816 */ /* 0x000fcc0000000020 */
[----:B------:R-:W3:Y:S01]  /*2ae20*/  @!P3 LDG.E.U8 R32, desc[UR10][R26.64+0x68] ;  /* 0x0000680a1a20b981 */ /* 0x000ee2000c1e1100 */
        /* <DEDUP_REMOVED lines=8> */
[----:B------:R-:W-:Y:S01]  /*2aeb0*/  FFMA R32, R36, UR60, R32 ;  /* 0x0000003c24207c23 */ /* 0x000fe20008000020 */
[----:B------:R-:W-:Y:S01]  /*2aec0*/  LOP3.LUT R7, R7, 0xffdfffff, RZ, 0xc0, !PT ;  /* 0xffdfffff07077812 */ /* 0x000fe200078ec0ff */
[----:B------:R-:W3:Y:S03]  /*2aed0*/  LDL.LU R36, [R1+0x4d8] ;  /* 0x0004d80001247983 */ /* 0x000ee60000300800 */
        /* <DEDUP_REMOVED lines=30> */
[----:B------:R-:W-:Y:S02]  /*2b0c0*/  FMUL R32, R30, UR61 ;  /* 0x0000003d1e207c20 */ /* 0x000fe40008400000 */
[----:B------:R-:W0:Y:S02]  /*2b0d0*/  @!P2 LDC.64 R30, c[0x0][0x5c0] ;  /* 0x00017000ff1eab82 */ /* 0x000e240000000a00 */
[----:B---3--:R-:W-:Y:S01]  /*2b0e0*/  FFMA R32, R36, UR60, R32 ;  /* 0x0000003c24207c23 */ /* 0x008fe20008000020 */
[----:B------:R-:W-:Y:S01]  /*2b0f0*/  LOP3.LUT R4, R4, 0xfffbffff, RZ, 0xc0, !PT ;  /* 0xfffbffff04047812 */ /* 0x000fe200078ec0ff */
[----:B------:R-:W3:Y:S03]  /*2b100*/  LDL.LU R36, [R1+0x4e0] ;  /* 0x0004e00001247983 */ /* 0x000ee60000300800 */
[----:B------:R-:W-:Y:S01]  /*2b110*/  F2FP.SATFINITE.E4M3.F32.PACK_AB_MERGE_C R32, RZ, R32, RZ ;  /* 0x00000020ff20723e */ /* 0x000fe200048070ff */
[----:B------:R-:W4:Y:S01]  /*2b120*/  LDL.LU R56, [R1+0x4e4] ;  /* 0x0004e40001387983 */ /* 0x000f220000300800 */
[----:B0-----:R-:W-:-:S03]  /*2b130*/  @!P2 IADD3 R30, P3, R14, R30, RZ ;  /* 0x0000001e0e1ea210 */ /* 0x001fc60007f7e0ff */
[----:B------:R-:W5:Y:S02]  /*2b140*/  LDL.LU R57, [R1+0x4e8] ;  /* 0x0004e80001397983 */ /* 0x000f640000300800 */
[----:B------:R-:W-:-:S05]  /*2b150*/  @!P2 IMAD.X R31, R29, 0x1, R31, P3 ;  /* 0x000000011d1fa824 */ /* 0x000fca00018e061f */
[----:B------:R0:W-:Y:S01]  /*2b160*/  @!P2 STG.E.U8 desc[UR10][R30.64+0x70], R32 ;  /* 0x000070201e00a986 */ /* 0x0001e2000c10110a */
[----:B------:R-:W-:Y:S02]  /*2b170*/  ISETP.LT.OR P2, PT, R28, 0x72, !P5 ;  /* 0x000000721c00780c */ /* 0x000fe40006f41670 */
[----:B0-----:R-:W-:-:S11]  /*2b180*/  PRMT R32, RZ, 0x7610, R32 ;  /* 0x00007610ff207816 */ /* 0x001fd60000000020 */
[----:B------:R-:W0:Y:S01]  /*2b190*/  @!P2 LDC.64 R30, c[0x0][0x5c0] ;  /* 0x00017000ff1eab82 */ /* 0x000e220000000a00 */
[----:B------:R-:W2:Y:S01]  /*2b1a0*/  @!P2 LDG.E.U8 R32, desc[UR10][R16.64+0x71] ;  /* 0x0000710a1020a981 */ /* 0x000ea2000c1e1100 */
[----:B------:R-:W-:-:S04]  /*2b1b0*/  @P1 LOP3.LUT R4, R4, 0x40000, RZ, 0xfc, !PT ;  /* 0x0004000004041812 */ /* 0x000fc800078efcff */
[----:B------:R-:W-:-:S04]  /*2b1c0*/  LOP3.LUT R4, R4, 0xfffdffff, RZ, 0xc0, !PT ;  /* 0xfffdffff04047812 */ /* 0x000fc800078ec0ff */
[----:B------:R-:W-:Y:S02]  /*2b1d0*/  @P0 LOP3.LUT R4, R4, 0x20000, RZ, 0xfc, !PT ;  /* 0x0002000004040812 */ /* 0x000fe400078efcff */
[----:B------:R-:W-:Y:S02]  /*2b1e0*/  ISETP.LT.OR P0, PT, R28, 0xe9, !P4 ;  /* 0x000000e91c00780c */ /* 0x000fe40006701670 */
[----:B0-----:R-:W-:-:S05]  /*2b1f0*/  @!P2 IADD3 R30, P3, R14, R30, RZ ;  /* 0x0000001e0e1ea210 */ /* 0x001fca0007f7e0ff */
[----:B------:R-:W-:Y:S01]  /*2b200*/  @!P2 IMAD.X R31, R29, 0x1, R31, P3 ;  /* 0x000000011d1fa824 */ /* 0x000fe200018e061f */
[----:B------:R-:W-:Y:S02]  /*2b210*/  ISETP.LT.OR P1, PT, R28, 0x71, !P4 ;  /* 0x000000711c00780c */ /* 0x000fe40006721670 */
[----:B--2---:R-:W-:-:S04]  /*2b220*/  LOP3.LUT R32, R32, 0xff, RZ, 0xc0, !PT ;  /* 0x000000ff20207812 */ /* 0x004fc800078ec0ff */
[----:B------:R-:W-:-:S05]  /*2b230*/  F2FP.F16.E4M3.UNPACK_B R32, R32 ;  /* 0x00000020ff20723e */ /* 0x000fca00020006ff */
[----:B------:R-:W-:-:S05]  /*2b240*/  HADD2.F32 R32, -RZ, R32.H0_H0 ;  /* 0x20000020ff207230 */ /* 0x000fca0000004100 */
[----:B------:R-:W-:-:S04]  /*2b250*/  FMUL R32, R32, UR61 ;  /* 0x0000003d20207c20 */ /* 0x000fc80008400000 */
[----:B------:R-:W-:-:S05]  /*2b260*/  FFMA R32, R37, UR60, R32 ;  /* 0x0000003c25207c23 */ /* 0x000fca0008000020 */
        /* <DEDUP_REMOVED lines=10> */
[----:B------:R-:W-:Y:S02]  /*2b310*/  ISETP.GE.AND P6, PT, R13, 0x81, PT ;  /* 0x000000810d00780c */ /* 0x000fe40003fc6270 */
[----:B------:R-:W-:-:S02]  /*2b320*/  LOP3.LUT P4, RZ, R0, 0x8, RZ, 0xc0, !PT ;  /* 0x0000000800ff7812 */ /* 0x000fc4000788c0ff */
[----:B--2---:R-:W-:-:S04]  /*2b330*/  LOP3.LUT R30, R30, 0xff, RZ, 0xc0, !PT ;  /* 0x000000ff1e1e7812 */ /* 0x004fc800078ec0ff */
[----:B------:R-:W-:-:S05]  /*2b340*/  F2FP.F16.E4M3.UNPACK_B R30, R30 ;  /* 0x0000001eff1e723e */ /* 0x000fca00020006ff */
[----:B------:R-:W-:-:S05]  /*2b350*/  HADD2.F32 R30, -RZ, R30.H0_H0 ;  /* 0x2000001eff1e7230 */ /* 0x000fca0000004100 */
[----:B------:R-:W-:Y:S02]  /*2b360*/  FMUL R32, R30, UR61 ;  /* 0x0000003d1e207c20 */ /* 0x000fe40008400000 */
[----:B------:R-:W0:Y:S02]  /*2b370*/  @!P0 LDC.64 R30, c[0x0][0x5c0] ;  /* 0x00017000ff1e8b82 */ /* 0x000e240000000a00 */
[----:B---3--:R-:W-:-:S05]  /*2b380*/  FFMA R32, R36, UR60, R32 ;  /* 0x0000003c24207c23 */ /* 0x008fca0008000020 */
[----:B------:R-:W-:-:S05]  /*2b390*/  F2FP.SATFINITE.E4M3.F32.PACK_AB_MERGE_C R32, RZ, R32, RZ ;  /* 0x00000020ff20723e */ /* 0x000fca00048070ff */
[----:B------:R-:W-:Y:S01]  /*2b3a0*/  @!P1 STG.E.U8 desc[UR10][R140.64+0x70], R32 ;  /* 0x000070208c009986 */ /* 0x000fe2000c10110a */
        /* <DEDUP_REMOVED lines=17> */
[----:B0-----:R-:W0:Y:S02]  /*2b4c0*/  @!P4 LDC.64 R30, c[0x0][0x5c0] ;  /* 0x00017000ff1ecb82 */ /* 0x001e240000000a00 */
[----:B0-----:R-:W-:-:S04]  /*2b4d0*/  @!P4 IADD3 R34, P2, P3, R14, R30, R9 ;  /* 0x0000001e0e22c210 */ /* 0x001fc80007b5e009 */
[----:B------:R-:W-:Y:S02]  /*2b4e0*/  @!P4 IADD3.X R35, R29, R31, R8, P2, P3 ;  /* 0x0000001f1d23c210 */ /* 0x000fe400017e6408 */
[----:B------:R-:W-:Y:S02]  /*2b4f0*/  ISETP.LT.OR P2, PT, R28, 0x79, !P5 ;  /* 0x000000791c00780c */ /* 0x000fe40006f41670 */
[----:B------:R-:W-:-:S11]  /*2b500*/  PRMT R30, RZ, 0x7610, R30 ;  /* 0x00007610ff1e7816 */ /* 0x000fd6000000001e */
[----:B------:R-:W3:Y:S02]  /*2b510*/  @!P2 LDG.E.U8 R30, desc[UR10][R16.64+0x78] ;  /* 0x0000780a101ea981 */ /* 0x000ee4000c1e1100 */
[----:B---3--:R-:W-:-:S04]  /*2b520*/  LOP3.LUT R30, R30, 0xff, RZ, 0xc0, !PT ;  /* 0x000000ff1e1e7812 */ /* 0x008fc800078ec0ff */
[----:B------:R-:W-:-:S05]  /*2b530*/  F2FP.F16.E4M3.UNPACK_B R30, R30 ;  /* 0x0000001eff1e723e */ /* 0x000fca00020006ff */
[----:B------:R-:W-:-:S05]  /*2b540*/  HADD2.F32 R30, -RZ, R30.H0_H0 ;  /* 0x2000001eff1e7230 */ /* 0x000fca0000004100 */
[----:B------:R-:W-:Y:S02]  /*2b550*/  FMUL R32, R30, UR61 ;  /* 0x0000003d1e207c20 */ /* 0x000fe40008400000 */
[----:B------:R-:W0:Y:S02]  /*2b560*/  @!P2 LDC.64 R30, c[0x0][0x5c0] ;  /* 0x00017000ff1eab82 */ /* 0x000e240000000a00 */
[----:B-----5:R-:W-:Y:S01]  /*2b570*/  FFMA R32, R57, UR60, R32 ;  /* 0x0000003c39207c23 */ /* 0x020fe20008000020 */
[----:B------:R-:W-:Y:S01]  /*2b580*/  ISETP.LT.OR P6, PT, R28, 0xe9, !P6 ;  /* 0x000000e91c00780c */ /* 0x000fe200077c1670 */
[----:B------:R-:W3:Y:S03]  /*2b590*/  LDL.LU R57, [R1+0x4f0] ;  /* 0x0004f00001397983 */ /* 0x000ee60000300800 */
[----:B------:R-:W-:Y:S01]  /*2b5a0*/  F2FP.SATFINITE.E4M3.F32.PACK_AB_MERGE_C R32, RZ, R32, RZ ;  /* 0x00000020ff20723e */ /* 0x000fe200048070ff */
[----:B------:R-:W4:Y:S01]  /*2b5b0*/  LDL.LU R85, [R1+0x4f4] ;  /* 0x0004f40001557983 */ /* 0x000f220000300800 */
[----:B0-----:R-:W-:-:S05]  /*2b5c0*/  @!P2 IADD3 R30, P3, R14, R30, RZ ;  /* 0x0000001e0e1ea210 */ /* 0x001fca0007f7e0ff */
[----:B------:R-:W-:-:S05]  /*2b5d0*/  @!P2 IMAD.X R31, R29, 0x1, R31, P3 ;  /* 0x000000011d1fa824 */ /* 0x000fca00018e061f */
[----:B------:R0:W-:Y:S01]  /*2b5e0*/  @!P2 STG.E.U8 desc[UR10][R30.64+0x78], R32 ;  /* 0x000078201e00a986 */ /* 0x0001e2000c10110a */
[----:B------:R-:W-:Y:S02]  /*2b5f0*/  ISETP.LT.OR P2, PT, R28, 0x7a, !P5 ;  /* 0x0000007a1c00780c */ /* 0x000fe40006f41670 */
[----:B0-----:R-:W-:-:S11]  /*2b600*/  PRMT R32, RZ, 0x7610, R32 ;  /* 0x00007610ff207816 */ /* 0x001fd60000000020 */
[----:B------:R-:W0:Y:S01]  /*2b610*/  @!P2 LDC.64 R30, c[0x0][0x5c0] ;  /* 0x00017000ff1eab82 */ /* 0x000e220000000a00 */
[----:B------:R-:W5:Y:S01]  /*2b620*/  @!P2 LDG.E.U8 R32, desc[UR10][R16.64+0x79] ;  /* 0x0000790a1020a981 */ /* 0x000f62000c1e1100 */
[----:B------:R-:W-:-:S04]  /*2b630*/  LOP3.LUT R4, R4, 0xffff7fff, RZ, 0xc0, !PT ;  /* 0xffff7fff04047812 */ /* 0x000fc800078ec0ff */
[----:B------:R-:W-:Y:S02]  /*2b640*/  @P0 LOP3.LUT R4, R4, 0x8000, RZ, 0xfc, !PT ;  /* 0x0000800004040812 */ /* 0x000fe400078efcff */
[----:B0-----:R-:W-:-:S05]  /*2b650*/  @!P2 IADD3 R30, P3, R14, R30, RZ ;  /* 0x0000001e0e1ea210 */ /* 0x001fca0007f7e0ff */
[----:B------:R-:W-:Y:S01]  /*2b660*/  @!P2 IMAD.X R31, R29, 0x1, R31, P3 ;  /* 0x000000011d1fa824 */ /* 0x000fe200018e061f */
[----:B------:R-:W-:-:S04]  /*2b670*/  LOP3.LUT R4, R4, 0xffffbfff, RZ, 0xc0, !PT ;  /* 0xffffbfff04047812 */ /* 0x000fc800078ec0ff */
[----:B------:R-:W-:-:S04]  /*2b680*/  @P1 LOP3.LUT R4, R4, 0x4000, RZ, 0xfc, !PT ;  /* 0x0000400004041812 */ /* 0x000fc800078efcff */
[----:B------:R-:W-:-:S04]  /*2b690*/  LOP3.LUT R4, R4, 0xffffdfff, RZ, 0xc0, !PT ;  /* 0xffffdfff04047812 */ /* 0x000fc800078ec0ff */
[----:B------:R-:W-:Y:S02]  /*2b6a0*/  @P4 LOP3.LUT R4, R4, 0x2000, RZ, 0xfc, !PT ;  /* 0x0000200004044812 */ /* 0x000fe400078efcff */
[----:B------:R-:W-:Y:S02]  /*2b6b0*/  LOP3.LUT P4, RZ, R5, 0x1000, RZ, 0xc0, !PT ;  /* 0x0000100005ff7812 */ /* 0x000fe4000788c0ff */
[----:B-----5:R-:W-:-:S04]  /*2b6c0*/  LOP3.LUT R32, R32, 0xff, RZ, 0xc0, !PT ;  /* 0x000000ff20207812 */ /* 0x020fc800078ec0ff */
[----:B------:R-:W-:-:S05]  /*2b6d0*/  F2FP.F16.E4M3.UNPACK_B R32, R32 ;  /* 0x00000020ff20723e */ /* 0x000fca00020006ff */
[----:B------:R-:W-:-:S05]  /*2b6e0*/  HADD2.F32 R32, -RZ, R32.H0_H0 ;  /* 0x20000020ff207230 */ /* 0x000fca0000004100 */
[----:B------:R-:W-:-:S04]  /*2b6f0*/  FMUL R32, R32, UR61 ;  /* 0x0000003d20207c20 */ /* 0x000fc80008400000 */
[----:B--2---:R-:W-:-:S05]  /*2b700*/  FFMA R32, R56, UR60, R32 ;  /* 0x0000003c38207c23 */ /* 0x004fca0008000020 */
[----:B------:R-:W-:-:S05]  /*2b710*/  F2FP.SATFINITE.E4M3.F32.PACK_AB_MERGE_C R32, RZ, R32, RZ ;  /* 0x00000020ff20723e */ /* 0x000fca00048070ff */
[----:B------:R0:W-:Y:S02]  /*2b720*/  @!P2 STG.E.U8 desc[UR10][R30.64+0x79], R32 ;  /* 0x000079201e00a986 */ /* 0x0001e4000c10110a */
[----:B0-----:R-:W0:Y:S02]  /*2b730*/  @!P6 LDC.64 R30, c[0x0][0x5c0] ;  /* 0x00017000ff1eeb82 */ /* 0x001e240000000a00 */
[----:B0-----:R-:W-:Y:S02]  /*2b740*/  @!P6 IADD3 R32, P2, P3, R14, R30, R9 ;  /* 0x0000001e0e20e210 */ /* 0x001fe40007b5e009 */
[----:B------:R-:W-:-:S06]  /*2b750*/  PRMT R30, RZ, 0x7610, R30 ;  /* 0x00007610ff1e7816 */ /* 0x000fcc000000001e */
[----:B------:R-:W2:Y:S01]  /*2b760*/  @!P4 LDG.E.U8 R30, desc[UR10][R18.64+0x78] ;  /* 0x0000780a121ec981 */ /* 0x000ea2000c1e1100 */
[----:B------:R-:W-:Y:S02]  /*2b770*/  LOP3.LUT P5, RZ, R5, 0x800, RZ, 0xc0, !PT ;  /* 0x0000080005ff7812 */ /* 0x000fe400078ac0ff */
        /* <DEDUP_REMOVED lines=8> */
[----:B------:R0:W-:Y:S02]  /*2b800*/  @!P4 STG.E.U8 desc[UR10][R146.64+0x78], R30 ;  /* 0x0000781e9200c986 */ /* 0x0001e4000c10110a */
[----:B0-----:R-:W-:-:S06]  /*2b810*/  PRMT R30, RZ, 0x7610, R30 ;  /* 0x00007610ff1e7816 */ /* 0x001fcc000000001e */
[----:B------:R-:W3:Y:S01]  /*2b820*/  @!P5 LDG.E.U8 R30, desc[UR10][R18.64+0x79] ;  /* 0x0000790a121ed981 */ /* 0x000ee2000c1e1100 */
[----:B------:R-:W-:Y:S02]  /*2b830*/  LOP3.LUT P1, RZ, R7, 0x100000, RZ, 0xc0, !PT ;  /* 0x0010000007ff7812 */ /* 0x000fe4000782c0ff */
[----:B------:R-:W-:Y:S02]  /*2b840*/  @P6 LOP3.LUT R4, R4, 0x1000, RZ, 0xfc, !PT ;  /* 0x0000100004046812 */ /* 0x000fe400078efcff */
[----:B------:R-:W-:Y:S02]  /*2b850*/  @!P6 IADD3.X R33, R29, R31, R8, P2, P3 ;  /* 0x0000001f1d21e210 */ /* 0x000fe400017e6408 */
[----:B------:R-:W-:Y:S02]  /*2b860*/  ISETP.LT.OR P6, PT, R28, 0x71, !P1 ;  /* 0x000000711c00780c */ /* 0x000fe40004fc1670 */
[C---:B------:R-:W-:Y:S02]  /*2b870*/  LOP3.LUT P0, RZ, R7.reuse, 0x200000, RZ, 0xc0, !PT ;  /* 0x0020000007ff7812 */ /* 0x040fe4000780c0ff */
[----:B------:R-:W-:-:S09]  /*2b880*/  LOP3.LUT R7, R7, 0xfff7ffff, RZ, 0xc0, !PT ;  /* 0xfff7ffff07077812 */ /* 0x000fd200078ec0ff */
[----:B------:R-:W-:Y:S02]  /*2b890*/  @!P6 IADD3 R52, P2, P3, R3, R14, R9 ;  /* 0x0000000e0334e210 */ /* 0x000fe40007b5e009 */
[----:B------:R-:W-:Y:S02]  /*2b8a0*/  @P6 LOP3.LUT R7, R7, 0x80000, RZ, 0xfc, !PT ;  /* 0x0008000007076812 */ /* 0x000fe400078efcff */
        /* <DEDUP_REMOVED lines=10> */
[----:B------:R0:W-:Y:S02]  /*2b950*/  @!P5 STG.E.U8 desc[UR10][R148.64+0x79], R30 ;  /* 0x0000791e9400d986 */ /* 0x0001e4000c10110a */
[----:B0-----:R-:W-:-:S06]  /*2b960*/  PRMT R30, RZ, 0x7610, R30 ;  /* 0x00007610ff1e7816 */ /* 0x001fcc000000001e */
[----:B------:R-:W4:Y:S01]  /*2b970*/  @!P6 LDG.E.U8 R30, desc[UR10][R20.64+0x70] ;  /* 0x0000700a141ee981 */ /* 0x000f22000c1e1100 */
[----:B------:R-:W-:-:S04]  /*2b980*/  @!P4 IADD3 R56, P2, P3, R3, R14, R9 ;  /* 0x0000000e0338c210 */ /* 0x000fc80007b5e009 */
[----:B------:R-:W-:Y:S02]  /*2b990*/  @!P4 IADD3.X R60, R2, R29, R8, P2, P3 ;  /* 0x0000001d023cc210 */ /* 0x000fe400017e6408 */
[----:B------:R-:W-:Y:S02]  /*2b9a0*/  ISETP.LT.OR P3, PT, R28, 0x79, !P1 ;  /* 0x000000791c00780c */ /* 0x000fe40004f61670 */
[----:B------:R-:W-:-:S11]  /*2b9b0*/  LOP3.LUT R7, R7, 0xfffeffff, RZ, 0xc0, !PT ;  /* 0xfffeffff07077812 */ /* 0x000fd600078ec0ff */
[----:B------:R-:W-:Y:S02]  /*2b9c0*/  @!P3 IADD3 R61, P2, P4, R3, R14, R9 ;  /* 0x0000000e033db210 */ /* 0x000fe40007c5e009 */
[----:B------:R-:W-:Y:S02]  /*2b9d0*/  @P3 LOP3.LUT R7, R7, 0x10000, RZ, 0xfc, !PT ;  /* 0x0001000007073812 */ /* 0x000fe400078efcff */
[----:B------:R-:W-:Y:S02]  /*2b9e0*/  @!P3 IADD3.X R62, R2, R29, R8, P2, P4 ;  /* 0x0000001d023eb210 */ /* 0x000fe400017e8408 */
[----:B------:R-:W-:Y:S02]  /*2b9f0*/  LOP3.LUT P3, RZ, R0, 0x400, RZ, 0xc0, !PT ;  /* 0x0000040000ff7812 */ /* 0x000fe4000786c0ff */
[----:B----4-:R-:W-:-:S04]  /*2ba00*/  LOP3.LUT R30, R30, 0xff, RZ, 0xc0, !PT ;  /* 0x000000ff1e1e7812 */ /* 0x010fc800078ec0ff */
[----:B------:R-:W-:-:S05]  /*2ba10*/  F2FP.F16.E4M3.UNPACK_B R30, R30 ;  /* 0x0000001eff1e723e */ /* 0x000fca00020006ff */
[----:B------:R-:W-:-:S05]  /*2ba20*/  HADD2.F32 R30, -RZ, R30.H0_H0 ;  /* 0x2000001eff1e7230 */ /* 0x000fca0000004100 */
[----:B------:R-:W-:-:S04]  /*2ba30*/  FMUL R30, R30, UR61 ;  /* 0x0000003d1e1e7c20 */ /* 0x000fc80008400000 */
[----:B--2---:R-:W-:Y:S01]  /*2ba40*/  FFMA R30, R57, UR60, R30 ;  /* 0x0000003c391e7c23 */ /* 0x004fe2000800001e */
[----:B------:R-:W-:Y:S01]  /*2ba50*/  ISETP.LT.OR P2, PT, R28, 0x7a, !P1 ;  /* 0x0000007a1c00780c */ /* 0x000fe20004f41670 */
[----:B------:R-:W2:Y:S03]  /*2ba60*/  LDL.LU R57, [R1+0x500] ;  /* 0x0005000001397983 */ /* 0x000ea60000300800 */
[----:B------:R-:W-:-:S05]  /*2ba70*/  F2FP.SATFINITE.E4M3.F32.PACK_AB_MERGE_C R30, RZ, R30, RZ ;  /* 0x0000001eff1e723e */ /* 0x000fca00048070ff */
[----:B------:R0:W-:Y:S02]  /*2ba80*/  @!P6 STG.E.U8 desc[UR10][R144.64+0x70], R30 ;  /* 0x0000701e9000e986 */ /* 0x0001e4000c10110a */
[----:B0-----:R-:W-:-:S06]  /*2ba90*/  PRMT R30, RZ, 0x7610, R30 ;  /* 0x00007610ff1e7816 */ /* 0x001fcc000000001e */
[----:B------:R-:W4:Y:S01]  /*2baa0*/  @!P3 LDG.E.U8 R30, desc[UR10][R20.64+0x71] ;  /* 0x0000710a141eb981 */ /* 0x000f22000c1e1100 */
[----:B------:R-:W-:Y:S02]  /*2bab0*/  LOP3.LUT R7, R7, 0xfffdffff, RZ, 0xc0, !PT ;  /* 0xfffdffff07077812 */ /* 0x000fe400078ec0ff */
[----:B------:R-:W-:Y:S02]  /*2bac0*/  @!P2 IADD3 R59, P5, P4, R3, R14, R9 ;  /* 0x0000000e033ba210 */ /* 0x000fe40007cbe009 */
[----:B------:R-:W-:Y:S02]  /*2bad0*/  @P2 LOP3.LUT R7, R7, 0x20000, RZ, 0xfc, !PT ;  /* 0x0002000007072812 */ /* 0x000fe400078efcff */
[----:B------:R-:W-:Y:S02]  /*2bae0*/  @!P2 IADD3.X R63, R2, R29, R8, P5, P4 ;  /* 0x0000001d023fa210 */ /* 0x000fe40002fe8408 */
[----:B------:R-:W-:Y:S02]  /*2baf0*/  LOP3.LUT P6, RZ, R7, 0x80000, RZ, 0xc0, !PT ;  /* 0x0008000007ff7812 */ /* 0x000fe400078cc0ff */
[----:B------:R-:W-:-:S13]  /*2bb00*/  ISETP.LT.OR P4, PT, R28, 0x71, !P0 ;  /* 0x000000711c00780c */ /* 0x000fda0004781670 */
[----:B------:R-:W-:-:S04]  /*2bb10*/  @!P4 IADD3 R66, P2, P5, R3, R14, R11 ;  /* 0x0000000e0342c210 */ /* 0x000fc80007d5e00b */
[----:B------:R-:W-:Y:S02]  /*2bb20*/  @!P4 IADD3.X R67, R2, R29, R10, P2, P5 ;  /* 0x0000001d0243c210 */ /* 0x000fe400017ea40a */
[----:B------:R-:W-:Y:S02]  /*2bb30*/  ISETP.LT.OR P5, PT, R28, 0x72, !P0 ;  /* 0x000000721c00780c */ /* 0x000fe400047a1670 */
[----:B----4-:R-:W-:-:S04]  /*2bb40*/  LOP3.LUT R30, R30, 0xff, RZ, 0xc0, !PT ;  /* 0x000000ff1e1e7812 */ /* 0x010fc800078ec0ff */
[----:B------:R-:W-:-:S05]  /*2bb50*/  F2FP.F16.E4M3.UNPACK_B R30, R30 ;  /* 0x0000001eff1e723e */ /* 0x000fca00020006ff */
[----:B------:R-:W-:-:S05]  /*2bb60*/  HADD2.F32 R30, -RZ, R30.H0_H0 ;  /* 0x2000001eff1e7230 */ /* 0x000fca0000004100 */
[----:B------:R-:W-:-:S04]  /*2bb70*/  FMUL R30, R30, UR61 ;  /* 0x0000003d1e1e7c20 */ /* 0x000fc80008400000 */
[----:B---3--:R-:W-:Y:S01]  /*2bb80*/  FFMA R30, R85, UR60, R30 ;  /* 0x0000003c551e7c23 */ /* 0x008fe2000800001e */
[----:B------:R-:W-:Y:S01]  /*2bb90*/  LOP3.LUT R7, R7, 0xffffefff, RZ, 0xc0, !PT ;  /* 0xffffefff07077812 */ /* 0x000fe200078ec0ff */
[----:B------:R-:W3:Y:S03]  /*2bba0*/  LDL.LU R85, [R1+0x504] ;  /* 0x0005040001557983 */ /* 0x000ee60000300800 */
[----:B------:R-:W-:Y:S01]  /*2bbb0*/  F2FP.SATFINITE.E4M3.F32.PACK_AB_MERGE_C R30, RZ, R30, RZ ;  /* 0x0000001eff1e723e */ /* 0x000fe200048070ff */
[----:B------:R-:W4:Y:S04]  /*2bbc0*/  LDL.LU R84, [R1+0x508] ;  /* 0x0005080001547983 */ /* 0x000f280000300800 */
[----:B------:R0:W-:Y:S02]  /*2bbd0*/  @!P3 STG.E.U8 desc[UR10][R82.64+0x71], R30 ;  /* 0x0000711e5200b986 */ /* 0x0001e4000c10110a */
[----:B0-----:R-:W0:Y:S01]  /*2bbe0*/  @!P6 LDC.64 R30, c[0x0][0x5c0] ;  /* 0x00017000ff1eeb82 */ /* 0x001e220000000a00 */
[----:B------:R-:W-:-:S04]  /*2bbf0*/  @!P5 IADD3 R68, P2, P3, R3, R14, R11 ;  /* 0x0000000e0344d210 */ /* 0x000fc80007b5e00b */
[----:B------:R-:W-:Y:S02]  /*2bc00*/  @!P5 IADD3.X R70, R2, R29, R10, P2, P3 ;  /* 0x0000001d0246d210 */ /* 0x000fe400017e640a */
[----:B0-----:R-:W-:Y:S02]  /*2bc10*/  @!P6 IADD3 R30, P2, R52, R30, RZ ;  /* 0x0000001e341ee210 */ /* 0x001fe40007f5e0ff */
[----:B------:R-:W-:-:S06]  /*2bc20*/  PRMT R52, RZ, 0x7610, R52 ;  /* 0x00007610ff347816 */ /* 0x000fcc0000000034 */
[----:B------:R-:W5:Y:S01]  /*2bc30*/  @!P6 LDG.E.U8 R52, desc[UR10][R22.64+0x70] ;  /* 0x0000700a1634e981 */ /* 0x000f62000c1e1100 */
[----:B------:R-:W-:Y:S01]  /*2bc40*/  @!P6 IMAD.X R31, R53, 0x1, R31, P2 ;  /* 0x00000001351fe824 */ /* 0x000fe200010e061f */
[----:B------:R-:W-:Y:S02]  /*2bc50*/  ISETP.LT.OR P2, PT, R28, 0x72, !P1 ;  /* 0x000000721c00780c */ /* 0x000fe40004f41670 */
[----:B------:R-:W-:-:S04]  /*2bc60*/  @P4 LOP3.LUT R7, R7, 0x1000, RZ, 0xfc, !PT ;  /* 0x0000100007074812 */ /* 0x000fc800078efcff */
[----:B------:R-:W-:Y:S02]  /*2bc70*/  LOP3.LUT R7, R7, 0xffffdfff, RZ, 0xc0, !PT ;  /* 0xffffdfff07077812 */ /* 0x000fe400078ec0ff */
[----:B------:R-:W-:Y:S02]  /*2bc80*/  LOP3.LUT P3, RZ, R5, 0x20000, RZ, 0xc0, !PT ;  /* 0x0002000005ff7812 */ /* 0x000fe4000786c0ff */
[----:B------:R-:W-:Y:S02]  /*2bc90*/  @P5 LOP3.LUT R7, R7, 0x2000, RZ, 0xfc, !PT ;  /* 0x0000200007075812 */ /* 0x000fe400078efcff */
[----:B------:R-:W-:Y:S02]  /*2bca0*/  ISETP.LT.OR P5, PT, R28, 0x79, !P0 ;  /* 0x000000791c00780c */ /* 0x000fe400047a1670 */
[----:B------:R-:W-:-:S07]  /*2bcb0*/  LOP3.LUT R7, R7, 0xfffbffff, RZ, 0xc0, !PT ;  /* 0xfffbffff07077812 */ /* 0x000fce00078ec0ff */
[----:B------:R-:W-:Y:S02]  /*2bcc0*/  @P3 LOP3.LUT R7, R7, 0x40000, RZ, 0xfc, !PT ;  /* 0x0004000007073812 */ /* 0x000fe400078efcff */
[----:B-----5:R-:W-:-:S04]  /*2bcd0*/  LOP3.LUT R52, R52, 0xff, RZ, 0xc0, !PT ;  /* 0x000000ff34347812 */ /* 0x020fc800078ec0ff */
[----:B------:R-:W-:-:S05]  /*2bce0*/  F2FP.F16.E4M3.UNPACK_B R52, R52 ;  /* 0x00000034ff34723e */ /* 0x000fca00020006ff */
[----:B------:R-:W-:-:S05]  /*2bcf0*/  HADD2.F32 R52, -RZ, R52.H0_H0 ;  /* 0x20000034ff347230 */ /* 0x000fca0000004100 */
[----:B------:R-:W-:-:S04]  /*2bd00*/  FMUL R53, R52, UR61 ;  /* 0x0000003d34357c20 */ /* 0x000fc80008400000 */
[----:B--2---:R-:W-:-:S05]  /*2bd10*/  FFMA R53, R57, UR60, R53 ;  /* 0x0000003c39357c23 */ /* 0x004fca0008000035 */
        /* <DEDUP_REMOVED lines=8> */
[----:B------:R-:W-:Y:S01]  /*2bda0*/  ISETP.LT.OR P6, PT, R28, 0x7a, !P0 ;  /* 0x0000007a1c00780c */ /* 0x000fe200047c1670 */
[----:B------:R-:W-:-:S12]  /*2bdb0*/  @!P2 IMAD.X R31, R60, 0x1, R31, P5 ;  /* 0x000000013c1fa824 */ /* 0x000fd800028e061f */
[----:B------:R-:W-:-:S04]  /*2bdc0*/  @!P6 IADD3 R53, P4, P3, R3, R14, R11 ;  /* 0x0000000e0335e210 */ /* 0x000fc80007b9e00b */
[----:B------:R-:W-:Y:S02]  /*2bdd0*/  @!P6 IADD3.X R57, R2, R29, R10, P4, P3 ;  /* 0x0000001d0239e210 */ /* 0x000fe400027e640a */
[----:B------:R-:W-:Y:S02]  /*2bde0*/  LOP3.LUT P3, RZ, R7, 0x40000, RZ, 0xc0, !PT ;  /* 0x0004000007ff7812 */ /* 0x000fe4000786c0ff */
[----:B--2---:R-:W-:-:S04]  /*2bdf0*/  LOP3.LUT R56, R56, 0xff, RZ, 0xc0, !PT ;  /* 0x000000ff38387812 */ /* 0x004fc800078ec0ff */
[----:B------:R-:W-:-:S05]  /*2be00*/  F2FP.F16.E4M3.UNPACK_B R56, R56 ;  /* 0x00000038ff38723e */ /* 0x000fca00020006ff */
[----:B------:R-:W-:-:S05]  /*2be10*/  HADD2.F32 R56, -RZ, R56.H0_H0 ;  /* 0x20000038ff387230 */ /* 0x000fca0000004100 */
[----:B------:R-:W-:-:S04]  /*2be20*/  FMUL R56, R56, UR61 ;  /* 0x0000003d38387c20 */ /* 0x000fc80008400000 */
[----:B---3--:R-:W-:Y:S01]  /*2be30*/  FFMA R56, R85, UR60, R56 ;  /* 0x0000003c55387c23 */ /* 0x008fe20008000038 */
[----:B------:R-:W-:Y:S01]  /*2be40*/  LOP3.LUT P4, RZ, R0, 0x800000, RZ, 0xc0, !PT ;  /* 0x0080000000ff7812 */ /* 0x000fe2000788c0ff */
[----:B------:R-:W2:Y:S03]  /*2be50*/  LDL.LU R85, [R1+0x50c] ;  /* 0x00050c0001557983 */ /* 0x000ea60000300800 */
[----:B------:R-:W-:Y:S01]  /*2be60*/  F2FP.SATFINITE.E4M3.F32.PACK_AB_MERGE_C R56, RZ, R56, RZ ;  /* 0x00000038ff38723e */ /* 0x000fe200048070ff */
[----:B------:R-:W3:Y:S04]  /*2be70*/  LDL.LU R91, [R1+0x510] ;  /* 0x00051000015b7983 */ /* 0x000ee80000300800 */
[----:B------:R0:W-:Y:S02]  /*2be80*/  @!P2 STG.E.U8 desc[UR10][R30.64+0x71], R56 ;  /* 0x000071381e00a986 */ /* 0x0001e4000c10110a */
[----:B0-----:R-:W-:-:S06]  /*2be90*/  PRMT R30, RZ, 0x7610, R30 ;  /* 0x00007610ff1e7816 */ /* 0x001fcc000000001e */
[----:B------:R-:W5:Y:S02]  /*2bea0*/  @!P3 LDG.E.U8 R30, desc[UR10][R20.64+0x78] ;  /* 0x0000780a141eb981 */ /* 0x000f64000c1e1100 */
[----:B-----5:R-:W-:-:S04]  /*2beb0*/  LOP3.LUT R30, R30, 0xff, RZ, 0xc0, !PT ;  /* 0x000000ff1e1e7812 */ /* 0x020fc800078ec0ff */
[----:B------:R-:W-:-:S05]  /*2bec0*/  F2FP.F16.E4M3.UNPACK_B R30, R30 ;  /* 0x0000001eff1e723e */ /* 0x000fca00020006ff */
[----:B------:R-:W-:-:S05]  /*2bed0*/  HADD2.F32 R30, -RZ, R30.H0_H0 ;  /* 0x2000001eff1e7230 */ /* 0x000fca0000004100 */
[----:B------:R-:W-:-:S04]  /*2bee0*/  FMUL R30, R30, UR61 ;  /* 0x0000003d1e1e7c20 */ /* 0x000fc80008400000 */
[----:B----4-:R-:W-:-:S05]  /*2bef0*/  FFMA R30, R84, UR60, R30 ;  /* 0x0000003c541e7c23 */ /* 0x010fca000800001e */
[----:B------:R-:W-:-:S05]  /*2bf00*/  F2FP.SATFINITE.E4M3.F32.PACK_AB_MERGE_C R30, RZ, R30, RZ ;  /* 0x0000001eff1e723e */ /* 0x000fca00048070ff */
[----:B------:R0:W-:Y:S02]  /*2bf10*/  @!P3 STG.E.U8 desc[UR10][R152.64+0x78], R30 ;  /* 0x0000781e9800b986 */ /* 0x0001e4000c10110a */
[----:B0-----:R-:W-:-:S06]  /*2bf20*/  PRMT R30, RZ, 0x7610, R30 ;  /* 0x00007610ff1e7816 */ /* 0x001fcc000000001e */
[----:B------:R-:W4:Y:S01]  /*2bf30*/  @!P4 LDG.E.U8 R30, desc[UR10][R20.64+0x79] ;  /* 0x0000790a141ec981 */ /* 0x000f22000c1e1100 */
[----:B------:R-:W-:-:S04]  /*2bf40*/  LOP3.LUT R7, R7, 0xfffff7ff, RZ, 0xc0, !PT ;  /* 0xfffff7ff07077812 */ /* 0x000fc800078ec0ff */
[----:B------:R-:W-:Y:S02]  /*2bf50*/  @P6 LOP3.LUT R7, R7, 0x800, RZ, 0xfc, !PT ;  /* 0x0000080007076812 */ /* 0x000fe400078efcff */
[C---:B------:R-:W-:Y:S02]  /*2bf60*/  ISETP.LT.OR P6, PT, R28.reuse, 0x81, !P1 ;  /* 0x000000811c00780c */ /* 0x040fe40004fc1670 */
[----:B------:R-:W-:-:S11]  /*2bf70*/  ISETP.LT.OR P3, PT, R28, 0x89, !P1 ;  /* 0x000000891c00780c */ /* 0x000fd60004f61670 */
[----:B------:R-:W-:-:S04]  /*2bf80*/  @!P6 IADD3 R78, P2, P5, R3, R14, R9 ;  /* 0x0000000e034ee210 */ /* 0x000fc80007d5e009 */
[----:B------:R-:W-:Y:S02]  /*2bf90*/  @!P6 IADD3.X R83, R2, R29, R8, P2, P5 ;  /* 0x0000001d0253e210 */ /* 0x000fe400017ea408 */
[----:B------:R-:W-:Y:S02]  /*2bfa0*/  ISETP.LT.OR P2, PT, R28, 0x82, !P1 ;  /* 0x000000821c00780c */ /* 0x000fe40004f41670 */
[----:B------:R-:W-:-:S11]  /*2bfb0*/  LOP3.LUT R0, R0, 0xfdffffff, RZ, 0xc0, !PT ;  /* 0xfdffffff00007812 */ /* 0x000fd600078ec0ff */
[----:B------:R-:W-:-:S04]  /*2bfc0*/  @!P2 IADD3 R74, P5, P6, R3, R14, R9 ;  /* 0x0000000e034aa210 */ /* 0x000fc80007ebe009 */
[-CC-:B------:R-:W-:Y:S02]  /*2bfd0*/  @!P2 IADD3.X R79, R2, R29.reuse, R8.reuse, P5, P6 ;  /* 0x0000001d024fa210 */ /* 0x180fe40002fec408 */
[----:B------:R-:W-:Y:S02]  /*2bfe0*/  @!P3 IADD3 R82, P5, P6, R3, R14, R9 ;  /* 0x0000000e0352b210 */ /* 0x000fe40007ebe009 */
[----:B------:R-:W-:Y:S02]  /*2bff0*/  @P3 LOP3.LUT R0, R0, 0x2000000, RZ, 0xfc, !PT ;  /* 0x0200000000003812 */ /* 0x000fe400078efcff */
[----:B------:R-:W-:Y:S02]  /*2c000*/  @!P3 IADD3.X R84, R2, R29, R8, P5, P6 ;  /* 0x0000001d0254b210 */ /* 0x000fe40002fec408 */
[----:B------:R-:W-:Y:S02]  /*2c010*/  LOP3.LUT P3, RZ, R7, 0x10000, RZ, 0xc0, !PT ;  /* 0x0001000007ff7812 */ /* 0x000fe4000786c0ff */
[----:B------:R-:W-:-:S02]  /*2c020*/  PRMT R56, RZ, 0x7610, R56 ;  /* 0x00007610ff387816 */ /* 0x000fc40000000038 */
[----:B----4-:R-:W-:-:S04]  /*2c030*/  LOP3.LUT R30, R30, 0xff, RZ, 0xc0, !PT ;  /* 0x000000ff1e1e7812 */ /* 0x010fc800078ec0ff */
[----:B------:R-:W-:-:S05]  /*2c040*/  F2FP.F16.E4M3.UNPACK_B R30, R30 ;  /* 0x0000001eff1e723e */ /* 0x000fca00020006ff */
[----:B------:R-:W-:-:S05]  /*2c050*/  HADD2.F32 R30, -RZ, R30.H0_H0 ;  /* 0x2000001eff1e7230 */ /* 0x000fca0000004100 */
[----:B------:R-:W-:-:S04]  /*2c060*/  FMUL R30, R30, UR61 ;  /* 0x0000003d1e1e7c20 */ /* 0x000fc80008400000 */
[----:B--2---:R-:W-:Y:S01]  /*2c070*/  FFMA R30, R85, UR60, R30 ;  /* 0x0000003c551e7c23 */ /* 0x004fe2000800001e */
[----:B------:R-:W-:Y:S01]  /*2c080*/  LOP3.LUT P2, RZ, R7, 0x20000, RZ, 0xc0, !PT ;  /* 0x0002000007ff7812 */ /* 0x000fe2000784c0ff */
[----:B------:R-:W2:Y:S03]  /*2c090*/  LDL.LU R85, [R1+0x514] ;  /* 0x0005140001557983 */ /* 0x000ea60000300800 */
[----:B------:R-:W-:-:S05]  /*2c0a0*/  F2FP.SATFINITE.E4M3.F32.PACK_AB_MERGE_C R30, RZ, R30, RZ ;  /* 0x0000001eff1e723e */ /* 0x000fca00048070ff */
[----:B------:R0:W-:Y:S04]  /*2c0b0*/  @!P4 STG.E.U8 desc[UR10][R154.64+0x79], R30 ;  /* 0x0000791e9a00c986 */ /* 0x0001e8000c10110a */
[----:B------:R-:W4:Y:S01]  /*2c0c0*/  @!P3 LDG.E.U8 R56, desc[UR10][R22.64+0x78] ;  /* 0x0000780a1638b981 */ /* 0x000f22000c1e1100 */
[----:B0-----:R-:W0:Y:S01]  /*2c0d0*/  @!P3 LDC.64 R30, c[0x0][0x5c0] ;  /* 0x00017000ff1ebb82 */ /* 0x001e220000000a00 */
[----:B------:R-:W-:Y:S02]  /*2c0e0*/  LOP3.LUT R7, R7, 0xffffbfff, RZ, 0xc0, !PT ;  /* 0xffffbfff07077812 */ /* 0x000fe400078ec0ff */
[----:B------:R-:W-:Y:S02]  /*2c0f0*/  ISETP.LT.OR P6, PT, R28, 0x8a, !P1 ;  /* 0x0000008a1c00780c */ /* 0x000fe40004fc1670 */
[----:B------:R-:W-:-:S02]  /*2c100*/  @P1 LOP3.LUT R7, R7, 0x4000, RZ, 0xfc, !PT ;  /* 0x0000400007071812 */ /* 0x000fc400078efcff */
[----:B0-----:R-:W-:-:S05]  /*2c110*/  @!P3 IADD3 R30, P1, R61, R30, RZ ;  /* 0x0000001e3d1eb210 */ /* 0x001fca0007f3e0ff */
[----:B------:R-:W-:Y:S01]  /*2c120*/  @!P3 IMAD.X R31, R62, 0x1, R31, P1 ;  /* 0x000000013e1fb824 */ /* 0x000fe200008e061f */
[----:B----4-:R-:W-:-:S04]  /*2c130*/  LOP3.LUT R56, R56, 0xff, RZ, 0xc0, !PT ;  /* 0x000000ff38387812 */ /* 0x010fc800078ec0ff */
[----:B------:R-:W-:-:S05]  /*2c140*/  F2FP.F16.E4M3.UNPACK_B R56, R56 ;  /* 0x00000038ff38723e */ /* 0x000fca00020006ff */
[----:B------:R-:W-:-:S05]  /*2c150*/  HADD2.F32 R56, -RZ, R56.H0_H0 ;  /* 0x20000038ff387230 */ /* 0x000fca0000004100 */
[----:B------:R-:W-:-:S04]  /*2c160*/  FMUL R56, R56, UR61 ;  /* 0x0000003d38387c20 */ /* 0x000fc80008400000 */
[----:B---3--:R-:W-:Y:S01]  /*2c170*/  FFMA R56, R91, UR60, R56 ;  /* 0x0000003c5b387c23 */ /* 0x008fe20008000038 */
[----:B------:R-:W-:Y:S01]  /*2c180*/  @!P6 IADD3 R75, P4, P5, R3, R14, R9 ;  /* 0x0000000e034be210 */ /* 0x000fe20007d9e009 */
[----:B------:R-:W3:Y:S03]  /*2c190*/  LDL.LU R91, [R1+0x518] ;  /* 0x00051800015b7983 */ /* 0x000ee60000300800 */
[----:B------:R-:W-:-:S05]  /*2c1a0*/  F2FP.SATFINITE.E4M3.F32.PACK_AB_MERGE_C R56, RZ, R56, RZ ;  /* 0x00000038ff38723e */ /* 0x000fca00048070ff */
[----:B------:R0:W-:Y:S02]  /*2c1b0*/  @!P3 STG.E.U8 desc[UR10][R30.64+0x78], R56 ;  /* 0x000078381e00b986 */ /* 0x0001e4000c10110a */
[----:B0-----:R-:W-:Y:S01]  /*2c1c0*/  PRMT R56, RZ, 0x7610, R56 ;  /* 0x00007610ff387816 */ /* 0x001fe20000000038 */
[----:B------:R-:W0:Y:S05]  /*2c1d0*/  @!P2 LDC.64 R30, c[0x0][0x5c0] ;  /* 0x00017000ff1eab82 */ /* 0x000e2a0000000a00 */
[----:B------:R-:W4:Y:S01]  /*2c1e0*/  @!P2 LDG.E.U8 R56, desc[UR10][R22.64+0x79] ;  /* 0x0000790a1638a981 */ /* 0x000f22000c1e1100 */
[----:B------:R-:W-:Y:S02]  /*2c1f0*/  @!P6 IADD3.X R80, R2, R29, R8, P4, P5 ;  /* 0x0000001d0250e210 */ /* 0x000fe400027ea408 */
[----:B------:R-:W-:-:S02]  /*2c200*/  LOP3.LUT P4, RZ, R5, 0x400000, RZ, 0xc0, !PT ;  /* 0x0040000005ff7812 */ /* 0x000fc4000788c0ff */
[----:B------:R-:W-:Y:S02]  /*2c210*/  ISETP.LT.OR P5, PT, R28, 0x81, !P0 ;  /* 0x000000811c00780c */ /* 0x000fe400047a1670 */
[----:B------:R-:W-:-:S09]  /*2c220*/  LOP3.LUT R7, R7, 0xffff7fff, RZ, 0xc0, !PT ;  /* 0xffff7fff07077812 */ /* 0x000fd200078ec0ff */
[----:B------:R-:W-:Y:S02]  /*2c230*/  @P4 LOP3.LUT R7, R7, 0x8000, RZ, 0xfc, !PT ;  /* 0x0000800007074812 */ /* 0x000fe400078efcff */
[----:B------:R-:W-:-:S04]  /*2c240*/  @!P5 IADD3 R71, P1, P4, R3, R14, R11 ;  /* 0x0000000e0347d210 */ /* 0x000fc80007c3e00b */
[----:B------:R-:W-:Y:S02]  /*2c250*/  @!P5 IADD3.X R73, R2, R29, R10, P1, P4 ;  /* 0x0000001d0249d210 */ /* 0x000fe40000fe840a */
[----:B------:R-:W-:Y:S02]  /*2c260*/  ISETP.LT.OR P4, PT, R28, 0x82, !P0 ;  /* 0x000000821c00780c */ /* 0x000fe40004781670 */
[----:B0-----:R-:W-:-:S05]  /*2c270*/  @!P2 IADD3 R30, P5, R59, R30, RZ ;  /* 0x0000001e3b1ea210 */ /* 0x001fca0007fbe0ff */
[----:B------:R-:W-:-:S06]  /*2c280*/  @!P2 IMAD.X R31, R63, 0x1, R31, P5 ;  /* 0x000000013f1fa824 */ /* 0x000fcc00028e061f */
[----:B------:R-:W-:-:S04]  /*2c290*/  @!P4 IADD3 R69, P1, P3, R3, R14, R11 ;  /* 0x0000000e0345c210 */ /* 0x000fc80007b3e00b */
        /* <DEDUP_REMOVED lines=11> */
[----:B0-----:R-:W-:-:S06]  /*2c350*/  PRMT R30, RZ, 0x7610, R30 ;  /* 0x00007610ff1e7816 */ /* 0x001fcc000000001e */
[----:B------:R-:W4:Y:S01]  /*2c360*/  @!P4 LDG.E.U8 R30, desc[UR10][R24.64+0x70] ;  /* 0x0000700a181ec981 */ /* 0x000f22000c1e1100 */
[----:B------:R-:W-:Y:S02]  /*2c370*/  @P6 LOP3.LUT R0, R0, 0x4000000, RZ, 0xfc, !PT ;  /* 0x0400000000006812 */ /* 0x000fe400078efcff */
        /* <DEDUP_REMOVED lines=16> */
[----:B------:R-:W-:Y:S02]  /*2c480*/  ISETP.LT.OR P5, PT, R28, 0x8a, !P0 ;  /* 0x0000008a1c00780c */ /* 0x000fe400047a1670 */
[----:B------:R-:W-:-:S04]  /*2c490*/  LOP3.LUT P1, RZ, R7, 0x4000, RZ, 0xc0, !PT ;  /* 0x0000400007ff7812 */ /* 0x000fc8000782c0ff */
[----:B------:R-:W-:-:S07]  /*2c4a0*/  ISETP.LT.OR P4, PT, R28, 0x91, !P1 ;  /* 0x000000911c00780c */ /* 0x000fce0004f81670 */
[----:B------:R-:W-:-:S04]  /*2c4b0*/  @!P5 IADD3 R60, P2, P3, R3, R14, R11 ;  /* 0x0000000e033cd210 */ /* 0x000fc80007b5e00b */
[----:B------:R-:W-:Y:S02]  /*2c4c0*/  @!P5 IADD3.X R62, R2, R29, R10, P2, P3 ;  /* 0x0000001d023ed210 */ /* 0x000fe400017e640a */
[----:B------:R-:W-:-:S04]  /*2c4d0*/  @!P4 IADD3 R108, P2, P3, R3, R14, R9 ;  /* 0x0000000e036cc210 */ /* 0x000fc80007b5e009 */
[----:B------:R-:W-:Y:S02]  /*2c4e0*/  @!P4 IADD3.X R109, R2, R29, R8, P2, P3 ;  /* 0x0000001d026dc210 */ /* 0x000fe400017e6408 */
[----:B------:R-:W-:Y:S02]  /*2c4f0*/  LOP3.LUT P4, RZ, R7, 0x1000, RZ, 0xc0, !PT ;  /* 0x0000100007ff7812 */ /* 0x000fe4000788c0ff */
[----:B------:R-:W-:Y:S02]  /*2c500*/  PRMT R61, RZ, 0x7610, R61 ;  /* 0x00007610ff3d7816 */ /* 0x000fe4000000003d */
        /* <DEDUP_REMOVED lines=8> */
[----:B------:R0:W-:Y:S04]  /*2c590*/  @!P6 STG.E.U8 desc[UR10][R156.64+0x71], R30 ;  /* 0x0000711e9c00e986 */ /* 0x0001e8000c10110a */
[----:B------:R-:W4:Y:S01]  /*2c5a0*/  @!P4 LDG.E.U8 R61, desc[UR10][R26.64+0x70] ;  /* 0x0000700a1a3dc981 */ /* 0x000f22000c1e1100 */
[----:B------:R-:W-:Y:S01]  /*2c5b0*/  ISETP.LT.OR P6, PT, R28, 0x92, !P1 ;  /* 0x000000921c00780c */ /* 0x000fe20004fc1670 */
[----:B0-----:R-:W0:-:S12]  /*2c5c0*/  @!P4 LDC.64 R30, c[0x0][0x5c0] ;  /* 0x00017000ff1ecb82 */ /* 0x001e180000000a00 */
[----:B------:R-:W-:-:S04]  /*2c5d0*/  @!P6 IADD3 R110, P2, P3, R3, R14, R9 ;  /* 0x0000000e036ee210 */ /* 0x000fc80007b5e009 */
[----:B------:R-:W-:Y:S02]  /*2c5e0*/  @!P6 IADD3.X R111, R2, R29, R8, P2, P3 ;  /* 0x0000001d026fe210 */ /* 0x000fe400017e6408 */
[----:B------:R-:W-:Y:S02]  /*2c5f0*/  @P5 LOP3.LUT R0, R0, 0x80000000, RZ, 0xfc, !PT ;  /* 0x8000000000005812 */ /* 0x000fe400078efcff */
[----:B------:R-:W-:Y:S02]  /*2c600*/  LOP3.LUT P5, RZ, R7, 0x2000, RZ, 0xc0, !PT ;  /* 0x0000200007ff7812 */ /* 0x000fe400078ac0ff */
[----:B0-----:R-:W-:-:S05]  /*2c610*/  @!P4 IADD3 R30, P2, R66, R30, RZ ;  /* 0x0000001e421ec210 */ /* 0x001fca0007f5e0ff */
[----:B------:R-:W-:Y:S01]  /*2c620*/  @!P4 IMAD.X R31, R67, 0x1, R31, P2 ;  /* 0x00000001431fc824 */ /* 0x000fe200010e061f */
        /* <DEDUP_REMOVED lines=9> */
[----:B0-----:R-:W-:Y:S01]  /*2c6c0*/  PRMT R61, RZ, 0x7610, R61 ;  /* 0x00007610ff3d7816 */ /* 0x001fe2000000003d */
[----:B------:R-:W0:Y:S05]  /*2c6d0*/  @!P5 LDC.64 R30, c[0x0][0x5c0] ;  /* 0x00017000ff1edb82 */ /* 0x000e2a0000000a00 */
[----:B------:R-:W4:Y:S01]  /*2c6e0*/  @!P5 LDG.E.U8 R61, desc[UR10][R26.64+0x71] ;  /* 0x0000710a1a3dd981 */ /* 0x000f22000c1e1100 */
[----:B------:R-:W-:-:S04]  /*2c6f0*/  @!P6 IADD3 R116, P2, P3, R3, R14, R9 ;  /* 0x0000000e0374e210 */ /* 0x000fc80007b5e009 */
[----:B------:R-:W-:Y:S02]  /*2c700*/  @!P6 IADD3.X R117, R2, R29, R8, P2, P3 ;  /* 0x0000001d0275e210 */ /* 0x000fe400017e6408 */
[----:B0-----:R-:W-:-:S05]  /*2c710*/  @!P5 IADD3 R30, P2, R68, R30, RZ ;  /* 0x0000001e441ed210 */ /* 0x001fca0007f5e0ff */
[----:B------:R-:W-:Y:S01]  /*2c720*/  @!P5 IMAD.X R31, R70, 0x1, R31, P2 ;  /* 0x00000001461fd824 */ /* 0x000fe200010e061f */
        /* <DEDUP_REMOVED lines=8> */
[----:B------:R0:W-:Y:S01]  /*2c7b0*/  @!P5 STG.E.U8 desc[UR10][R30.64+0x71], R61 ;  /* 0x0000713d1e00d986 */ /* 0x0001e2000c10110a */
[----:B------:R-:W-:Y:S02]  /*2c7c0*/  LOP3.LUT P5, RZ, R5, 0x8000000, RZ, 0xc0, !PT ;  /* 0x0800000005ff7812 */ /* 0x000fe400078ac0ff */
[----:B0-----:R-:W-:-:S11]  /*2c7d0*/  PRMT R30, RZ, 0x7610, R30 ;  /* 0x00007610ff1e7816 */ /* 0x001fd6000000001e */
[----:B------:R-:W4:Y:S01]  /*2c7e0*/  @!P5 LDG.E.U8 R30, desc[UR10][R24.64+0x78] ;  /* 0x0000780a181ed981 */ /* 0x000f22000c1e1100 */
[----:B------:R-:W-:-:S04]  /*2c7f0*/  @!P6 IADD3 R118, P3, P4, R3, R14, R9 ;  /* 0x0000000e0376e210 */ /* 0x000fc80007c7e009 */
        /* <DEDUP_REMOVED lines=17> */
[C---:B------:R-:W-:Y:S02]  /*2c910*/  ISETP.LT.OR P6, PT, R28.reuse, 0x92, !P0 ;  /* 0x000000921c00780c */ /* 0x040fe400047c1670 */
[----:B------:R-:W-:-:S02]  /*2c920*/  ISETP.LT.OR P5, PT, R28, 0x99, !P0 ;  /* 0x000000991c00780c */ /* 0x000fc400047a1670 */
[----:B------:R-:W-:-:S09]  /*2c930*/  LOP3.LUT R0, R0, 0xfffeffff, RZ, 0xc0, !PT ;  /* 0xfffeffff00007812 */ /* 0x000fd200078ec0ff */
[CCC-:B------:R-:W-:Y:S02]  /*2c940*/  @!P6 IADD3 R124, P2, P3, R3.reuse, R14.reuse, R11.reuse ;  /* 0x0000000e037ce210 */ /* 0x1c0fe40007b5e00b */
[----:B------:R-:W-:Y:S02]  /*2c950*/  @P6 LOP3.LUT R0, R0, 0x10000, RZ, 0xfc, !PT ;  /* 0x0001000000006812 */ /* 0x000fe400078efcff */
[----:B------:R-:W-:Y:S02]  /*2c960*/  @!P6 IADD3.X R125, R2, R29, R10, P2, P3 ;  /* 0x0000001d027de210 */ /* 0x000fe400017e640a */
[----:B------:R-:W-:Y:S02]  /*2c970*/  LOP3.LUT R0, R0, 0xfffffffd, RZ, 0xc0, !PT ;  /* 0xfffffffd00007812 */ /* 0x000fe400078ec0ff */
[----:B------:R-:W-:Y:S02]  /*2c980*/  @!P5 IADD3 R128, P2, P3, R3, R14, R11 ;  /* 0x0000000e0380d210 */ /* 0x000fe40007b5e00b */
[----:B------:R-:W-:-:S02]  /*2c990*/  @P5 LOP3.LUT R0, R0, 0x2, RZ, 0xfc, !PT ;  /* 0x0000000200005812 */ /* 0x000fc400078efcff */
[----:B------:R-:W-:Y:S02]  /*2c9a0*/  @!P5 IADD3.X R129, R2, R29, R10, P2, P3 ;  /* 0x0000001d0281d210 */ /* 0x000fe400017e640a */
        /* <DEDUP_REMOVED lines=8> */
[----:B------:R-:W-:Y:S01]  /*2ca30*/  LOP3.LUT P6, RZ, R7, 0x800, RZ, 0xc0, !PT ;  /* 0x0000080007ff7812 */ /* 0x000fe200078cc0ff */
[----:B------:R-:W2:Y:S03]  /*2ca40*/  LDL.LU R85, [R1+0x534] ;  /* 0x0005340001557983 */ /* 0x000ea60000300800 */
[----:B------:R-:W-:Y:S01]  /*2ca50*/  F2FP.SATFINITE.E4M3.F32.PACK_AB_MERGE_C R30, RZ, R30, RZ ;  /* 0x0000001eff1e723e */ /* 0x000fe200048070ff */
[----:B------:R-:W4:Y:S04]  /*2ca60*/  LDL.LU R90, [R1+0x538] ;  /* 0x00053800015a7983 */ /* 0x000f280000300800 */
[----:B------:R0:W-:Y:S01]  /*2ca70*/  @!P4 STG.E.U8 desc[UR10][R86.64+0x79], R30 ;  /* 0x0000791e5600c986 */ /* 0x0001e2000c10110a */
[----:B------:R-:W-:-:S13]  /*2ca80*/  ISETP.LT.OR P4, PT, R28, 0x79, !P0 ;  /* 0x000000791c00780c */ /* 0x000fda0004781670 */
[----:B0-----:R-:W0:Y:S02]  /*2ca90*/  @!P4 LDC.64 R30, c[0x0][0x5c0] ;  /* 0x00017000ff1ecb82 */ /* 0x001e240000000a00 */
[----:B0-----:R-:W-:Y:S02]  /*2caa0*/  @!P4 IADD3 R30, P2, R52, R30, RZ ;  /* 0x0000001e341ec210 */ /* 0x001fe40007f5e0ff */
[----:B------:R-:W-:-:S06]  /*2cab0*/  PRMT R52, RZ, 0x7610, R52 ;  /* 0x00007610ff347816 */ /* 0x000fcc0000000034 */
[----:B------:R-:W5:Y:S01]  /*2cac0*/  @!P4 LDG.E.U8 R52, desc[UR10][R26.64+0x78] ;  /* 0x0000780a1a34c981 */ /* 0x000f62000c1e1100 */
[----:B------:R-:W-:Y:S01]  /*2cad0*/  @!P4 IMAD.X R31, R58, 0x1, R31, P2 ;  /* 0x000000013a1fc824 */ /* 0x000fe200010e061f */
[----:B------:R-:W-:Y:S02]  /*2cae0*/  LOP3.LUT R0, R0, 0xfffffffe, RZ, 0xc0, !PT ;  /* 0xfffffffe00007812 */ /* 0x000fe400078ec0ff */
[----:B-----5:R-:W-:-:S04]  /*2caf0*/  LOP3.LUT R52, R52, 0xff, RZ, 0xc0, !PT ;  /* 0x000000ff34347812 */ /* 0x020fc800078ec0ff */
[----:B------:R-:W-:-:S05]  /*2cb00*/  F2FP.F16.E4M3.UNPACK_B R52, R52 ;  /* 0x00000034ff34723e */ /* 0x000fca00020006ff */
[----:B------:R-:W-:-:S05]  /*2cb10*/  HADD2.F32 R52, -RZ, R52.H0_H0 ;  /* 0x20000034ff347230 */ /* 0x000fca0000004100 */
[----:B------:R-:W-:-:S04]  /*2cb20*/  FMUL R52, R52, UR61 ;  /* 0x0000003d34347c20 */ /* 0x000fc80008400000 */
[----:B---3--:R-:W-:-:S05]  /*2cb30*/  FFMA R52, R91, UR60, R52 ;  /* 0x0000003c5b347c23 */ /* 0x008fca0008000034 */
[----:B------:R-:W-:-:S05]  /*2cb40*/  F2FP.SATFINITE.E4M3.F32.PACK_AB_MERGE_C R52, RZ, R52, RZ ;  /* 0x00000034ff34723e */ /* 0x000fca00048070ff */
[----:B------:R0:W-:Y:S02]  /*2cb50*/  @!P4 STG.E.U8 desc[UR10][R30.64+0x78], R52 ;  /* 0x000078341e00c986 */ /* 0x0001e4000c10110a */
[----:B0-----:R-:W-:Y:S01]  /*2cb60*/  PRMT R52, RZ, 0x7610, R52 ;  /* 0x00007610ff347816 */ /* 0x001fe20000000034 */
[----:B------:R-:W0:Y:S05]  /*2cb70*/  @!P6 LDC.64 R30, c[0x0][0x5c0] ;  /* 0x00017000ff1eeb82 */ /* 0x000e2a0000000a00 */
[----:B------:R-:W3:Y:S01]  /*2cb80*/  @!P6 LDG.E.U8 R52, desc[UR10][R26.64+0x79] ;  /* 0x0000790a1a34e981 */ /* 0x000ee2000c1e1100 */
[----:B------:R-:W-:Y:S02]  /*2cb90*/  @P5 LOP3.LUT R0, R0, 0x1, RZ, 0xfc, !PT ;  /* 0x0000000100005812 */ /* 0x000fe400078efcff */
[----:B------:R-:W-:-:S13]  /*2cba0*/  ISETP.LT.OR P5, PT, R28, 0xa1, !P1 ;  /* 0x000000a11c00780c */ /* 0x000fda0004fa1670 */
[----:B------:R-:W-:-:S04]  /*2cbb0*/  @!P5 IADD3 R144, P2, P3, R3, R14, R9 ;  /* 0x0000000e0390d210 */ /* 0x000fc80007b5e009 */
[----:B------:R-:W-:Y:S02]  /*2cbc0*/  @!P5 IADD3.X R145, R2, R29, R8, P2, P3 ;  /* 0x0000001d0291d210 */ /* 0x000fe400017e6408 */
[----:B------:R-:W-:-:S13]  /*2cbd0*/  ISETP.LT.OR P5, PT, R28, 0xa2, !P1 ;  /* 0x000000a21c00780c */ /* 0x000fda0004fa1670 */
[----:B------:R-:W-:-:S04]  /*2cbe0*/  @!P5 IADD3 R146, P2, P3, R3, R14, R9 ;  /* 0x0000000e0392d210 */ /* 0x000fc80007b5e009 */
[----:B------:R-:W-:Y:S02]  /*2cbf0*/  @!P5 IADD3.X R147, R2, R29, R8, P2, P3 ;  /* 0x0000001d0293d210 */ /* 0x000fe400017e6408 */
[----:B------:R-:W-:Y:S02]  /*2cc00*/  ISETP.LT.OR P5, PT, R28, 0xa9, !P1 ;  /* 0x000000a91c00780c */ /* 0x000fe40004fa1670 */
[----:B0-----:R-:W-:-:S05]  /*2cc10*/  @!P6 IADD3 R30, P4, R53, R30, RZ ;  /* 0x0000001e351ee210 */ /* 0x001fca0007f9e0ff */
[----:B------:R-:W-:Y:S01]  /*2cc20*/  @!P6 IMAD.X R31, R57, 0x1, R31, P4 ;  /* 0x00000001391fe824 */ /* 0x000fe200020e061f */
[----:B------:R-:W-:-:S05]  /*2cc30*/  ISETP.GE.AND P4, PT, R13, 0x1, PT ;  /* 0x000000010d00780c */ /* 0x000fca0003f86270 */
[----:B------:R-:W-:-:S04]  /*2cc40*/  @!P5 IADD3 R148, P2, P3, R3, R14, R9 ;  /* 0x0000000e0394d210 */ /* 0x000fc80007b5e009 */
[----:B------:R-:W-:Y:S02]  /*2cc50*/  @!P5 IADD3.X R149, R2, R29, R8, P2, P3 ;  /* 0x0000001d0295d210 */ /* 0x000fe400017e6408 */
[----:B------:R-:W-:Y:S02]  /*2cc60*/  ISETP.LT.OR P2, PT, R28, 0x81, !P4 ;  /* 0x000000811c00780c */ /* 0x000fe40006741670 */
[----:B---3--:R-:W-:-:S04]  /*2cc70*/  LOP3.LUT R52, R52, 0xff, RZ, 0xc0, !PT ;  /* 0x000000ff34347812 */ /* 0x008fc800078ec0ff */
[----:B------:R-:W-:-:S05]  /*2cc80*/  F2FP.F16.E4M3.UNPACK_B R52, R52 ;  /* 0x00000034ff34723e */ /* 0x000fca00020006ff */
[----:B------:R-:W-:-:S05]  /*2cc90*/  HADD2.F32 R52, -RZ, R52.H0_H0 ;  /* 0x20000034ff347230 */ /* 0x000fca0000004100 */
[----:B------:R-:W-:-:S04]  /*2cca0*/  FMUL R52, R52, UR61 ;  /* 0x0000003d34347c20 */ /* 0x000fc80008400000 */
[----:B--2---:R-:W-:Y:S02]  /*2ccb0*/  FFMA R52, R85, UR60, R52 ;  /* 0x0000003c55347c23 */ /* 0x004fe40008000034 */
        /* <DEDUP_REMOVED lines=9> */
[----:B------:R-:W-:Y:S02]  /*2cd50*/  FMUL R52, R30, UR61 ;  /* 0x0000003d1e347c20 */ /* 0x000fe40008400000 */
[----:B------:R-:W0:Y:S02]  /*2cd60*/  @!P2 LDC.64 R30, c[0x0][0x5c0] ;  /* 0x00017000ff1eab82 */ /* 0x000e240000000a00 */
[----:B----4-:R-:W-:-:S05]  /*2cd70*/  FFMA R52, R90, UR60, R52 ;  /* 0x0000003c5a347c23 */ /* 0x010fca0008000034 */
        /* <DEDUP_REMOVED lines=8> */
[----:B------:R-:W-:Y:S02]  /*2ce00*/  LOP3.LUT P6, RZ, R6, 0x8, RZ, 0xc0, !PT ;  /* 0x0000000806ff7812 */ /* 0x000fe400078cc0ff */
[----:B0-----:R-:W-:-:S05]  /*2ce10*/  @!P2 IADD3 R30, P3, R14, R30, RZ ;  /* 0x0000001e0e1ea210 */ /* 0x001fca0007f7e0ff */
[----:B------:R-:W-:Y:S01]  /*2ce20*/  @!P2 IMAD.X R31, R29, 0x1, R31, P3 ;  /* 0x000000011d1fa824 */ /* 0x000fe200018e061f */
        /* <DEDUP_REMOVED lines=8> */
[----:B------:R0:W-:Y:S02]  /*2ceb0*/  @!P2 STG.E.U8 desc[UR10][R30.64+0x81], R52 ;  /* 0x000081341e00a986 */ /* 0x0001e4000c10110a */
[----:B0-----:R-:W-:-:S06]  /*2cec0*/  PRMT R30, RZ, 0x7610, R30 ;  /* 0x00007610ff1e7816 */ /* 0x001fcc000000001e */
[----:B------:R-:W4:Y:S01]  /*2ced0*/  @!P6 LDG.E.U8 R30, desc[UR10][R18.64+0x80] ;  /* 0x0000800a121ee981 */ /* 0x000f22000c1e1100 */
[----:B------:R-:W-:-:S04]  /*2cee0*/  LOP3.LUT R7, R7, 0xfffffbff, RZ, 0xc0, !PT ;  /* 0xfffffbff07077812 */ /* 0x000fc800078ec0ff */
[----:B------:R-:W-:Y:S02]  /*2cef0*/  @P5 LOP3.LUT R7, R7, 0x400, RZ, 0xfc, !PT ;  /* 0x0000040007075812 */ /* 0x000fe400078efcff */
[----:B------:R-:W-:-:S13]  /*2cf00*/  ISETP.LT.OR P5, PT, R28, 0xaa, !P1 ;  /* 0x000000aa1c00780c */ /* 0x000fda0004fa1670 */
        /* <DEDUP_REMOVED lines=16> */
[----:B0-----:R-:W-:-:S06]  /*2d010*/  PRMT R30, RZ, 0x7610, R30 ;  /* 0x00007610ff1e7816 */ /* 0x001fcc000000001e */
[----:B------:R-:W4:Y:S01]  /*2d020*/  @!P5 LDG.E.U8 R30, desc[UR10][R18.64+0x81] ;  /* 0x0000810a121ed981 */ /* 0x000f22000c1e1100 */
        /* <DEDUP_REMOVED lines=11> */
[----:B------:R-:W-:-:S13]  /*2d0e0*/  ISETP.LT.OR P5, PT, R28, 0xa9, !P0 ;  /* 0x000000a91c00780c */ /* 0x000fda00047a1670 */
[----:B------:R-:W-:-:S04]  /*2d0f0*/  @!P5 IADD3 R81, P3, P2, R3, R14, R11 ;  /* 0x0000000e0351d210 */ /* 0x000fc80007a7e00b */
[----:B------:R-:W-:Y:S02]  /*2d100*/  @!P5 IADD3.X R104, R2, R29, R10, P3, P2 ;  /* 0x0000001d0268d210 */ /* 0x000fe40001fe440a */
[----:B------:R-:W-:Y:S02]  /*2d110*/  ISETP.LT.OR P2, PT, R28, 0x89, !P4 ;  /* 0x000000891c00780c */ /* 0x000fe40006741670 */
[----:B0-----:R-:W-:-:S11]  /*2d120*/  PRMT R30, RZ, 0x7610, R30 ;  /* 0x00007610ff1e7816 */ /* 0x001fd6000000001e */
[----:B------:R-:W4:Y:S02]  /*2d130*/  @!P2 LDG.E.U8 R30, desc[UR10][R16.64+0x88] ;  /* 0x0000880a101ea981 */ /* 0x000f24000c1e1100 */
[----:B----4-:R-:W-:-:S04]  /*2d140*/  LOP3.LUT R30, R30, 0xff, RZ, 0xc0, !PT ;  /* 0x000000ff1e1e7812 */ /* 0x010fc800078ec0ff */
[----:B------:R-:W-:-:S05]  /*2d150*/  F2FP.F16.E4M3.UNPACK_B R30, R30 ;  /* 0x0000001eff1e723e */ /* 0x000fca00020006ff */
[----:B------:R-:W-:-:S05]  /*2d160*/  HADD2.F32 R30, -RZ, R30.H0_H0 ;  /* 0x2000001eff1e7230 */ /* 0x000fca0000004100 */
[----:B------:R-:W-:-:S04]  /*2d170*/  FMUL R30, R30, UR61 ;  /* 0x0000003d1e1e7c20 */ /* 0x000fc80008400000 */
[----:B---3--:R-:W-:Y:S02]  /*2d180*/  FFMA R52, R91, UR60, R30 ;  /* 0x0000003c5b347c23 */ /* 0x008fe4000800001e */
[----:B------:R-:W0:Y:S01]  /*2d190*/  @!P2 LDC.64 R30, c[0x0][0x5c0] ;  /* 0x00017000ff1eab82 */ /* 0x000e220000000a00 */
[----:B------:R-:W-:Y:S01]  /*2d1a0*/  LOP3.LUT R0, R0, 0xffffffef, RZ, 0xc0, !PT ;  /* 0xffffffef00007812 */ /* 0x000fe200078ec0ff */
[----:B------:R-:W3:Y:S01]  /*2d1b0*/  LDL.LU R91, [R1+0x550] ;  /* 0x00055000015b7983 */ /* 0x000ee20000300800 */
[----:B------:R-:W-:Y:S02]  /*2d1c0*/  F2FP.SATFINITE.E4M3.F32.PACK_AB_MERGE_C R52, RZ, R52, RZ ;  /* 0x00000034ff34723e */ /* 0x000fe400048070ff */
[----:B0-----:R-:W-:Y:S01]  /*2d1d0*/  @!P2 IADD3 R30, P3, R14, R30, RZ ;  /* 0x0000001e0e1ea210 */ /* 0x001fe20007f7e0ff */
[----:B------:R-:W4:Y:S04]  /*2d1e0*/  LDL.LU R90, [R1+0x554] ;  /* 0x00055400015a7983 */ /* 0x000f280000300800 */
[----:B------:R-:W-:-:S05]  /*2d1f0*/  @!P2 IMAD.X R31, R29, 0x1, R31, P3 ;  /* 0x000000011d1fa824 */ /* 0x000fca00018e061f */
[----:B------:R0:W-:Y:S01]  /*2d200*/  @!P2 STG.E.U8 desc[UR10][R30.64+0x88], R52 ;  /* 0x000088341e00a986 */ /* 0x0001e2000c10110a */
[----:B------:R-:W-:Y:S02]  /*2d210*/  ISETP.LT.OR P2, PT, R28, 0x8a, !P4 ;  /* 0x0000008a1c00780c */ /* 0x000fe40006741670 */
[----:B0-----:R-:W-:-:S11]  /*2d220*/  PRMT R52, RZ, 0x7610, R52 ;  /* 0x00007610ff347816 */ /* 0x001fd60000000034 */
[----:B------:R-:W0:Y:S01]  /*2d230*/  @!P2 LDC.64 R30, c[0x0][0x5c0] ;  /* 0x00017000ff1eab82 */ /* 0x000e220000000a00 */
[----:B------:R-:W5:Y:S01]  /*2d240*/  @!P2 LDG.E.U8 R52, desc[UR10][R16.64+0x89] ;  /* 0x0000890a1034a981 */ /* 0x000f62000c1e1100 */
[----:B------:R-:W-:-:S04]  /*2d250*/  @P6 LOP3.LUT R0, R0, 0x10, RZ, 0xfc, !PT ;  /* 0x0000001000006812 */ /* 0x000fc800078efcff */
[----:B------:R-:W-:-:S04]  /*2d260*/  LOP3.LUT R0, R0, 0xfffffff7, RZ, 0xc0, !PT ;  /* 0xfffffff700007812 */ /* 0x000fc800078ec0ff */
[----:B------:R-:W-:Y:S02]  /*2d270*/  @P5 LOP3.LUT R0, R0, 0x8, RZ, 0xfc, !PT ;  /* 0x0000000800005812 */ /* 0x000fe400078efcff */
[----:B------:R-:W-:Y:S02]  /*2d280*/  LOP3.LUT P5, RZ, R6, 0x40, RZ, 0xc0, !PT ;  /* 0x0000004006ff7812 */ /* 0x000fe400078ac0ff */
[----:B0-----:R-:W-:-:S05]  /*2d290*/  @!P2 IADD3 R30, P3, R14, R30, RZ ;  /* 0x0000001e0e1ea210 */ /* 0x001fca0007f7e0ff */
[----:B------:R-:W-:Y:S01]  /*2d2a0*/  @!P2 IMAD.X R31, R29, 0x1, R31, P3 ;  /* 0x000000011d1fa824 */ /* 0x000fe200018e061f */
[----:B-----5:R-:W-:-:S04]  /*2d2b0*/  LOP3.LUT R52, R52, 0xff, RZ, 0xc0, !PT ;  /* 0x000000ff34347812 */ /* 0x020fc800078ec0ff */
        /* <DEDUP_REMOVED lines=9> */
[----:B------:R-:W5:Y:S01]  /*2d350*/  @!P5 LDG.E.U8 R30, desc[UR10][R18.64+0x88] ;  /* 0x0000880a121ed981 */ /* 0x000f62000c1e1100 */
[----:B------:R-:W-:-:S04]  /*2d360*/  LOP3.LUT R7, R7, 0xfffffdff, RZ, 0xc0, !PT ;  /* 0xfffffdff07077812 */ /* 0x000fc800078ec0ff */
[----:B------:R-:W-:Y:S02]  /*2d370*/  @P6 LOP3.LUT R7, R7, 0x200, RZ, 0xfc, !PT ;  /* 0x0000020007076812 */ /* 0x000fe400078efcff */
[----:B------:R-:W-:Y:S02]  /*2d380*/  ISETP.LT.OR P6, PT, R28, 0xaa, !P0 ;  /* 0x000000aa1c00780c */ /* 0x000fe400047c1670 */
[----:B------:R-:W-:-:S11]  /*2d390*/  LOP3.LUT R0, R0, 0xfffffffb, RZ, 0xc0, !PT ;  /* 0xfffffffb00007812 */ /* 0x000fd600078ec0ff */
[----:B------:R-:W-:Y:S02]  /*2d3a0*/  @!P6 IADD3 R67, P3, P2, R3, R14, R11 ;  /* 0x0000000e0343e210 */ /* 0x000fe40007a7e00b */
[----:B------:R-:W-:Y:S02]  /*2d3b0*/  @P6 LOP3.LUT R0, R0, 0x4, RZ, 0xfc, !PT ;  /* 0x0000000400006812 */ /* 0x000fe400078efcff */
[----:B------:R-:W-:Y:S02]  /*2d3c0*/  @!P6 IADD3.X R68, R2, R29, R10, P3, P2 ;  /* 0x0000001d0244e210 */ /* 0x000fe40001fe440a */
[----:B------:R-:W-:-:S13]  /*2d3d0*/  ISETP.LT.OR P6, PT, R28, 0xb1, !P1 ;  /* 0x000000b11c00780c */ /* 0x000fda0004fc1670 */
[----:B------:R-:W-:-:S04]  /*2d3e0*/  @!P6 IADD3 R159, P3, P2, R3, R14, R9 ;  /* 0x0000000e039fe210 */ /* 0x000fc80007a7e009 */
[----:B------:R-:W-:Y:S02]  /*2d3f0*/  @!P6 IADD3.X R160, R2, R29, R8, P3, P2 ;  /* 0x0000001d02a0e210 */ /* 0x000fe40001fe4408 */
[----:B------:R-:W-:-:S13]  /*2d400*/  ISETP.LT.OR P6, PT, R28, 0xb2, !P1 ;  /* 0x000000b21c00780c */ /* 0x000fda0004fc1670 */
[----:B------:R-:W-:-:S04]  /*2d410*/  @!P6 IADD3 R169, P3, P2, R3, R14, R9 ;  /* 0x0000000e03a9e210 */ /* 0x000fc80007a7e009 */
[----:B------:R-:W-:Y:S02]  /*2d420*/  @!P6 IADD3.X R170, R2, R29, R8, P3, P2 ;  /* 0x0000001d02aae210 */ /* 0x000fe40001fe4408 */
[----:B------:R-:W-:Y:S02]  /*2d430*/  LOP3.LUT P6, RZ, R7, 0x200, RZ, 0xc0, !PT ;  /* 0x0000020007ff7812 */ /* 0x000fe400078cc0ff */
[----:B-----5:R-:W-:-:S04]  /*2d440*/  LOP3.LUT R30, R30, 0xff, RZ, 0xc0, !PT ;  /* 0x000000ff1e1e7812 */ /* 0x020fc800078ec0ff */
        /* <DEDUP_REMOVED lines=19> */
[----:B------:R-:W-:Y:S02]  /*2d580*/  LOP3.LUT P5, RZ, R6, 0x200, RZ, 0xc0, !PT ;  /* 0x0000020006ff7812 */ /* 0x000fe400078ac0ff */
[----:B----4-:R-:W-:-:S04]  /*2d590*/  LOP3.LUT R30, R30, 0xff, RZ, 0xc0, !PT ;  /* 0x000000ff1e1e7812 */ /* 0x010fc800078ec0ff */
[----:B------:R-:W-:-:S05]  /*2d5a0*/  F2FP.F16.E4M3.UNPACK_B R30, R30 ;  /* 0x0000001eff1e723e */ /* 0x000fca00020006ff */
[----:B------:R-:W-:-:S05]  /*2d5b0*/  HADD2.F32 R30, -RZ, R30.H0_H0 ;  /* 0x2000001eff1e7230 */ /* 0x000fca0000004100 */
[----:B------:R-:W-:-:S04]  /*2d5c0*/  FMUL R30, R30, UR61 ;  /* 0x0000003d1e1e7c20 */ /* 0x000fc80008400000 */
[----:B--2---:R-:W-:Y:S01]  /*2d5d0*/  FFMA R30, R85, UR60, R30 ;  /* 0x0000003c551e7c23 */ /* 0x004fe2000800001e */
[----:B------:R-:W-:Y:S01]  /*2d5e0*/  PRMT R52, RZ, 0x7610, R52 ;  /* 0x00007610ff347816 */ /* 0x000fe20000000034 */
[----:B------:R-:W2:Y:S03]  /*2d5f0*/  LDL.LU R85, [R1+0x560] ;  /* 0x0005600001557983 */ /* 0x000ea60000300800 */
[----:B------:R-:W-:-:S05]  /*2d600*/  F2FP.SATFINITE.E4M3.F32.PACK_AB_MERGE_C R30, RZ, R30, RZ ;  /* 0x0000001eff1e723e */ /* 0x000fca00048070ff */
[----:B------:R0:W-:Y:S02]  /*2d610*/  @!P4 STG.E.U8 desc[UR10][R178.64+0x80], R30 ;  /* 0x0000801eb200c986 */ /* 0x0001e4000c10110a */
[----:B0-----:R-:W-:-:S06]  /*2d620*/  PRMT R30, RZ, 0x7610, R30 ;  /* 0x00007610ff1e7816 */ /* 0x001fcc000000001e */
[----:B------:R-:W4:Y:S02]  /*2d630*/  @!P5 LDG.E.U8 R30, desc[UR10][R20.64+0x81] ;  /* 0x0000810a141ed981 */ /* 0x000f24000c1e1100 */
        /* <DEDUP_REMOVED lines=10> */
[----:B------:R-:W-:-:S13]  /*2d6e0*/  ISETP.LT.OR P5, PT, R28, 0x81, !P1 ;  /* 0x000000811c00780c */ /* 0x000fda0004fa1670 */
[----:B------:R-:W5:Y:S01]  /*2d6f0*/  @!P5 LDG.E.U8 R52, desc[UR10][R22.64+0x80] ;  /* 0x0000800a1634d981 */ /* 0x000f62000c1e1100 */
[----:B------:R-:W-:Y:S01]  /*2d700*/  @!P6 IADD3 R175, P3, P2, R3, R14, R9 ;  /* 0x0000000e03afe210 */ /* 0x000fe20007a7e009 */
[----:B0-----:R-:W0:Y:S03]  /*2d710*/  @!P5 LDC.64 R30, c[0x0][0x5c0] ;  /* 0x00017000ff1edb82 */ /* 0x001e260000000a00 */
[----:B------:R-:W-:Y:S02]  /*2d720*/  @!P6 IADD3.X R176, R2, R29, R8, P3, P2 ;  /* 0x0000001d02b0e210 */ /* 0x000fe40001fe4408 */
[C---:B------:R-:W-:Y:S02]  /*2d730*/  ISETP.LT.OR P6, PT, R28.reuse, 0xba, !P1 ;  /* 0x000000ba1c00780c */ /* 0x040fe40004fc1670 */
[----:B------:R-:W-:Y:S02]  /*2d740*/  ISETP.LT.OR P4, PT, R28, 0xb1, !P0 ;  /* 0x000000b11c00780c */ /* 0x000fe40004781670 */
[----:B------:R-:W-:-:S09]  /*2d750*/  LOP3.LUT R0, R0, 0xfffffbff, RZ, 0xc0, !PT ;  /* 0xfffffbff00007812 */ /* 0x000fd200078ec0ff */
[----:B------:R-:W-:-:S04]  /*2d760*/  @!P6 IADD3 R168, P3, P2, R3, R14, R9 ;  /* 0x0000000e03a8e210 */ /* 0x000fc80007a7e009 */
[-C--:B------:R-:W-:Y:S02]  /*2d770*/  @!P6 IADD3.X R174, R2, R29.reuse, R8, P3, P2 ;  /* 0x0000001d02aee210 */ /* 0x080fe40001fe4408 */
[----:B------:R-:W-:Y:S02]  /*2d780*/  @!P4 IADD3 R161, P3, P2, R3, R14, R11 ;  /* 0x0000000e03a1c210 */ /* 0x000fe40007a7e00b */
[----:B------:R-:W-:Y:S02]  /*2d790*/  @P4 LOP3.LUT R0, R0, 0x400, RZ, 0xfc, !PT ;  /* 0x0000040000004812 */ /* 0x000fe400078efcff */
[----:B------:R-:W-:Y:S02]  /*2d7a0*/  @!P4 IADD3.X R171, R2, R29, R10, P3, P2 ;  /* 0x0000001d02abc210 */ /* 0x000fe40001fe440a */
[C---:B------:R-:W-:Y:S02]  /*2d7b0*/  ISETP.LT.OR P4, PT, R28.reuse, 0xb2, !P0 ;  /* 0x000000b21c00780c */ /* 0x040fe40004781670 */
[----:B------:R-:W-:-:S11]  /*2d7c0*/  ISETP.LT.OR P6, PT, R28, 0x82, !P1 ;  /* 0x000000821c00780c */ /* 0x000fd60004fc1670 */
[----:B------:R-:W-:-:S04]  /*2d7d0*/  @!P4 IADD3 R156, P3, P2, R3, R14, R11 ;  /* 0x0000000e039cc210 */ /* 0x000fc80007a7e00b */
[----:B------:R-:W-:Y:S02]  /*2d7e0*/  @!P4 IADD3.X R158, R2, R29, R10, P3, P2 ;  /* 0x0000001d029ec210 */ /* 0x000fe40001fe440a */
        /* <DEDUP_REMOVED lines=9> */
[----:B0-----:R-:W-:Y:S01]  /*2d880*/  PRMT R52, RZ, 0x7610, R52 ;  /* 0x00007610ff347816 */ /* 0x001fe20000000034 */
[----:B------:R-:W0:Y:S05]  /*2d890*/  @!P6 LDC.64 R30, c[0x0][0x5c0] ;  /* 0x00017000ff1eeb82 */ /* 0x000e2a0000000a00 */
[----:B------:R-:W2:Y:S01]  /*2d8a0*/  @!P6 LDG.E.U8 R52, desc[UR10][R22.64+0x81] ;  /* 0x0000810a1634e981 */ /* 0x000ea2000c1e1100 */
[----:B------:R-:W-:-:S04]  /*2d8b0*/  LOP3.LUT R0, R0, 0xfffffdff, RZ, 0xc0, !PT ;  /* 0xfffffdff00007812 */ /* 0x000fc800078ec0ff */
[----:B------:R-:W-:Y:S02]  /*2d8c0*/  @P4 LOP3.LUT R0, R0, 0x200, RZ, 0xfc, !PT ;  /* 0x0000020000004812 */ /* 0x000fe400078efcff */
[----:B------:R-:W-:Y:S02]  /*2d8d0*/  ISETP.LT.OR P4, PT, R28, 0xb9, !P0 ;  /* 0x000000b91c00780c */ /* 0x000fe40004781670 */
[----:B------:R-:W-:-:S11]  /*2d8e0*/  LOP3.LUT R0, R0, 0xfffffeff, RZ, 0xc0, !PT ;  /* 0xfffffeff00007812 */ /* 0x000fd600078ec0ff */
[----:B------:R-:W-:Y:S02]  /*2d8f0*/  @!P4 IADD3 R86, P3, P2, R3, R14, R11 ;  /* 0x0000000e0356c210 */ /* 0x000fe40007a7e00b */
[----:B------:R-:W-:Y:S02]  /*2d900*/  @P4 LOP3.LUT R0, R0, 0x100, RZ, 0xfc, !PT ;  /* 0x0000010000004812 */ /* 0x000fe400078efcff */
[----:B------:R-:W-:Y:S02]  /*2d910*/  @!P4 IADD3.X R88, R2, R29, R10, P3, P2 ;  /* 0x0000001d0258c210 */ /* 0x000fe40001fe440a */
[----:B0-----:R-:W-:-:S05]  /*2d920*/  @!P6 IADD3 R30, P4, R74, R30, RZ ;  /* 0x0000001e4a1ee210 */ /* 0x001fca0007f9e0ff */
[----:B------:R-:W-:Y:S01]  /*2d930*/  @!P6 IMAD.X R31, R79, 0x1, R31, P4 ;  /* 0x000000014f1fe824 */ /* 0x000fe200020e061f */
[----:B------:R-:W-:Y:S02]  /*2d940*/  LOP3.LUT P4, RZ, R6, 0x8000, RZ, 0xc0, !PT ;  /* 0x0000800006ff7812 */ /* 0x000fe4000788c0ff */
[----:B--2---:R-:W-:-:S04]  /*2d950*/  LOP3.LUT R52, R52, 0xff, RZ, 0xc0, !PT ;  /* 0x000000ff34347812 */ /* 0x004fc800078ec0ff */
[----:B------:R-:W-:-:S05]  /*2d960*/  F2FP.F16.E4M3.UNPACK_B R52, R52 ;  /* 0x00000034ff34723e */ /* 0x000fca00020006ff */
[----:B------:R-:W-:-:S05]  /*2d970*/  HADD2.F32 R52, -RZ, R52.H0_H0 ;  /* 0x20000034ff347230 */ /* 0x000fca0000004100 */
[----:B------:R-:W-:-:S04]  /*2d980*/  FMUL R52, R52, UR61 ;  /* 0x0000003d34347c20 */ /* 0x000fc80008400000 */
[----:B---3--:R-:W-:Y:S01]  /*2d990*/  FFMA R52, R91, UR60, R52 ;  /* 0x0000003c5b347c23 */ /* 0x008fe20008000034 */
[----:B------:R-:W-:Y:S01]  /*2d9a0*/  ISETP.LT.OR P5, PT, R28, 0xba, !P0 ;  /* 0x000000ba1c00780c */ /* 0x000fe200047a1670 */
[----:B------:R-:W2:Y:S03]  /*2d9b0*/  LDL.LU R91, [R1+0x56c] ;  /* 0x00056c00015b7983 */ /* 0x000ea60000300800 */
[----:B------:R-:W-:-:S05]  /*2d9c0*/  F2FP.SATFINITE.E4M3.F32.PACK_AB_MERGE_C R52, RZ, R52, RZ ;  /* 0x00000034ff34723e */ /* 0x000fca00048070ff */
[----:B------:R0:W-:Y:S02]  /*2d9d0*/  @!P6 STG.E.U8 desc[UR10][R30.64+0x81], R52 ;  /* 0x000081341e00e986 */ /* 0x0001e4000c10110a */
[----:B0-----:R-:W-:-:S06]  /*2d9e0*/  PRMT R30, RZ, 0x7610, R30 ;  /* 0x00007610ff1e7816 */ /* 0x001fcc000000001e */
[----:B------:R-:W3:Y:S01]  /*2d9f0*/  @!P4 LDG.E.U8 R30, desc[UR10][R20.64+0x88] ;  /* 0x0000880a141ec981 */ /* 0x000ee2000c1e1100 */
[----:B------:R-:W-:-:S04]  /*2da00*/  LOP3.LUT R7, R7, 0xfffffeff, RZ, 0xc0, !PT ;  /* 0xfffffeff07077812 */ /* 0x000fc800078ec0ff */
[----:B------:R-:W-:Y:S02]  /*2da10*/  @P0 LOP3.LUT R7, R7, 0x100, RZ, 0xfc, !PT ;  /* 0x0000010007070812 */ /* 0x000fe400078efcff */
[----:B------:R-:W-:Y:S02]  /*2da20*/  @!P5 IADD3 R85, P3, P2, R3, R14, R11 ;  /* 0x0000000e0355d210 */ /* 0x000fe40007a7e00b */
[----:B------:R-:W-:Y:S02]  /*2da30*/  LOP3.LUT R7, R7, 0xffffffdf, RZ, 0xc0, !PT ;  /* 0xffffffdf07077812 */ /* 0x000fe400078ec0ff */
[----:B------:R-:W-:Y:S02]  /*2da40*/  @!P5 IADD3.X R87, R2, R29, R10, P3, P2 ;  /* 0x0000001d0257d210 */ /* 0x000fe40001fe440a */
[----:B------:R-:W-:Y:S02]  /*2da50*/  @P5 LOP3.LUT R7, R7, 0x20, RZ, 0xfc, !PT ;  /* 0x0000002007075812 */ /* 0x000fe400078efcff */
[----:B------:R-:W-:-:S02]  /*2da60*/  LOP3.LUT P5, RZ, R6, 0x20000, RZ, 0xc0, !PT ;  /* 0x0002000006ff7812 */ /* 0x000fc400078ac0ff */
[----:B---3--:R-:W-:-:S04]  /*2da70*/  LOP3.LUT R30, R30, 0xff, RZ, 0xc0, !PT ;  /* 0x000000ff1e1e7812 */ /* 0x008fc800078ec0ff */
[----:B------:R-:W-:-:S05]  /*2da80*/  F2FP.F16.E4M3.UNPACK_B R30, R30 ;  /* 0x0000001eff1e723e */ /* 0x000fca00020006ff */
[----:B------:R-:W-:-:S05]  /*2da90*/  HADD2.F32 R30, -RZ, R30.H0_H0 ;  /* 0x2000001eff1e7230 */ /* 0x000fca0000004100 */
[----:B------:R-:W-:-:S04]  /*2daa0*/  FMUL R30, R30, UR61 ;  /* 0x0000003d1e1e7c20 */ /* 0x000fc80008400000 */
[----:B----4-:R-:W-:Y:S01]  /*2dab0*/  FFMA R30, R90, UR60, R30 ;  /* 0x0000003c5a1e7c23 */ /* 0x010fe2000800001e */
[----:B------:R-:W-:Y:S01]  /*2dac0*/  LOP3.LUT P6, RZ, R0, 0x2000000, RZ, 0xc0, !PT ;  /* 0x0200000000ff7812 */ /* 0x000fe200078cc0ff */
[----:B------:R-:W3:Y:S03]  /*2dad0*/  LDL.LU R90, [R1+0x570] ;  /* 0x00057000015a7983 */ /* 0x000ee60000300800 */
[----:B------:R-:W-:-:S05]  /*2dae0*/  F2FP.SATFINITE.E4M3.F32.PACK_AB_MERGE_C R30, RZ, R30, RZ ;  /* 0x0000001eff1e723e */ /* 0x000fca00048070ff */
[----:B------:R0:W-:Y:S02]  /*2daf0*/  @!P4 STG.E.U8 desc[UR10][R180.64+0x88], R30 ;  /* 0x0000881eb400c986 */ /* 0x0001e4000c10110a */
[----:B0-----:R-:W-:-:S06]  /*2db00*/  PRMT R30, RZ, 0x7610, R30 ;  /* 0x00007610ff1e7816 */ /* 0x001fcc000000001e */
[----:B------:R-:W4:Y:S01]  /*2db10*/  @!P5 LDG.E.U8 R30, desc[UR10][R20.64+0x89] ;  /* 0x0000890a141ed981 */ /* 0x000f22000c1e1100 */
[----:B------:R-:W-:Y:S02]  /*2db20*/  PRMT R52, RZ, 0x7610, R52 ;  /* 0x00007610ff347816 */ /* 0x000fe40000000034 */
[----:B------:R-:W-:-:S13]  /*2db30*/  ISETP.LT.OR P0, PT, R28, 0xc1, !P1 ;  /* 0x000000c11c00780c */ /* 0x000fda0004f01670 */
[----:B------:R-:W-:Y:S02]  /*2db40*/  @!P0 IADD3 R155, P3, P2, R3, R14, R9 ;  /* 0x0000000e039b8210 */ /* 0x000fe40007a7e009 */
[----:B----4-:R-:W-:-:S04]  /*2db50*/  LOP3.LUT R30, R30, 0xff, RZ, 0xc0, !PT ;  /* 0x000000ff1e1e7812 */ /* 0x010fc800078ec0ff */
[----:B------:R-:W-:-:S05]  /*2db60*/  F2FP.F16.E4M3.UNPACK_B R30, R30 ;  /* 0x0000001eff1e723e */ /* 0x000fca00020006ff */
[----:B------:R-:W-:-:S05]  /*2db70*/  HADD2.F32 R30, -RZ, R30.H0_H0 ;  /* 0x2000001eff1e7230 */ /* 0x000fca0000004100 */
[----:B------:R-:W-:-:S04]  /*2db80*/  FMUL R30, R30, UR61 ;  /* 0x0000003d1e1e7c20 */ /* 0x000fc80008400000 */
[----:B--2---:R-:W-:Y:S01]  /*2db90*/  FFMA R30, R91, UR60, R30 ;  /* 0x0000003c5b1e7c23 */ /* 0x004fe2000800001e */
[----:B------:R-:W-:Y:S01]  /*2dba0*/  @!P0 IADD3.X R157, R2, R29, R8, P3, P2 ;  /* 0x0000001d029d8210 */ /* 0x000fe20001fe4408 */
[----:B------:R-:W2:Y:S03]  /*2dbb0*/  LDL.LU R91, [R1+0x574] ;  /* 0x00057400015b7983 */ /* 0x000ea60000300800 */
[----:B------:R-:W-:Y:S01]  /*2dbc0*/  F2FP.SATFINITE.E4M3.F32.PACK_AB_MERGE_C R30, RZ, R30, RZ ;  /* 0x0000001eff1e723e */ /* 0x000fe200048070ff */
[----:B------:R-:W4:Y:S04]  /*2dbd0*/  LDL.LU R89, [R1+0x578] ;  /* 0x0005780001597983 */ /* 0x000f280000300800 */
[----:B------:R0:W-:Y:S04]  /*2dbe0*/  @!P5 STG.E.U8 desc[UR10][R182.64+0x89], R30 ;  /* 0x0000891eb600d986 */ /* 0x0001e8000c10110a */
[----:B------:R-:W5:Y:S01]  /*2dbf0*/  @!P6 LDG.E.U8 R52, desc[UR10][R22.64+0x88] ;  /* 0x0000880a1634e981 */ /* 0x000f62000c1e1100 */
[----:B------:R-:W-:-:S02]  /*2dc00*/  ISETP.LT.OR P0, PT, R28, 0xc2, !P1 ;  /* 0x000000c21c00780c */ /* 0x000fc40004f01670 */
[C---:B------:R-:W-:Y:S01]  /*2dc10*/  ISETP.LT.OR P4, PT, R28.reuse, 0xc9, !P1 ;  /* 0x000000c91c00780c */ /* 0x040fe20004f81670 */
[----:B------:R-:W4:Y:S01]  /*2dc20*/  LDL.LU R66, [R1+0x57c] ;  /* 0x00057c0001427983 */ /* 0x000f220000300800 */
[----:B0-----:R-:W0:Y:S01]  /*2dc30*/  @!P6 LDC.64 R30, c[0x0][0x5c0] ;  /* 0x00017000ff1eeb82 */ /* 0x001e220000000a00 */
[----:B------:R-:W-:Y:S02]  /*2dc40*/  ISETP.LT.OR P5, PT, R28, 0xca, !P1 ;  /* 0x000000ca1c00780c */ /* 0x000fe40004fa1670 */
[----:B------:R-:W4:Y:S06]  /*2dc50*/  LDL.LU R63, [R1+0x580] ;  /* 0x00058000013f7983 */ /* 0x000f2c0000300800 */
[----:B------:R-:W-:-:S04]  /*2dc60*/  @!P0 IADD3 R94, P3, P2, R3, R14, R9 ;  /* 0x0000000e035e8210 */ /* 0x000fc80007a7e009 */
[----:B------:R-:W-:Y:S02]  /*2dc70*/  @!P0 IADD3.X R95, R2, R29, R8, P3, P2 ;  /* 0x0000001d025f8210 */ /* 0x000fe40001fe4408 */
[C---:B------:R-:W-:Y:S02]  /*2dc80*/  LOP3.LUT P0, RZ, R7.reuse, 0x100, RZ, 0xc0, !PT ;  /* 0x0000010007ff7812 */ /* 0x040fe4000780c0ff */
[----:B------:R-:W-:Y:S02]  /*2dc90*/  LOP3.LUT R7, R7, 0xffffff7f, RZ, 0xc0, !PT ;  /* 0xffffff7f07077812 */ /* 0x000fe400078ec0ff */
[----:B------:R-:W-:Y:S02]  /*2dca0*/  @!P4 IADD3 R97, P3, P2, R3, R14, R9 ;  /* 0x0000000e0361c210 */ /* 0x000fe40007a7e009 */
[----:B------:R-:W-:Y:S02]  /*2dcb0*/  @P1 LOP3.LUT R7, R7, 0x80, RZ, 0xfc, !PT ;  /* 0x0000008007071812 */ /* 0x000fe400078efcff */
[----:B------:R-:W-:-:S02]  /*2dcc0*/  ISETP.LT.OR P1, PT, R28, 0xc1, !P0 ;  /* 0x000000c11c00780c */ /* 0x000fc40004721670 */
[----:B------:R-:W-:Y:S02]  /*2dcd0*/  @!P4 IADD3.X R98, R2, R29, R8, P3, P2 ;  /* 0x0000001d0262c210 */ /* 0x000fe40001fe4408 */
[----:B------:R-:W-:-:S04]  /*2dce0*/  @!P5 IADD3 R99, P3, P2, R3, R14, R9 ;  /* 0x0000000e0363d210 */ /* 0x000fc80007a7e009 */
[----:B------:R-:W-:Y:S02]  /*2dcf0*/  @!P5 IADD3.X R101, R2, R29, R8, P3, P2 ;  /* 0x0000001d0265d210 */ /* 0x000fe40001fe4408 */
[----:B0-----:R-:W-:Y:S02]  /*2dd00*/  @!P6 IADD3 R30, P2, R82, R30, RZ ;  /* 0x0000001e521ee210 */ /* 0x001fe40007f5e0ff */
[C---:B------:R-:W-:Y:S02]  /*2dd10*/  LOP3.LUT P4, RZ, R0.reuse, 0x4000000, RZ, 0xc0, !PT ;  /* 0x0400000000ff7812 */ /* 0x040fe4000788c0ff */
[----:B------:R-:W-:Y:S01]  /*2dd20*/  LOP3.LUT R0, R0, 0xff7fffff, RZ, 0xc0, !PT ;  /* 0xff7fffff00007812 */ /* 0x000fe200078ec0ff */
[----:B------:R-:W-:Y:S01]  /*2dd30*/  @!P6 IMAD.X R31, R84, 0x1, R31, P2 ;  /* 0x00000001541fe824 */ /* 0x000fe200010e061f */
[----:B------:R-:W-:Y:S02]  /*2dd40*/  @!P1 IADD3 R96, P3, P2, R3, R14, R11 ;  /* 0x0000000e03609210 */ /* 0x000fe40007a7e00b */
[----:B------:R-:W-:-:S02]  /*2dd50*/  @P1 LOP3.LUT R0, R0, 0x800000, RZ, 0xfc, !PT ;  /* 0x0080000000001812 */ /* 0x000fc400078efcff */
[----:B------:R-:W-:Y:S02]  /*2dd60*/  @!P1 IADD3.X R100, R2, R29, R10, P3, P2 ;  /* 0x0000001d02649210 */ /* 0x000fe40001fe440a */
[----:B------:R-:W-:Y:S02]  /*2dd70*/  ISETP.LT.OR P1, PT, R28, 0xc2, !P0 ;  /* 0x000000c21c00780c */ /* 0x000fe40004721670 */
[----:B------:R-:W-:-:S11]  /*2dd80*/  LOP3.LUT R0, R0, 0xfdffffff, RZ, 0xc0, !PT ;  /* 0xfdffffff00007812 */ /* 0x000fd600078ec0ff */
[----:B------:R-:W-:Y:S02]  /*2dd90*/  @!P1 IADD3 R93, P3, P2, R3, R14, R11 ;  /* 0x0000000e035d9210 */ /* 0x000fe40007a7e00b */
[----:B------:R-:W-:Y:S02]  /*2dda0*/  @P1 LOP3.LUT R0, R0, 0x2000000, RZ, 0xfc, !PT ;  /* 0x0200000000001812 */ /* 0x000fe400078efcff */
[----:B------:R-:W-:Y:S02]  /*2ddb0*/  @!P1 IADD3.X R92, R2, R29, R10, P3, P2 ;  /* 0x0000001d025c9210 */ /* 0x000fe40001fe440a */
[----:B------:R-:W-:-:S04]  /*2ddc0*/  LOP3.LUT P1, RZ, R7, 0x80, RZ, 0xc0, !PT ;  /* 0x0000008007ff7812 */ /* 0x000fc8000782c0ff */
[----:B------:R-:W-:Y:S02]  /*2ddd0*/  ISETP.LT.OR P2, PT, R28, 0x8a, !P1 ;  /* 0x0000008a1c00780c */ /* 0x000fe40004f41670 */
        /* <DEDUP_REMOVED lines=10> */
[----:B------:R-:W-:Y:S02]  /*2de80*/  LOP3.LUT P5, RZ, R6, 0x800000, RZ, 0xc0, !PT ;  /* 0x0080000006ff7812 */ /* 0x000fe400078ac0ff */
[----:B0-----:R-:W-:-:S05]  /*2de90*/  @!P4 IADD3 R30, P4, R75, R30, RZ ;  /* 0x0000001e4b1ec210 */ /* 0x001fca0007f9e0ff */
[----:B------:R-:W-:Y:S01]  /*2dea0*/  @!P2 IMAD.X R31, R80, 0x1, R31, P4 ;  /* 0x00000001501fa824 */ /* 0x000fe200020e061f */
[----:B---3--:R-:W-:-:S04]  /*2deb0*/  LOP3.LUT R52, R52, 0xff, RZ, 0xc0, !PT ;  /* 0x000000ff34347812 */ /* 0x008fc800078ec0ff */
[----:B------:R-:W-:-:S05]  /*2dec0*/  F2FP.F16.E4M3.UNPACK_B R52, R52 ;  /* 0x00000034ff34723e */ /* 0x000fca00020006ff */
[----:B------:R-:W-:-:S05]  /*2ded0*/  HADD2.F32 R52, -RZ, R52.H0_H0 ;  /* 0x20000034ff347230 */ /* 0x000fca0000004100 */
[----:B------:R-:W-:-:S04]  /*2dee0*/  FMUL R52, R52, UR61 ;  /* 0x0000003d34347c20 */ /* 0x000fc80008400000 */
[----:B--2---:R-:W-:-:S05]  /*2def0*/  FFMA R52, R91, UR60, R52 ;  /* 0x0000003c5b347c23 */ /* 0x004fca0008000034 */
[----:B------:R-:W-:-:S05]  /*2df00*/  F2FP.SATFINITE.E4M3.F32.PACK_AB_MERGE_C R52, RZ, R52, RZ ;  /* 0x00000034ff34723e */ /* 0x000fca00048070ff */
[----:B------:R0:W-:Y:S02]  /*2df10*/  @!P2 STG.E.U8 desc[UR10][R30.64+0x89], R52 ;  /* 0x000089341e00a986 */ /* 0x0001e4000c10110a */
[----:B0-----:R-:W-:-:S06]  /*2df20*/  PRMT R30, RZ, 0x7610, R30 ;  /* 0x00007610ff1e7816 */ /* 0x001fcc000000001e */
[----:B------:R-:W2:Y:S01]  /*2df30*/  @!P5 LDG.E.U8 R30, desc[UR10][R24.64+0x80] ;  /* 0x0000800a181ed981 */ /* 0x000ea2000c1e1100 */
        /* <DEDUP_REMOVED lines=10> */
[----:B------:R-:W-:Y:S02]  /*2dfe0*/  PRMT R52, RZ, 0x7610, R52 ;  /* 0x00007610ff347816 */ /* 0x000fe40000000034 */
[----:B------:R-:W-:Y:S02]  /*2dff0*/  ISETP.LT.OR P4, PT, R28, 0xc9, !P0 ;  /* 0x000000c91c00780c */ /* 0x000fe40004781670 */
[----:B--2---:R-:W-:-:S04]  /*2e000*/  LOP3.LUT R30, R30, 0xff, RZ, 0xc0, !PT ;  /* 0x000000ff1e1e7812 */ /* 0x004fc800078ec0ff */
[----:B------:R-:W-:-:S05]  /*2e010*/  F2FP.F16.E4M3.UNPACK_B R30, R30 ;  /* 0x0000001eff1e723e */ /* 0x000fca00020006ff */
[----:B------:R-:W-:-:S05]  /*2e020*/  HADD2.F32 R30, -RZ, R30.H0_H0 ;  /* 0x2000001eff1e7230 */ /* 0x000fca0000004100 */
[----:B------:R-:W-:-:S04]  /*2e030*/  FMUL R30, R30, UR61 ;  /* 0x0000003d1e1e7c20 */ /* 0x000fc80008400000 */
[----:B------:R-:W-:Y:S01]  /*2e040*/  FFMA R30, R66, UR60, R30 ;  /* 0x0000003c421e7c23 */ /* 0x000fe2000800001e */
[----:B------:R-:W-:Y:S01]  /*2e050*/  LOP3.LUT R0, R0, 0xfbffffff, RZ, 0xc0, !PT ;  /* 0xfbffffff00007812 */ /* 0x000fe200078ec0ff */
[----:B------:R-:W2:Y:S03]  /*2e060*/  LDL.LU R66, [R1+0x584] ;  /* 0x0005840001427983 */ /* 0x000ea60000300800 */
[----:B------:R-:W-:-:S05]  /*2e070*/  F2FP.SATFINITE.E4M3.F32.PACK_AB_MERGE_C R30, RZ, R30, RZ ;  /* 0x0000001eff1e723e */ /* 0x000fca00048070ff */
[----:B------:R0:W-:Y:S01]  /*2e080*/  @!P6 STG.E.U8 desc[UR10][R188.64+0x81], R30 ;  /* 0x0000811ebc00e986 */ /* 0x0001e2000c10110a */
[----:B------:R-:W-:-:S13]  /*2e090*/  ISETP.LT.OR P6, PT, R28, 0x81, !P0 ;  /* 0x000000811c00780c */ /* 0x000fda00047c1670 */
[----:B------:R-:W3:Y:S01]  /*2e0a0*/  @!P6 LDG.E.U8 R52, desc[UR10][R26.64+0x80] ;  /* 0x0000800a1a34e981 */ /* 0x000ee2000c1e1100 */
[----:B------:R-:W-:Y:S01]  /*2e0b0*/  @!P4 IADD3 R91, P3, P2, R3, R14, R11 ;  /* 0x0000000e035bc210 */ /* 0x000fe20007a7e00b */
[----:B0-----:R-:W0:Y:S01]  /*2e0c0*/  @!P6 LDC.64 R30, c[0x0][0x5c0] ;  /* 0x00017000ff1eeb82 */ /* 0x001e220000000a00 */
[----:B------:R-:W-:Y:S02]  /*2e0d0*/  @P4 LOP3.LUT R0, R0, 0x4000000, RZ, 0xfc, !PT ;  /* 0x0400000000004812 */ /* 0x000fe400078efcff */
[----:B------:R-:W-:Y:S02]  /*2e0e0*/  @!P4 IADD3.X R90, R2, R29, R10, P3, P2 ;  /* 0x0000001d025ac210 */ /* 0x000fe40001fe440a */
        /* <DEDUP_REMOVED lines=8> */
[----:B------:R-:W-:Y:S02]  /*2e170*/  ISETP.LT.OR P4, PT, R28, 0xd2, !P1 ;  /* 0x000000d21c00780c */ /* 0x000fe40004f81670 */
[----:B------:R-:W-:Y:S02]  /*2e180*/  LOP3.LUT P5, RZ, R6, 0x10000000, RZ, 0xc0, !PT ;  /* 0x1000000006ff7812 */ /* 0x000fe400078ac0ff */
[----:B------:R-:W-:-:S09]  /*2e190*/  LOP3.LUT R7, R7, 0xffffffbf, RZ, 0xc0, !PT ;  /* 0xffffffbf07077812 */ /* 0x000fd200078ec0ff */
[----:B------:R-:W-:-:S04]  /*2e1a0*/  @!P4 IADD3 R80, P3, P2, R3, R14, R9 ;  /* 0x0000000e0350c210 */ /* 0x000fc80007a7e009 */
[----:B------:R-:W-:Y:S02]  /*2e1b0*/  @!P4 IADD3.X R79, R2, R29, R8, P3, P2 ;  /* 0x0000001d024fc210 */ /* 0x000fe40001fe4408 */
[----:B0-----:R-:W-:Y:S02]  /*2e1c0*/  @!P6 IADD3 R30, P2, R71, R30, RZ ;  /* 0x0000001e471ee210 */ /* 0x001fe40007f5e0ff */
[----:B------:R-:W-:Y:S02]  /*2e1d0*/  @P5 LOP3.LUT R7, R7, 0x40, RZ, 0xfc, !PT ;  /* 0x0000004007075812 */ /* 0x000fe400078efcff */
[----:B------:R-:W-:Y:S01]  /*2e1e0*/  ISETP.LT.OR P5, PT, R28, 0xd9, !P1 ;  /* 0x000000d91c00780c */ /* 0x000fe20004fa1670 */
[----:B------:R-:W-:-:S12]  /*2e1f0*/  @!P6 IMAD.X R31, R73, 0x1, R31, P2 ;  /* 0x00000001491fe824 */ /* 0x000fd800010e061f */
[----:B------:R-:W-:-:S04]  /*2e200*/  @!P5 IADD3 R78, P3, P2, R3, R14, R9 ;  /* 0x0000000e034ed210 */ /* 0x000fc80007a7e009 */
[----:B------:R-:W-:Y:S02]  /*2e210*/  @!P5 IADD3.X R75, R2, R29, R8, P3, P2 ;  /* 0x0000001d024bd210 */ /* 0x000fe40001fe4408 */
        /* <DEDUP_REMOVED lines=11> */
[----:B------:R-:W-:Y:S01]  /*2e2d0*/  LOP3.LUT P5, RZ, R7, 0x40, RZ, 0xc0, !PT ;  /* 0x0000004007ff7812 */ /* 0x000fe200078ac0ff */
[----:B------:R-:W5:Y:S01]  /*2e2e0*/  LDL.LU R53, [R1+0x590] ;  /* 0x0005900001357983 */ /* 0x000f620000300800 */
[----:B0-----:R-:W-:Y:S01]  /*2e2f0*/  PRMT R52, RZ, 0x7610, R52 ;  /* 0x00007610ff347816 */ /* 0x001fe20000000034 */
[----:B------:R-:W0:Y:S08]  /*2e300*/  @!P4 LDC.64 R30, c[0x0][0x5c0] ;  /* 0x00017000ff1ecb82 */ /* 0x000e300000000a00 */
[----:B------:R-:W-:Y:S01]  /*2e310*/  @!P6 IADD3 R74, P3, P2, R3, R14, R9 ;  /* 0x0000000e034ae210 */ /* 0x000fe20007a7e009 */
[----:B------:R-:W5:Y:S03]  /*2e320*/  LDL.LU R178, [R1+0x594] ;  /* 0x0005940001b27983 */ /* 0x000f660000300800 */
[----:B------:R-:W-:Y:S01]  /*2e330*/  @!P6 IADD3.X R73, R2, R29, R8, P3, P2 ;  /* 0x0000001d0249e210 */ /* 0x000fe20001fe4408 */
[----:B------:R-:W5:Y:S01]  /*2e340*/  LDL.LU R179, [R1+0x598] ;  /* 0x0005980001b37983 */ /* 0x000f620000300800 */
[----:B------:R-:W-:-:S02]  /*2e350*/  ISETP.LT.OR P2, PT, R28, 0x82, !P0 ;  /* 0x000000821c00780c */ /* 0x000fc40004741670 */
[----:B0-----:R-:W-:-:S11]  /*2e360*/  @!P4 IADD3 R30, P4, R69, R30, RZ ;  /* 0x0000001e451ec210 */ /* 0x001fd60007f9e0ff */
[----:B------:R-:W2:Y:S01]  /*2e370*/  @!P2 LDG.E.U8 R52, desc[UR10][R26.64+0x81] ;  /* 0x0000810a1a34a981 */ /* 0x000ea2000c1e1100 */
[----:B------:R-:W-:Y:S01]  /*2e380*/  @!P2 IMAD.X R31, R72, 0x1, R31, P4 ;  /* 0x00000001481fa824 */ /* 0x000fe200020e061f */
[----:B------:R-:W-:Y:S02]  /*2e390*/  LOP3.LUT P6, RZ, R6, 0x8000000, RZ, 0xc0, !PT ;  /* 0x0800000006ff7812 */ /* 0x000fe400078cc0ff */
[----:B------:R-:W5:Y:S01]  /*2e3a0*/  LDL.LU R177, [R1+0x59c] ;  /* 0x00059c0001b17983 */ /* 0x000f620000300800 */
        /* <DEDUP_REMOVED lines=9> */
[----:B------:R-:W-:Y:S02]  /*2e440*/  ISETP.LT.OR P4, PT, R28, 0xd1, !P0 ;  /* 0x000000d11c00780c */ /* 0x000fe40004781670 */
        /* <DEDUP_REMOVED lines=9> */
[----:B------:R-:W-:Y:S02]  /*2e4e0*/  LOP3.LUT R4, R4, 0xffffffdf, RZ, 0xc0, !PT ;  /* 0xffffffdf04047812 */ /* 0x000fe400078ec0ff */
[----:B------:R-:W-:Y:S02]  /*2e4f0*/  @!P4 IADD3 R72, P3, P2, R3, R14, R11 ;  /* 0x0000000e0348c210 */ /* 0x000fe40007a7e00b */
[----:B------:R-:W-:Y:S02]  /*2e500*/  @P4 LOP3.LUT R4, R4, 0x20, RZ, 0xfc, !PT ;  /* 0x0000002004044812 */ /* 0x000fe400078efcff */
[----:B------:R-:W-:Y:S02]  /*2e510*/  @!P4 IADD3.X R71, R2, R29, R10, P3, P2 ;  /* 0x0000001d0247c210 */ /* 0x000fe40001fe440a */
[----:B------:R-:W-:Y:S02]  /*2e520*/  ISETP.LT.OR P4, PT, R28, 0xd2, !P0 ;  /* 0x000000d21c00780c */ /* 0x000fe40004781670 */
[----:B------:R-:W-:-:S11]  /*2e530*/  LOP3.LUT R4, R4, 0xffffffbf, RZ, 0xc0, !PT ;  /* 0xffffffbf04047812 */ /* 0x000fd600078ec0ff */
[----:B------:R-:W-:Y:S02]  /*2e540*/  @!P4 IADD3 R70, P3, P2, R3, R14, R11 ;  /* 0x0000000e0346c210 */ /* 0x000fe40007a7e00b */
[----:B------:R-:W-:Y:S02]  /*2e550*/  @P4 LOP3.LUT R4, R4, 0x40, RZ, 0xfc, !PT ;  /* 0x0000004004044812 */ /* 0x000fe400078efcff */
[----:B------:R-:W-:Y:S02]  /*2e560*/  @!P4 IADD3.X R69, R2, R29, R10, P3, P2 ;  /* 0x0000001d0245c210 */ /* 0x000fe40001fe440a */
[----:B------:R-:W-:Y:S02]  /*2e570*/  ISETP.LT.OR P4, PT, R28, 0xd9, !P0 ;  /* 0x000000d91c00780c */ /* 0x000fe40004781670 */
[----:B------:R-:W-:Y:S02]  /*2e580*/  LOP3.LUT R4, R4, 0xffffff7f, RZ, 0xc0, !PT ;  /* 0xffffff7f04047812 */ /* 0x000fe400078ec0ff */
[----:B------:R-:W-:-:S04]  /*2e590*/  LOP3.LUT R7, R7, 0xfffffffb, RZ, 0xc0, !PT ;  /* 0xfffffffb07077812 */ /* 0x000fc800078ec0ff */
[----:B------:R-:W-:-:S05]  /*2e5a0*/  @P0 LOP3.LUT R7, R7, 0x4, RZ, 0xfc, !PT ;  /* 0x0000000407070812 */ /* 0x000fca00078efcff */
[----:B------:R-:W-:Y:S02]  /*2e5b0*/  @!P4 IADD3 R66, P3, P2, R3, R14, R11 ;  /* 0x0000000e0342c210 */ /* 0x000fe40007a7e00b */
[----:B------:R-:W-:Y:S02]  /*2e5c0*/  @P4 LOP3.LUT R4, R4, 0x80, RZ, 0xfc, !PT ;  /* 0x0000008004044812 */ /* 0x000fe400078efcff */
[----:B------:R-:W-:Y:S02]  /*2e5d0*/  @!P4 IADD3.X R63, R2, R29, R10, P3, P2 ;  /* 0x0000001d023fc210 */ /* 0x000fe40001fe440a */
[----:B------:R-:W-:Y:S02]  /*2e5e0*/  ISETP.LT.OR P4, PT, R28, 0xda, !P0 ;  /* 0x000000da1c00780c */ /* 0x000fe40004781670 */
[----:B------:R-:W-:Y:S02]  /*2e5f0*/  LOP3.LUT P0, RZ, R4, 0x4, RZ, 0xc0, !PT ;  /* 0x0000000404ff7812 */ /* 0x000fe4000780c0ff */
[----:B------:R-:W-:-:S02]  /*2e600*/  PRMT R52, RZ, 0x7610, R52 ;  /* 0x00007610ff347816 */ /* 0x000fc40000000034 */
[----:B--2---:R-:W-:-:S04]  /*2e610*/  LOP3.LUT R30, R30, 0xff, RZ, 0xc0, !PT ;  /* 0x000000ff1e1e7812 */ /* 0x004fc800078ec0ff */
[----:B------:R-:W-:-:S05]  /*2e620*/  F2FP.F16.E4M3.UNPACK_B R30, R30 ;  /* 0x0000001eff1e723e */ /* 0x000fca00020006ff */
[----:B------:R-:W-:-:S05]  /*2e630*/  HADD2.F32 R30, -RZ, R30.H0_H0 ;  /* 0x2000001eff1e7230 */ /* 0x000fca0000004100 */
[----:B------:R-:W-:-:S04]  /*2e640*/  FMUL R30, R30, UR61 ;  /* 0x0000003d1e1e7c20 */ /* 0x000fc80008400000 */
[----:B----4-:R-:W-:-:S05]  /*2e650*/  FFMA R30, R61, UR60, R30 ;  /* 0x0000003c3d1e7c23 */ /* 0x010fca000800001e */
[----:B------:R-:W-:-:S05]  /*2e660*/  F2FP.SATFINITE.E4M3.F32.PACK_AB_MERGE_C R30, RZ, R30, RZ ;  /* 0x0000001eff1e723e */ /* 0x000fca00048070ff */
[----:B------:R0:W-:Y:S04]  /*2e670*/  @!P6 STG.E.U8 desc[UR10][R196.64+0x89], R30 ;  /* 0x0000891ec400e986 */ /* 0x0001e8000c10110a */
[----:B------:R-:W2:Y:S01]  /*2e680*/  @!P0 LDG.E.U8 R52, desc[UR10][R26.64+0x88] ;  /* 0x0000880a1a348981 */ /* 0x000ea2000c1e1100 */
[----:B0-----:R-:W0:Y:S01]  /*2e690*/  @!P0 LDC.64 R30, c[0x0][0x5c0] ;  /* 0x00017000ff1e8b82 */ /* 0x001e220000000a00 */
[----:B------:R-:W-:Y:S02]  /*2e6a0*/  @!P4 IADD3 R61, P3, P2, R3, R14, R11 ;  /* 0x0000000e033dc210 */ /* 0x000fe40007a7e00b */
[----:B------:R-:W-:Y:S02]  /*2e6b0*/  LOP3.LUT P5, RZ, R0, 0x80000000, RZ, 0xc0, !PT ;  /* 0x8000000000ff7812 */ /* 0x000fe400078ac0ff */
[----:B------:R-:W-:-:S02]  /*2e6c0*/  @!P4 IADD3.X R58, R2, R29, R10, P3, P2 ;  /* 0x0000001d023ac210 */ /* 0x000fc40001fe440a */
[----:B0-----:R-:W-:-:S05]  /*2e6d0*/  @!P0 IADD3 R30, P2, R56, R30, RZ ;  /* 0x0000001e381e8210 */ /* 0x001fca0007f5e0ff */
[----:B------:R-:W-:Y:S01]  /*2e6e0*/  @!P0 IMAD.X R31, R59, 0x1, R31, P2 ;  /* 0x000000013b1f8824 */ /* 0x000fe200010e061f */
[----:B------:R-:W-:Y:S02]  /*2e6f0*/  PRMT R59, RZ, 0x7610, R59 ;  /* 0x00007610ff3b7816 */ /* 0x000fe4000000003b */
[----:B--2---:R-:W-:-:S04]  /*2e700*/  LOP3.LUT R52, R52, 0xff, RZ, 0xc0, !PT ;  /* 0x000000ff34347812 */ /* 0x004fc800078ec0ff */
[----:B------:R-:W-:-:S05]  /*2e710*/  F2FP.F16.E4M3.UNPACK_B R52, R52 ;  /* 0x00000034ff34723e */ /* 0x000fca00020006ff */
[----:B------:R-:W-:-:S05]  /*2e720*/  HADD2.F32 R52, -RZ, R52.H0_H0 ;  /* 0x20000034ff347230 */ /* 0x000fca0000004100 */
[----:B------:R-:W-:-:S04]  /*2e730*/  FMUL R52, R52, UR61 ;  /* 0x0000003d34347c20 */ /* 0x000fc80008400000 */
[----:B-----5:R-:W-:-:S05]  /*2e740*/  FFMA R52, R53, UR60, R52 ;  /* 0x0000003c35347c23 */ /* 0x020fca0008000034 */
[----:B------:R-:W-:-:S05]  /*2e750*/  F2FP.SATFINITE.E4M3.F32.PACK_AB_MERGE_C R52, RZ, R52, RZ ;  /* 0x00000034ff34723e */ /* 0x000fca00048070ff */
[----:B------:R0:W-:Y:S04]  /*2e760*/  @!P0 STG.E.U8 desc[UR10][R30.64+0x88], R52 ;  /* 0x000088341e008986 */ /* 0x0001e8000c10110a */
[----:B------:R-:W2:Y:S01]  /*2e770*/  @!P5 LDG.E.U8 R59, desc[UR10][R26.64+0x89] ;  /* 0x0000890a1a3bd981 */ /* 0x000ea2000c1e1100 */
[----:B------:R-:W-:Y:S01]  /*2e780*/  ISETP.LT.OR P3, PT, R28, 0xe1, !P1 ;  /* 0x000000e11c00780c */ /* 0x000fe20004f61670 */
[----:B0-----:R-:W0:Y:S01]  /*2e790*/  @!P5 LDC.64 R30, c[0x0][0x5c0] ;  /* 0x00017000ff1edb82 */ /* 0x001e220000000a00 */
[----:B------:R-:W-:-:S11]  /*2e7a0*/  LOP3.LUT R7, R7, 0xfffffff7, RZ, 0xc0, !PT ;  /* 0xfffffff707077812 */ /* 0x000fd600078ec0ff */
[----:B------:R-:W-:-:S04]  /*2e7b0*/  @!P3 IADD3 R57, P6, P2, R3, R14, R9 ;  /* 0x0000000e0339b210 */ /* 0x000fc80007ade009 */
[----:B------:R-:W-:Y:S02]  /*2e7c0*/  @!P3 IADD3.X R56, R2, R29, R8, P6, P2 ;  /* 0x0000001d0238b210 */ /* 0x000fe400037e4408 */
[----:B------:R-:W-:Y:S02]  /*2e7d0*/  ISETP.LT.OR P2, PT, R28, 0xe2, !P1 ;  /* 0x000000e21c00780c */ /* 0x000fe40004f41670 */
[----:B------:R-:W-:-:S04]  /*2e7e0*/  @P4 LOP3.LUT R7, R7, 0x8, RZ, 0xfc, !PT ;  /* 0x0000000807074812 */ /* 0x000fc800078efcff */
[----:B------:R-:W-:Y:S02]  /*2e7f0*/  LOP3.LUT R7, R7, 0xffffffef, RZ, 0xc0, !PT ;  /* 0xffffffef07077812 */ /* 0x000fe400078ec0ff */
[----:B0-----:R-:W-:Y:S02]  /*2e800*/  @!P5 IADD3 R30, P0, R60, R30, RZ ;  /* 0x0000001e3c1ed210 */ /* 0x001fe40007f1e0ff */
[----:B------:R-:W-:-:S03]  /*2e810*/  @P3 LOP3.LUT R7, R7, 0x10, RZ, 0xfc, !PT ;  /* 0x0000001007073812 */ /* 0x000fc600078efcff */
[----:B------:R-:W-:Y:S01]  /*2e820*/  @!P2 IADD3 R53, P3, P6, R3, R14, R9 ;  /* 0x0000000e0335a210 */ /* 0x000fe20007e7e009 */
[----:B------:R-:W-:Y:S01]  /*2e830*/  @!P5 IMAD.X R31, R62, 0x1, R31, P0 ;  /* 0x000000013e1fd824 */ /* 0x000fe200000e061f */
[----:B------:R-:W-:Y:S02]  /*2e840*/  ISETP.GE.AND P0, PT, R13, 0x1, PT ;  /* 0x000000010d00780c */ /* 0x000fe40003f06270 */
[----:B------:R-:W-:Y:S02]  /*2e850*/  @!P2 IADD3.X R52, R2, R29, R8, P3, P6 ;  /* 0x0000001d0234a210 */ /* 0x000fe40001fec408 */
[----:B------:R-:W-:Y:S02]  /*2e860*/  ISETP.LT.OR P6, PT, R28, 0x91, !P0 ;  /* 0x000000911c00780c */ /* 0x000fe400047c1670 */
        /* <DEDUP_REMOVED lines=9> */
[----:B0-----:R-:W-:Y:S01]  /*2e900*/  PRMT R59, RZ, 0x7610, R59 ;  /* 0x00007610ff3b7816 */ /* 0x001fe2000000003b */
[----:B------:R-:W0:Y:S05]  /*2e910*/  @!P6 LDC.64 R30, c[0x0][0x5c0] ;  /* 0x00017000ff1eeb82 */ /* 0x000e2a0000000a00 */
[----:B------:R-:W3:Y:S01]  /*2e920*/  @!P6 LDG.E.U8 R59, desc[UR10][R16.64+0x90] ;  /* 0x0000900a103be981 */ /* 0x000ee2000c1e1100 */
[----:B0-----:R-:W-:-:S05]  /*2e930*/  @!P6 IADD3 R30, P3, R14, R30, RZ ;  /* 0x0000001e0e1ee210 */ /* 0x001fca0007f7e0ff */
[----:B------:R-:W-:Y:S01]  /*2e940*/  @!P6 IMAD.X R31, R29, 0x1, R31, P3 ;  /* 0x000000011d1fe824 */ /* 0x000fe200018e061f */
[----:B---3--:R-:W-:-:S04]  /*2e950*/  LOP3.LUT R59, R59, 0xff, RZ, 0xc0, !PT ;  /* 0x000000ff3b3b7812 */ /* 0x008fc800078ec0ff */
[----:B------:R-:W-:-:S05]  /*2e960*/  F2FP.F16.E4M3.UNPACK_B R59, R59 ;  /* 0x0000003bff3b723e */ /* 0x000fca00020006ff */
[----:B------:R-:W-:-:S05]  /*2e970*/  HADD2.F32 R59, -RZ, R59.H0_H0 ;  /* 0x2000003bff3b7230 */ /* 0x000fca0000004100 */
[----:B------:R-:W-:-:S04]  /*2e980*/  FMUL R59, R59, UR61 ;  /* 0x0000003d3b3b7c20 */ /* 0x000fc80008400000 */
[----:B------:R-:W-:Y:S01]  /*2e990*/  FFMA R59, R179, UR60, R59 ;  /* 0x0000003cb33b7c23 */ /* 0x000fe2000800003b */
[----:B------:R-:W-:Y:S01]  /*2e9a0*/  LOP3.LUT P5, RZ, R6, 0x40000000, RZ, 0xc0, !PT ;  /* 0x4000000006ff7812 */ /* 0x000fe200078ac0ff */
[----:B------:R-:W3:Y:S03]  /*2e9b0*/  LDL.LU R179, [R1+0x5a4] ;  /* 0x0005a40001b37983 */ /* 0x000ee60000300800 */
[----:B------:R-:W-:-:S05]  /*2e9c0*/  F2FP.SATFINITE.E4M3.F32.PACK_AB_MERGE_C R59, RZ, R59, RZ ;  /* 0x0000003bff3b723e */ /* 0x000fca00048070ff */
[----:B------:R0:W-:Y:S01]  /*2e9d0*/  @!P6 STG.E.U8 desc[UR10][R30.64+0x90], R59 ;  /* 0x0000903b1e00e986 */ /* 0x0001e2000c10110a */
[----:B------:R-:W-:Y:S02]  /*2e9e0*/  ISETP.LT.OR P6, PT, R28, 0x92, !P0 ;  /* 0x000000921c00780c */ /* 0x000fe400047c1670 */
[----:B0-----:R-:W-:-:S11]  /*2e9f0*/  PRMT R59, RZ, 0x7610, R59 ;  /* 0x00007610ff3b7816 */ /* 0x001fd6000000003b */
[----:B------:R-:W0:Y:S01]  /*2ea00*/  @!P6 LDC.64 R30, c[0x0][0x5c0] ;  /* 0x00017000ff1eeb82 */ /* 0x000e220000000a00 */
[----:B------:R-:W4:Y:S01]  /*2ea10*/  @!P6 LDG.E.U8 R59, desc[UR10][R16.64+0x91] ;  /* 0x0000910a103be981 */ /* 0x000f22000c1e1100 */
[----:B0-----:R-:W-:-:S05]  /*2ea20*/  @!P6 IADD3 R30, P3, R14, R30, RZ ;  /* 0x0000001e0e1ee210 */ /* 0x001fca0007f7e0ff */
[----:B------:R-:W-:Y:S01]  /*2ea30*/  @!P6 IMAD.X R31, R29, 0x1, R31, P3 ;  /* 0x000000011d1fe824 */ /* 0x000fe200018e061f */
[----:B----4-:R-:W-:-:S04]  /*2ea40*/  LOP3.LUT R59, R59, 0xff, RZ, 0xc0, !PT ;  /* 0x000000ff3b3b7812 */ /* 0x010fc800078ec0ff */
[----:B------:R-:W-:-:S05]  /*2ea50*/  F2FP.F16.E4M3.UNPACK_B R59, R59 ;  /* 0x0000003bff3b723e */ /* 0x000fca00020006ff */
[----:B------:R-:W-:-:S05]  /*2ea60*/  HADD2.F32 R59, -RZ, R59.H0_H0 ;  /* 0x2000003bff3b7230 */ /* 0x000fca0000004100 */
[----:B------:R-:W-:-:S04]  /*2ea70*/  FMUL R59, R59, UR61 ;  /* 0x0000003d3b3b7c20 */ /* 0x000fc80008400000 */
[----:B------:R-:W-:Y:S02]  /*2ea80*/  FFMA R59, R177, UR60, R59 ;  /* 0x0000003cb13b7c23 */ /* 0x000fe4000800003b */
[----:B------:R-:W4:Y:S03]  /*2ea90*/  LDL.LU R177, [R1+0x5a8] ;  /* 0x0005a80001b17983 */ /* 0x000f260000300800 */
        /* <DEDUP_REMOVED lines=13> */
[----:B------:R-:W-:Y:S02]  /*2eb70*/  ISETP.LT.OR P6, PT, R28, 0x99, !P0 ;  /* 0x000000991c00780c */ /* 0x000fe400047c1670 */
[----:B------:R-:W-:Y:S02]  /*2eb80*/  PRMT R59, RZ, 0x7610, R59 ;  /* 0x00007610ff3b7816 */ /* 0x000fe4000000003b */
[----:B--2---:R-:W-:-:S04]  /*2eb90*/  LOP3.LUT R30, R30, 0xff, RZ, 0xc0, !PT ;  /* 0x000000ff1e1e7812 */ /* 0x004fc800078ec0ff */
[----:B------:R-:W-:-:S05]  /*2eba0*/  F2FP.F16.E4M3.UNPACK_B R30, R30 ;  /* 0x0000001eff1e723e */ /* 0x000fca00020006ff */
[----:B------:R-:W-:-:S05]  /*2ebb0*/  HADD2.F32 R30, -RZ, R30.H0_H0 ;  /* 0x2000001eff1e7230 */ /* 0x000fca0000004100 */
[----:B------:R-:W-:-:S04]  /*2ebc0*/  FMUL R30, R30, UR61 ;  /* 0x0000003d1e1e7c20 */ /* 0x000fc80008400000 */
[----:B---3--:R-:W-:Y:S02]  /*2ebd0*/  FFMA R30, R179, UR60, R30 ;  /* 0x0000003cb31e7c23 */ /* 0x008fe4000800001e */
[----:B------:R-:W2:Y:S03]  /*2ebe0*/  LDL.LU R179, [R1+0x5ac] ;  /* 0x0005ac0001b37983 */ /* 0x000ea60000300800 */
[----:B------:R-:W-:Y:S01]  /*2ebf0*/  F2FP.SATFINITE.E4M3.F32.PACK_AB_MERGE_C R30, RZ, R30, RZ ;  /* 0x0000001eff1e723e */ /* 0x000fe200048070ff */
[----:B------:R-:W3:Y:S04]  /*2ec00*/  LDL.LU R173, [R1+0x5b0] ;  /* 0x0005b00001ad7983 */ /* 0x000ee80000300800 */
[----:B------:R0:W-:Y:S04]  /*2ec10*/  @!P5 STG.E.U8 desc[UR10][R204.64+0x91], R30 ;  /* 0x0000911ecc00d986 */ /* 0x0001e8000c10110a */
[----:B------:R-:W5:Y:S01]  /*2ec20*/  @!P6 LDG.E.U8 R59, desc[UR10][R16.64+0x98] ;  /* 0x0000980a103be981 */ /* 0x000f62000c1e1100 */
[----:B0-----:R-:W0:Y:S02]  /*2ec30*/  @!P6 LDC.64 R30, c[0x0][0x5c0] ;  /* 0x00017000ff1eeb82 */ /* 0x001e240000000a00 */
[----:B0-----:R-:W-:-:S05]  /*2ec40*/  @!P6 IADD3 R30, P3, R14, R30, RZ ;  /* 0x0000001e0e1ee210 */ /* 0x001fca0007f7e0ff */
[----:B------:R-:W-:Y:S01]  /*2ec50*/  @!P6 IMAD.X R31, R29, 0x1, R31, P3 ;  /* 0x000000011d1fe824 */ /* 0x000fe200018e061f */
[----:B-----5:R-:W-:-:S04]  /*2ec60*/  LOP3.LUT R59, R59, 0xff, RZ, 0xc0, !PT ;  /* 0x000000ff3b3b7812 */ /* 0x020fc800078ec0ff */
[----:B------:R-:W-:-:S05]  /*2ec70*/  F2FP.F16.E4M3.UNPACK_B R59, R59 ;  /* 0x0000003bff3b723e */ /* 0x000fca00020006ff */
[----:B------:R-:W-:-:S05]  /*2ec80*/  HADD2.F32 R59, -RZ, R59.H0_H0 ;  /* 0x2000003bff3b7230 */ /* 0x000fca0000004100 */
[----:B------:R-:W-:-:S04]  /*2ec90*/  FMUL R59, R59, UR61 ;  /* 0x0000003d3b3b7c20 */ /* 0x000fc80008400000 */
[----:B----4-:R-:W-:Y:S01]  /*2eca0*/  FFMA R59, R177, UR60, R59 ;  /* 0x0000003cb13b7c23 */ /* 0x010fe2000800003b */
[----:B------:R-:W-:Y:S01]  /*2ecb0*/  LOP3.LUT P3, RZ, R6, 0x20000000, RZ, 0xc0, !PT ;  /* 0x2000000006ff7812 */ /* 0x000fe2000786c0ff */
[----:B------:R-:W4:Y:S03]  /*2ecc0*/  LDL.LU R177, [R1+0x5b4] ;  /* 0x0005b40001b17983 */ /* 0x000f260000300800 */
[----:B------:R-:W-:Y:S01]  /*2ecd0*/  F2FP.SATFINITE.E4M3.F32.PACK_AB_MERGE_C R59, RZ, R59, RZ ;  /* 0x0000003bff3b723e */ /* 0x000fe200048070ff */
[----:B------:R-:W5:Y:S04]  /*2ece0*/  LDL.LU R178, [R1+0x5b8] ;  /* 0x0005b80001b27983 */ /* 0x000f680000300800 */
[----:B------:R0:W-:Y:S01]  /*2ecf0*/  @!P6 STG.E.U8 desc[UR10][R30.64+0x98], R59 ;  /* 0x0000983b1e00e986 */ /* 0x0001e2000c10110a */
[----:B------:R-:W-:-:S02]  /*2ed00*/  ISETP.LT.OR P6, PT, R28, 0x9a, !P0 ;  /* 0x0000009a1c00780c */ /* 0x000fc400047c1670 */
        /* <DEDUP_REMOVED lines=13> */
[----:B------:R0:W-:Y:S01]  /*2ede0*/  @!P6 STG.E.U8 desc[UR10][R30.64+0x99], R59 ;  /* 0x0000993b1e00e986 */ /* 0x0001e2000c10110a */
[----:B------:R-:W-:Y:S02]  /*2edf0*/  LOP3.LUT P6, RZ, R6, 0x80000000, RZ, 0xc0, !PT ;  /* 0x8000000006ff7812 */ /* 0x000fe400078cc0ff */
[----:B0-----:R-:W-:-:S11]  /*2ee00*/  PRMT R30, RZ, 0x7610, R30 ;  /* 0x00007610ff1e7816 */ /* 0x001fd6000000001e */
[----:B------:R-:W3:Y:S02]  /*2ee10*/  @!P6 LDG.E.U8 R30, desc[UR10][R18.64+0x98] ;  /* 0x0000980a121ee981 */ /* 0x000ee4000c1e1100 */
[----:B---3--:R-:W-:-:S04]  /*2ee20*/  LOP3.LUT R30, R30, 0xff, RZ, 0xc0, !PT ;  /* 0x000000ff1e1e7812 */ /* 0x008fc800078ec0ff */
[----:B------:R-:W-:-:S05]  /*2ee30*/  F2FP.F16.E4M3.UNPACK_B R30, R30 ;  /* 0x0000001eff1e723e */ /* 0x000fca00020006ff */
[----:B------:R-:W-:-:S05]  /*2ee40*/  HADD2.F32 R30, -RZ, R30.H0_H0 ;  /* 0x2000001eff1e7230 */ /* 0x000fca0000004100 */
[----:B------:R-:W-:-:S04]  /*2ee50*/  FMUL R30, R30, UR61 ;  /* 0x0000003d1e1e7c20 */ /* 0x000fc80008400000 */
[----:B------:R-:W-:-:S05]  /*2ee60*/  FFMA R30, R173, UR60, R30 ;  /* 0x0000003cad1e7c23 */ /* 0x000fca000800001e */
[----:B------:R-:W-:-:S05]  /*2ee70*/  F2FP.SATFINITE.E4M3.F32.PACK_AB_MERGE_C R30, RZ, R30, RZ ;  /* 0x0000001eff1e723e */ /* 0x000fca00048070ff */
[----:B------:R0:W-:Y:S02]  /*2ee80*/  @!P6 STG.E.U8 desc[UR10][R216.64+0x98], R30 ;  /* 0x0000981ed800e986 */ /* 0x0001e4000c10110a */
[----:B0-----:R-:W-:-:S06]  /*2ee90*/  PRMT R30, RZ, 0x7610, R30 ;  /* 0x00007610ff1e7816 */ /* 0x001fcc000000001e */
[----:B------:R-:W3:Y:S02]  /*2eea0*/  @!P3 LDG.E.U8 R30, desc[UR10][R18.64+0x99] ;  /* 0x0000990a121eb981 */ /* 0x000ee4000c1e1100 */
        /* <DEDUP_REMOVED lines=15> */
[----:B-----5:R-:W-:Y:S01]  /*2efa0*/  FFMA R30, R178, UR60, R30 ;  /* 0x0000003cb21e7c23 */ /* 0x020fe2000800001e */
[----:B------:R-:W-:Y:S01]  /*2efb0*/  ISETP.LT.OR P3, PT, R28, 0x91, !P1 ;  /* 0x000000911c00780c */ /* 0x000fe20004f61670 */
[----:B------:R-:W4:Y:S03]  /*2efc0*/  LDL.LU R178, [R1+0x5c4] ;  /* 0x0005c40001b27983 */ /* 0x000f260000300800 */
[----:B------:R-:W-:-:S05]  /*2efd0*/  F2FP.SATFINITE.E4M3.F32.PACK_AB_MERGE_C R30, RZ, R30, RZ ;  /* 0x0000001eff1e723e */ /* 0x000fca00048070ff */
[----:B------:R0:W-:Y:S02]  /*2efe0*/  @!P4 STG.E.U8 desc[UR10][R206.64+0x90], R30 ;  /* 0x0000901ece00c986 */ /* 0x0001e4000c10110a */
[----:B0-----:R-:W-:-:S06]  /*2eff0*/  PRMT R30, RZ, 0x7610, R30 ;  /* 0x00007610ff1e7816 */ /* 0x001fcc000000001e */
[----:B------:R-:W5:Y:S01]  /*2f000*/  @!P5 LDG.E.U8 R30, desc[UR10][R20.64+0x91] ;  /* 0x0000910a141ed981 */ /* 0x000f62000c1e1100 */
[----:B------:R-:W-:Y:S02]  /*2f010*/  PRMT R59, RZ, 0x7610, R59 ;  /* 0x00007610ff3b7816 */ /* 0x000fe4000000003b */
        /* <DEDUP_REMOVED lines=9> */
[----:B0-----:R-:W0:Y:S02]  /*2f0b0*/  @!P3 LDC.64 R30, c[0x0][0x5c0] ;  /* 0x00017000ff1ebb82 */ /* 0x001e240000000a00 */
[----:B0-----:R-:W-:-:S05]  /*2f0c0*/  @!P3 IADD3 R30, P6, R108, R30, RZ ;  /* 0x0000001e6c1eb210 */ /* 0x001fca0007fde0ff */
[----:B------:R-:W-:Y:S01]  /*2f0d0*/  @!P3 IMAD.X R31, R109, 0x1, R31, P6 ;  /* 0x000000016d1fb824 */ /* 0x000fe200030e061f */
[----:B------:R-:W-:-:S13]  /*2f0e0*/  ISETP.LT.OR P6, PT, R28, 0x91, !P1 ;  /* 0x000000911c00780c */ /* 0x000fda0004fc1670 */
[----:B------:R-:W5:Y:S01]  /*2f0f0*/  @!P6 LDG.E.U8 R59, desc[UR10][R22.64+0x90] ;  /* 0x0000900a163be981 */ /* 0x000f62000c1e1100 */
[----:B------:R-:W-:Y:S02]  /*2f100*/  ISETP.LT.OR P3, PT, R28, 0x92, !P1 ;  /* 0x000000921c00780c */ /* 0x000fe40004f61670 */
        /* <DEDUP_REMOVED lines=9> */
[----:B0-----:R-:W-:Y:S01]  /*2f1a0*/  PRMT R59, RZ, 0x7610, R59 ;  /* 0x00007610ff3b7816 */ /* 0x001fe2000000003b */
[----:B------:R-:W0:Y:S05]  /*2f1b0*/  @!P3 LDC.64 R30, c[0x0][0x5c0] ;  /* 0x00017000ff1ebb82 */ /* 0x000e2a0000000a00 */
[----:B------:R-:W5:Y:S01]  /*2f1c0*/  @!P3 LDG.E.U8 R59, desc[UR10][R22.64+0x91] ;  /* 0x0000910a163bb981 */ /* 0x000f62000c1e1100 */
[----:B0-----:R-:W-:-:S05]  /*2f1d0*/  @!P3 IADD3 R30, P6, R110, R30, RZ ;  /* 0x0000001e6e1eb210 */ /* 0x001fca0007fde0ff */
[----:B------:R-:W-:Y:S01]  /*2f1e0*/  @!P3 IMAD.X R31, R111, 0x1, R31, P6 ;  /* 0x000000016f1fb824 */ /* 0x000fe200030e061f */
[----:B-----5:R-:W-:-:S04]  /*2f1f0*/  LOP3.LUT R59, R59, 0xff, RZ, 0xc0, !PT ;  /* 0x000000ff3b3b7812 */ /* 0x020fc800078ec0ff */
[----:B------:R-:W-:-:S05]  /*2f200*/  F2FP.F16.E4M3.UNPACK_B R59, R59 ;  /* 0x0000003bff3b723e */ /* 0x000fca00020006ff */
[----:B------:R-:W-:-:S05]  /*2f210*/  HADD2.F32 R59, -RZ, R59.H0_H0 ;  /* 0x2000003bff3b7230 */ /* 0x000fca0000004100 */
[----:B------:R-:W-:-:S04]  /*2f220*/  FMUL R59, R59, UR61 ;  /* 0x0000003d3b3b7c20 */ /* 0x000fc80008400000 */
[----:B----4-:R-:W-:Y:S02]  /*2f230*/  FFMA R59, R178, UR60, R59 ;  /* 0x0000003cb23b7c23 */ /* 0x010fe4000800003b */
        /* <DEDUP_REMOVED lines=26> */
[----:B0-----:R-:W0:Y:S01]  /*2f3e0*/  @!P4 LDC.64 R30, c[0x0][0x5c0] ;  /* 0x00017000ff1ecb82 */ /* 0x001e220000000a00 */
[----:B------:R-:W-:-:S02]  /*2f3f0*/  ISETP.LT.OR P5, PT, R28, 0x9a, !P1 ;  /* 0x0000009a1c00780c */ /* 0x000fc40004fa1670 */
        /* <DEDUP_REMOVED lines=9> */
[----:B------:R-:W-:-:S05]  /*2f490*/  F2FP.SATFINITE.E4M3.F32.PACK_AB_MERGE_C R59, RZ, R59, RZ ;  /* 0x0000003bff3b723e */ /* 0x000fca00048070ff */
[----:B------:R0:W-:Y:S02]  /*2f4a0*/  @!P4 STG.E.U8 desc[UR10][R30.64+0x98], R59 ;  /* 0x0000983b1e00c986 */ /* 0x0001e4000c10110a */
[----:B0-----:R-:W-:Y:S01]  /*2f4b0*/  PRMT R59, RZ, 0x7610, R59 ;  /* 0x00007610ff3b7816 */ /* 0x001fe2000000003b */
[----:B------:R-:W0:Y:S05]  /*2f4c0*/  @!P5 LDC.64 R30, c[0x0][0x5c0] ;  /* 0x00017000ff1edb82 */ /* 0x000e2a0000000a00 */
[----:B------:R-:W5:Y:S01]  /*2f4d0*/  @!P5 LDG.E.U8 R59, desc[UR10][R22.64+0x99] ;  /* 0x0000990a163bd981 */ /* 0x000f62000c1e1100 */
[----:B0-----:R-:W-:-:S05]  /*2f4e0*/  @!P5 IADD3 R30, P6, R118, R30, RZ ;  /* 0x0000001e761ed210 */ /* 0x001fca0007fde0ff */
[----:B------:R-:W-:Y:S01]  /*2f4f0*/  @!P5 IMAD.X R31, R119, 0x1, R31, P6 ;  /* 0x00000001771fd824 */ /* 0x000fe200030e061f */
[----:B------:R-:W-:Y:S02]  /*2f500*/  LOP3.LUT P6, RZ, R6, 0x100000, RZ, 0xc0, !PT ;  /* 0x0010000006ff7812 */ /* 0x000fe400078cc0ff */
        /* <DEDUP_REMOVED lines=15> */
[----:B---3--:R-:W-:Y:S01]  /*2f600*/  FFMA R30, R179, UR60, R30 ;  /* 0x0000003cb31e7c23 */ /* 0x008fe2000800001e */
[----:B------:R-:W-:Y:S01]  /*2f610*/  PRMT R59, RZ, 0x7610, R59 ;  /* 0x00007610ff3b7816 */ /* 0x000fe2000000003b */
        /* <DEDUP_REMOVED lines=49> */
[----:B------:R-:W-:Y:S01]  /*2f930*/  PRMT R59, RZ, 0x7610, R59 ;  /* 0x00007610ff3b7816 */ /* 0x000fe2000000003b */
        /* <DEDUP_REMOVED lines=22> */
[----:B---3--:R-:W-:Y:S02]  /*2faa0*/  FFMA R59, R179, UR60, R59 ;  /* 0x0000003cb33b7c23 */ /* 0x008fe4000800003b */
        /* <DEDUP_REMOVED lines=8> */
[----:B------:R-:W-:Y:S02]  /*2fb30*/  ISETP.LT.OR P6, PT, R28, 0xa1, !P0 ;  /* 0x000000a11c00780c */ /* 0x000fe400047c1670 */
        /* <DEDUP_REMOVED lines=8> */
[----:B------:R-:W5:Y:S04]  /*2fbc0*/  LDL.LU.64 R172, [R1] ;  /* 0x0000000001ac7983 */ /* 0x000f680000300a00 */
[----:B------:R0:W-:Y:S02]  /*2fbd0*/  @!P5 STG.E.U8 desc[UR10][R30.64+0x99], R59 ;  /* 0x0000993b1e00d986 */ /* 0x0001e4000c10110a */
[----:B0-----:R-:W-:Y:S01]  /*2fbe0*/  PRMT R59, RZ, 0x7610, R59 ;  /* 0x00007610ff3b7816 */ /* 0x001fe2000000003b */
[----:B------:R-:W0:Y:S05]  /*2fbf0*/  @!P6 LDC.64 R30, c[0x0][0x5c0] ;  /* 0x00017000ff1eeb82 */ /* 0x000e2a0000000a00 */
        /* <DEDUP_REMOVED lines=12> */
[----:B------:R-:W-:Y:S02]  /*2fcc0*/  ISETP.LT.OR P6, PT, R28, 0xa2, !P0 ;  /* 0x000000a21c00780c */ /* 0x000fe400047c1670 */
[----:B0-----:R-:W-:-:S11]  /*2fcd0*/  PRMT R59, RZ, 0x7610, R59 ;  /* 0x00007610ff3b7816 */ /* 0x001fd6000000003b */
[----:B------:R-:W0:Y:S01]  /*2fce0*/  @!P6 LDC.64 R30, c[0x0][0x5c0] ;  /* 0x00017000ff1eeb82 */ /* 0x000e220000000a00 */
[----:B------:R-:W3:Y:S01]  /*2fcf0*/  @!P6 LDG.E.U8 R59, desc[UR10][R16.64+0xa1] ;  /* 0x0000a10a103be981 */ /* 0x000ee2000c1e1100 */
[----:B0-----:R-:W-:-:S05]  /*2fd00*/  @!P6 IADD3 R30, P3, R14, R30, RZ ;  /* 0x0000001e0e1ee210 */ /* 0x001fca0007f7e0ff */
[----:B------:R-:W-:Y:S01]  /*2fd10*/  @!P6 IMAD.X R31, R29, 0x1, R31, P3 ;  /* 0x000000011d1fe824 */ /* 0x000fe200018e061f */
[----:B---3--:R-:W-:-:S04]  /*2fd20*/  LOP3.LUT R59, R59, 0xff, RZ, 0xc0, !PT ;  /* 0x000000ff3b3b7812 */ /* 0x008fc800078ec0ff */
[----:B------:R-:W-:-:S05]  /*2fd30*/  F2FP.F16.E4M3.UNPACK_B R59, R59 ;  /* 0x0000003bff3b723e */ /* 0x000fca00020006ff */
[----:B------:R-:W-:-:S05]  /*2fd40*/  HADD2.F32 R59, -RZ, R59.H0_H0 ;  /* 0x2000003bff3b7230 */ /* 0x000fca0000004100 */
[----:B------:R-:W-:-:S04]  /*2fd50*/  FMUL R59, R59, UR61 ;  /* 0x0000003d3b3b7c20 */ /* 0x000fc80008400000 */
[----:B------:R-:W-:Y:S02]  /*2fd60*/  FFMA R59, R179, UR60, R59 ;  /* 0x0000003cb33b7c23 */ /* 0x000fe4000800003b */
        /* <DEDUP_REMOVED lines=9> */
[----:B------:R-:W-:-:S05]  /*2fe00*/  FFMA R30, R178, UR60, R30 ;  /* 0x0000003cb21e7c23 */ /* 0x000fca000800001e */
[----:B------:R-:W-:-:S05]  /*2fe10*/  F2FP.SATFINITE.E4M3.F32.PACK_AB_MERGE_C R30, RZ, R30, RZ ;  /* 0x0000001eff1e723e */ /* 0x000fca00048070ff */
[----:B-----5:R0:W-:Y:S02]  /*2fe20*/  @!P4 STG.E.U8 desc[UR10][R172.64+0xa0], R30 ;  /* 0x0000a01eac00c986 */ /* 0x0201e4000c10110a */
[----:B0-----:R-:W-:-:S06]  /*2fe30*/  PRMT R30, RZ, 0x7610, R30 ;  /* 0x00007610ff1e7816 */ /* 0x001fcc000000001e */
[----:B------:R-:W4:Y:S01]  /*2fe40*/  @!P5 LDG.E.U8 R30, desc[UR10][R18.64+0xa1] ;  /* 0x0000a10a121ed981 */ /* 0x000f22000c1e1100 */
[----:B------:R-:W-:Y:S02]  /*2fe50*/  ISETP.LT.OR P6, PT, R28, 0xa9, !P0 ;  /* 0x000000a91c00780c */ /* 0x000fe400047c1670 */
[----:B------:R-:W-:Y:S02]  /*2fe60*/  PRMT R59, RZ, 0x7610, R59 ;  /* 0x00007610ff3b7816 */ /* 0x000fe4000000003b */
[----:B----4-:R-:W-:-:S04]  /*2fe70*/  LOP3.LUT R30, R30, 0xff, RZ, 0xc0, !PT ;  /* 0x000000ff1e1e7812 */ /* 0x010fc800078ec0ff */
[----:B------:R-:W-:-:S05]  /*2fe80*/  F2FP.F16.E4M3.UNPACK_B R30, R30 ;  /* 0x0000001eff1e723e */ /* 0x000fca00020006ff */
[----:B------:R-:W-:-:S05]  /*2fe90*/  HADD2.F32 R30, -RZ, R30.H0_H0 ;  /* 0x2000001eff1e7230 */ /* 0x000fca0000004100 */
[----:B------:R-:W-:-:S04]  /*2fea0*/  FMUL R30, R30, UR61 ;  /* 0x0000003d1e1e7c20 */ /* 0x000fc80008400000 */
[----:B--2---:R-:W-:Y:S02]  /*2feb0*/  FFMA R30, R177, UR60, R30 ;  /* 0x0000003cb11e7c23 */ /* 0x004fe4000800001e */
[----:B------:R-:W2:Y:S03]  /*2fec0*/  LDL.LU R177, [R1+0x60c] ;  /* 0x00060c0001b17983 */ /* 0x000ea60000300800 */
[----:B------:R-:W-:Y:S01]  /*2fed0*/  F2FP.SATFINITE.E4M3.F32.PACK_AB_MERGE_C R30, RZ, R30, RZ ;  /* 0x0000001eff1e723e */ /* 0x000fe200048070ff */
[----:B------:R-:W4:Y:S04]  /*2fee0*/  LDL.LU R181, [R1+0x610] ;  /* 0x0006100001b57983 */ /* 0x000f280000300800 */
        /* <DEDUP_REMOVED lines=9> */
[----:B---3--:R-:W-:Y:S01]  /*2ff80*/  FFMA R59, R179, UR60, R59 ;  /* 0x0000003cb33b7c23 */ /* 0x008fe2000800003b */
[----:B------:R-:W-:Y:S01]  /*2ff90*/  LOP3.LUT P3, RZ, R6, 0x800, RZ, 0xc0, !PT ;  /* 0x0000080006ff7812 */ /* 0x000fe2000786c0ff */
[----:B------:R-:W3:Y:S03]  /*2ffa0*/  LDL.LU R179, [R1+0x614] ;  /* 0x0006140001b37983 */ /* 0x000ee60000300800 */
[----:B------:R-:W-:Y:S01]  /*2ffb0*/  F2FP.SATFINITE.E4M3.F32.PACK_AB_MERGE_C R59, RZ, R59, RZ ;  /* 0x0000003bff3b723e */ /* 0x000fe200048070ff */
[----:B------:R-:W5:Y:S04]  /*2ffc0*/  LDL.LU R178, [R1+0x618] ;  /* 0x0006180001b27983 */ /* 0x000f680000300800 */
[----:B------:R0:W-:Y:S01]  /*2ffd0*/  @!P6 STG.E.U8 desc[UR10][R30.64+0xa8], R59 ;  /* 0x0000a83b1e00e986 */ /* 0x0001e2000c10110a */
[----:B------:R-:W-:-:S02]  /*2ffe0*/  ISETP.LT.OR P6, PT, R28, 0xaa, !P0 ;  /* 0x000000aa1c00780c */ /* 0x000fc400047c1670 */
[----:B------:R-:W-:Y:S01]  /*2fff0*/  LOP3.LUT P4, RZ, R6, 0x100, RZ, 0xc0, !PT ;  /* 0x0000010006ff7812 */ /* 0x000fe2000788c0ff */
[----:B------:R-:W5:Y:S01]  /*30000*/  LDL.LU.64 R172, [R1+0x8] ;  /* 0x0000080001ac7983 */ /* 0x000f620000300a00 */
        /* <DEDUP_REMOVED lines=16> */
[----:B------:R-:W4:Y:S02]  /*30110*/  @!P6 LDG.E.U8 R30, desc[UR10][R18.64+0xa8] ;  /* 0x0000a80a121ee981 */ /* 0x000f24000c1e1100 */
        /* <DEDUP_REMOVED lines=24> */
[----:B-----5:R-:W-:-:S05]  /*302a0*/  FFMA R30, R178, UR60, R30 ;  /* 0x0000003cb21e7c23 */ /* 0x020fca000800001e */
[----:B------:R-:W-:-:S05]  /*302b0*/  F2FP.SATFINITE.E4M3.F32.PACK_AB_MERGE_C R30, RZ, R30, RZ ;  /* 0x0000001eff1e723e */ /* 0x000fca00048070ff */
[----:B------:R0:W-:Y:S02]  /*302c0*/  @!P4 STG.E.U8 desc[UR10][R172.64+0xa0], R30 ;  /* 0x0000a01eac00c986 */ /* 0x0001e4000c10110a */
[----:B0-----:R-:W-:-:S06]  /*302d0*/  PRMT R30, RZ, 0x7610, R30 ;  /* 0x00007610ff1e7816 */ /* 0x001fcc000000001e */
[----:B------:R-:W4:Y:S01]  /*302e0*/  @!P5 LDG.E.U8 R30, desc[UR10][R20.64+0xa1] ;  /* 0x0000a10a141ed981 */ /* 0x000f22000c1e1100 */
[----:B------:R-:W-:Y:S02]  /*302f0*/  ISETP.LT.OR P3, PT, R28, 0xa1, !P1 ;  /* 0x000000a11c00780c */ /* 0x000fe40004f61670 */
        /* <DEDUP_REMOVED lines=8> */
[----:B------:R0:W-:Y:S01]  /*30380*/  @!P5 STG.E.U8 desc[UR10][R232.64+0xa1], R30 ;  /* 0x0000a11ee800d986 */ /* 0x0001e2000c10110a */
[----:B------:R-:W-:-:S03]  /*30390*/  LOP3.LUT P4, RZ, R6, 0x10, RZ, 0xc0, !PT ;  /* 0x0000001006ff7812 */ /* 0x000fc6000788c0ff */
[----:B------:R-:W5:Y:S01]  /*303a0*/  LDL.LU.64 R180, [R1+0x18] ;  /* 0x0000180001b47983 */ /* 0x000f620000300a00 */
[----:B0-----:R-:W0:Y:S02]  /*303b0*/  @!P3 LDC.64 R30, c[0x0][0x5c0] ;  /* 0x00017000ff1ebb82 */ /* 0x001e240000000a00 */
[----:B0-----:R-:W-:-:S05]  /*303c0*/  @!P3 IADD3 R30, P6, R144, R30, RZ ;  /* 0x0000001e901eb210 */ /* 0x001fca0007fde0ff */
[----:B------:R-:W-:Y:S01]  /*303d0*/  @!P3 IMAD.X R31, R145, 0x1, R31, P6 ;  /* 0x00000001911fb824 */ /* 0x000fe200030e061f */
[----:B------:R-:W-:-:S13]  /*303e0*/  ISETP.LT.OR P6, PT, R28, 0xa1, !P1 ;  /* 0x000000a11c00780c */ /* 0x000fda0004fc1670 */
[----:B------:R-:W3:Y:S01]  /*303f0*/  @!P6 LDG.E.U8 R59, desc[UR10][R22.64+0xa0] ;  /* 0x0000a00a163be981 */ /* 0x000ee2000c1e1100 */
[----:B------:R-:W-:Y:S02]  /*30400*/  ISETP.LT.OR P3, PT, R28, 0xa2, !P1 ;  /* 0x000000a21c00780c */ /* 0x000fe40004f61670 */
[----:B---3--:R-:W-:-:S04]  /*30410*/  LOP3.LUT R59, R59, 0xff, RZ, 0xc0, !PT ;  /* 0x000000ff3b3b7812 */ /* 0x008fc800078ec0ff */
[----:B------:R-:W-:-:S05]  /*30420*/  F2FP.F16.E4M3.UNPACK_B R59, R59 ;  /* 0x0000003bff3b723e */ /* 0x000fca00020006ff */
[----:B------:R-:W-:-:S05]  /*30430*/  HADD2.F32 R59, -RZ, R59.H0_H0 ;  /* 0x2000003bff3b7230 */ /* 0x000fca0000004100 */
[----:B------:R-:W-:-:S04]  /*30440*/  FMUL R59, R59, UR61 ;  /* 0x0000003d3b3b7c20 */ /* 0x000fc80008400000 */
[----:B------:R-:W-:Y:S01]  /*30450*/  FFMA R59, R179, UR60, R59 ;  /* 0x0000003cb33b7c23 */ /* 0x000fe2000800003b */
[----:B------:R-:W-:Y:S01]  /*30460*/  LOP3.LUT P5, RZ, R6, 0x4, RZ, 0xc0, !PT ;  /* 0x0000000406ff7812 */ /* 0x000fe200078ac0ff */
[----:B------:R-:W3:Y:S03]  /*30470*/  LDL.LU R179, [R1+0x62c] ;  /* 0x00062c0001b37983 */ /* 0x000ee60000300800 */
[----:B------:R-:W-:Y:S01]  /*30480*/  F2FP.SATFINITE.E4M3.F32.PACK_AB_MERGE_C R59, RZ, R59, RZ ;  /* 0x0000003bff3b723e */ /* 0x000fe200048070ff */
[----:B------:R-:W3:Y:S04]  /*30490*/  LDL.LU.64 R172, [R1+0x10] ;  /* 0x0000100001ac7983 */ /* 0x000ee80000300a00 */
        /* <DEDUP_REMOVED lines=35> */
[----:B------:R0:W-:Y:S04]  /*306d0*/  @!P5 STG.E.U8 desc[UR10][R172.64+0xa9], R30 ;  /* 0x0000a91eac00d986 */ /* 0x0001e8000c10110a */
[----:B------:R-:W5:Y:S04]  /*306e0*/  @!P4 LDG.E.U8 R59, desc[UR10][R22.64+0xa8] ;  /* 0x0000a80a163bc981 */ /* 0x000f68000c1e1100 */
[----:B------:R-:W4:Y:S01]  /*306f0*/  LDL.LU.64 R180, [R1+0x30] ;  /* 0x0000300001b47983 */ /* 0x000f220000300a00 */
        /* <DEDUP_REMOVED lines=11> */
[----:B------:R-:W-:Y:S01]  /*307b0*/  F2FP.SATFINITE.E4M3.F32.PACK_AB_MERGE_C R59, RZ, R59, RZ ;  /* 0x0000003bff3b723e */ /* 0x000fe200048070ff */
[----:B------:R-:W5:Y:S04]  /*307c0*/  LDL.LU.64 R172, [R1+0x28] ;  /* 0x0000280001ac7983 */ /* 0x000f680000300a00 */
[----:B------:R0:W-:Y:S02]  /*307d0*/  @!P4 STG.E.U8 desc[UR10][R30.64+0xa8], R59 ;  /* 0x0000a83b1e00c986 */ /* 0x0001e4000c10110a */
[----:B0-----:R-:W-:Y:S01]  /*307e0*/  PRMT R59, RZ, 0x7610, R59 ;  /* 0x00007610ff3b7816 */ /* 0x001fe2000000003b */
[----:B------:R-:W0:Y:S05]  /*307f0*/  @!P5 LDC.64 R30, c[0x0][0x5c0] ;  /* 0x00017000ff1edb82 */ /* 0x000e2a0000000a00 */
[----:B------:R-:W3:Y:S01]  /*30800*/  @!P5 LDG.E.U8 R59, desc[UR10][R22.64+0xa9] ;  /* 0x0000a90a163bd981 */ /* 0x000ee2000c1e1100 */
[----:B0-----:R-:W-:-:S05]  /*30810*/  @!P5 IADD3 R30, P6, R140, R30, RZ ;  /* 0x0000001e8c1ed210 */ /* 0x001fca0007fde0ff */
[----:B------:R-:W-:Y:S01]  /*30820*/  @!P5 IMAD.X R31, R141, 0x1, R31, P6 ;  /* 0x000000018d1fd824 */ /* 0x000fe200030e061f */
[----:B------:R-:W-:Y:S02]  /*30830*/  LOP3.LUT P6, RZ, R6, 0x2, RZ, 0xc0, !PT ;  /* 0x0000000206ff7812 */ /* 0x000fe400078cc0ff */
        /* <DEDUP_REMOVED lines=15> */
[----:B------:R-:W-:Y:S01]  /*30930*/  FFMA R30, R178, UR60, R30 ;  /* 0x0000003cb21e7c23 */ /* 0x000fe2000800001e */
[----:B------:R-:W-:Y:S01]  /*30940*/  PRMT R59, RZ, 0x7610, R59 ;  /* 0x00007610ff3b7816 */ /* 0x000fe2000000003b */
[----:B------:R-:W4:Y:S03]  /*30950*/  LDL.LU R178, [R1+0x644] ;  /* 0x0006440001b27983 */ /* 0x000f260000300800 */
        /* <DEDUP_REMOVED lines=8> */
[----:B------:R-:W-:Y:S01]  /*309e0*/  FFMA R30, R177, UR60, R30 ;  /* 0x0000003cb11e7c23 */ /* 0x000fe2000800001e */
[----:B------:R-:W-:Y:S01]  /*309f0*/  LOP3.LUT P5, RZ, R0, 0x10, RZ, 0xc0, !PT ;  /* 0x0000001000ff7812 */ /* 0x000fe200078ac0ff */
[----:B------:R-:W2:Y:S03]  /*30a00*/  LDL.LU R177, [R1+0x648] ;  /* 0x0006480001b17983 */ /* 0x000ea60000300800 */
[----:B------:R-:W-:Y:S01]  /*30a10*/  F2FP.SATFINITE.E4M3.F32.PACK_AB_MERGE_C R30, RZ, R30, RZ ;  /* 0x0000001eff1e723e */ /* 0x000fe200048070ff */
[----:B------:R-:W2:Y:S04]  /*30a20*/  LDL.LU.64 R180, [R1+0x40] ;  /* 0x0000400001b47983 */ /* 0x000ea80000300a00 */
[----:B-----5:R0:W-:Y:S04]  /*30a30*/  @!P3 STG.E.U8 desc[UR10][R172.64+0xa1], R30 ;  /* 0x0000a11eac00b986 */ /* 0x0201e8000c10110a */
        /* <DEDUP_REMOVED lines=12> */
[----:B------:R-:W5:Y:S04]  /*30b00*/  LDL.LU.64 R172, [R1+0x50] ;  /* 0x0000500001ac7983 */ /* 0x000f680000300a00 */
[----:B------:R0:W-:Y:S02]  /*30b10*/  @!P4 STG.E.U8 desc[UR10][R30.64+0xa0], R59 ;  /* 0x0000a03b1e00c986 */ /* 0x0001e4000c10110a */
[----:B0-----:R-:W-:Y:S01]  /*30b20*/  PRMT R59, RZ, 0x7610, R59 ;  /* 0x00007610ff3b7816 */ /* 0x001fe2000000003b */
[----:B------:R-:W0:Y:S05]  /*30b30*/  @!P5 LDC.64 R30, c[0x0][0x5c0] ;  /* 0x00017000ff1edb82 */ /* 0x000e2a0000000a00 */
[----:B------:R-:W4:Y:S01]  /*30b40*/  @!P5 LDG.E.U8 R59, desc[UR10][R26.64+0xa1] ;  /* 0x0000a10a1a3bd981 */ /* 0x000f22000c1e1100 */
[----:B0-----:R-:W-:-:S05]  /*30b50*/  @!P5 IADD3 R30, P6, R153, R30, RZ ;  /* 0x0000001e991ed210 */ /* 0x001fca0007fde0ff */
[----:B------:R-:W-:Y:S01]  /*30b60*/  @!P5 IMAD.X R31, R154, 0x1, R31, P6 ;  /* 0x000000019a1fd824 */ /* 0x000fe200030e061f */
[----:B------:R-:W-:Y:S02]  /*30b70*/  LOP3.LUT P6, RZ, R5, 0x80000000, RZ, 0xc0, !PT ;  /* 0x8000000005ff7812 */ /* 0x000fe400078cc0ff */
[----:B----4-:R-:W-:-:S04]  /*30b80*/  LOP3.LUT R59, R59, 0xff, RZ, 0xc0, !PT ;  /* 0x000000ff3b3b7812 */ /* 0x010fc800078ec0ff */
[----:B------:R-:W-:-:S05]  /*30b90*/  F2FP.F16.E4M3.UNPACK_B R59, R59 ;  /* 0x0000003bff3b723e */ /* 0x000fca00020006ff */
[----:B------:R-:W-:-:S05]  /*30ba0*/  HADD2.F32 R59, -RZ, R59.H0_H0 ;  /* 0x2000003bff3b7230 */ /* 0x000fca0000004100 */
[----:B------:R-:W-:-:S04]  /*30bb0*/  FMUL R59, R59, UR61 ;  /* 0x0000003d3b3b7c20 */ /* 0x000fc80008400000 */
[----:B------:R-:W-:Y:S01]  /*30bc0*/  FFMA R59, R178, UR60, R59 ;  /* 0x0000003cb23b7c23 */ /* 0x000fe2000800003b */
[----:B------:R-:W-:Y:S01]  /*30bd0*/  LOP3.LUT P4, RZ, R0, 0x8, RZ, 0xc0, !PT ;  /* 0x0000000800ff7812 */ /* 0x000fe2000788c0ff */
        /* <DEDUP_REMOVED lines=10> */
[----:B------:R-:W-:Y:S01]  /*30c80*/  PRMT R59, RZ, 0x7610, R59 ;  /* 0x00007610ff3b7816 */ /* 0x000fe2000000003b */
[----:B------:R-:W2:Y:S03]  /*30c90*/  LDL.LU R177, [R1+0x654] ;  /* 0x0006540001b17983 */ /* 0x000ea60000300800 */
        /* <DEDUP_REMOVED lines=21> */
[----:B----4-:R-:W-:-:S05]  /*30df0*/  FFMA R59, R178, UR60, R59 ;  /* 0x0000003cb23b7c23 */ /* 0x010fca000800003b */
[----:B------:R-:W-:-:S05]  /*30e00*/  F2FP.SATFINITE.E4M3.F32.PACK_AB_MERGE_C R59, RZ, R59, RZ ;  /* 0x0000003bff3b723e */ /* 0x000fca00048070ff */
[----:B------:R0:W-:Y:S02]  /*30e10*/  @!P4 STG.E.U8 desc[UR10][R30.64+0xa8], R59 ;  /* 0x0000a83b1e00c986 */ /* 0x0001e4000c10110a */
[----:B0-----:R-:W-:Y:S01]  /*30e20*/  PRMT R59, RZ, 0x7610, R59 ;  /* 0x00007610ff3b7816 */ /* 0x001fe2000000003b */
[----:B------:R-:W0:Y:S05]  /*30e30*/  @!P5 LDC.64 R30, c[0x0][0x5c0] ;  /* 0x00017000ff1edb82 */ /* 0x000e2a0000000a00 */
[----:B------:R-:W4:Y:S01]  /*30e40*/  @!P5 LDG.E.U8 R59, desc[UR10][R26.64+0xa9] ;  /* 0x0000a90a1a3bd981 */ /* 0x000f22000c1e1100 */
[----:B0-----:R-:W-:-:S05]  /*30e50*/  @!P5 IADD3 R30, P6, R67, R30, RZ ;  /* 0x0000001e431ed210 */ /* 0x001fca0007fde0ff */
[----:B------:R-:W-:Y:S01]  /*30e60*/  @!P5 IMAD.X R31, R68, 0x1, R31, P6 ;  /* 0x00000001441fd824 */ /* 0x000fe200030e061f */
        /* <DEDUP_REMOVED lines=12> */
[----:B0-----:R-:W-:Y:S01]  /*30f30*/  PRMT R59, RZ, 0x7610, R59 ;  /* 0x00007610ff3b7816 */ /* 0x001fe2000000003b */
[----:B------:R-:W0:Y:S01]  /*30f40*/  @!P6 LDC.64 R30, c[0x0][0x5c0] ;  /* 0x00017000ff1eeb82 */ /* 0x000e220000000a00 */
[----:B------:R-:W-:Y:S01]  /*30f50*/  LOP3.LUT P5, RZ, R5, 0x2000000, RZ, 0xc0, !PT ;  /* 0x0200000005ff7812 */ /* 0x000fe200078ac0ff */
[----:B------:R-:W5:Y:S04]  /*30f60*/  LDL.LU R173, [R1+0x664] ;  /* 0x0006640001ad7983 */ /* 0x000f680000300800 */
        /* <DEDUP_REMOVED lines=8> */
[----:B------:R-:W3:Y:S03]  /*30ff0*/  LDL.LU.64 R178, [R1+0x58] ;  /* 0x0000580001b27983 */ /* 0x000ee60000300a00 */
        /* <DEDUP_REMOVED lines=33> */
[----:B------:R-:W-:-:S05]  /*31210*/  FFMA R30, R173, UR60, R30 ;  /* 0x0000003cad1e7c23 */ /* 0x000fca000800001e */
[----:B------:R-:W-:-:S05]  /*31220*/  F2FP.SATFINITE.E4M3.F32.PACK_AB_MERGE_C R30, RZ, R30, RZ ;  /* 0x0000001eff1e723e */ /* 0x000fca00048070ff */
[----:B---3--:R0:W-:Y:S04]  /*31230*/  @!P5 STG.E.U8 desc[UR10][R178.64+0xb1], R30 ;  /* 0x0000b11eb200d986 */ /* 0x0081e8000c10110a */
[----:B------:R-:W3:Y:S01]  /*31240*/  @!P6 LDG.E.U8 R59, desc[UR10][R16.64+0xb8] ;  /* 0x0000b80a103be981 */ /* 0x000ee2000c1e1100 */
[----:B0-----:R-:W0:Y:S03]  /*31250*/  @!P6 LDC.64 R30, c[0x0][0x5c0] ;  /* 0x00017000ff1eeb82 */ /* 0x001e260000000a00 */
[----:B------:R-:W4:Y:S04]  /*31260*/  LDL.LU R179, [R1+0x66c] ;  /* 0x00066c0001b37983 */ /* 0x000f280000300800 */
[----:B------:R-:W5:Y:S04]  /*31270*/  LDL.LU R191, [R1+0x670] ;  /* 0x0006700001bf7983 */ /* 0x000f680000300800 */
[----:B------:R-:W5:Y:S01]  /*31280*/  LDL.LU.64 R172, [R1+0x70] ;  /* 0x0000700001ac7983 */ /* 0x000f620000300a00 */
[----:B0-----:R-:W-:-:S05]  /*31290*/  @!P6 IADD3 R30, P3, R14, R30, RZ ;  /* 0x0000001e0e1ee210 */ /* 0x001fca0007f7e0ff */
[----:B------:R-:W-:Y:S01]  /*312a0*/  @!P6 IMAD.X R31, R29, 0x1, R31, P3 ;  /* 0x000000011d1fe824 */ /* 0x000fe200018e061f */
[----:B---3--:R-:W-:-:S04]  /*312b0*/  LOP3.LUT R59, R59, 0xff, RZ, 0xc0, !PT ;  /* 0x000000ff3b3b7812 */ /* 0x008fc800078ec0ff */
[----:B------:R-:W-:-:S05]  /*312c0*/  F2FP.F16.E4M3.UNPACK_B R59, R59 ;  /* 0x0000003bff3b723e */ /* 0x000fca00020006ff */
[----:B------:R-:W-:-:S05]  /*312d0*/  HADD2.F32 R59, -RZ, R59.H0_H0 ;  /* 0x2000003bff3b7230 */ /* 0x000fca0000004100 */
[----:B------:R-:W-:-:S04]  /*312e0*/  FMUL R59, R59, UR61 ;  /* 0x0000003d3b3b7c20 */ /* 0x000fc80008400000 */
[----:B--2---:R-:W-:Y:S01]  /*312f0*/  FFMA R59, R177, UR60, R59 ;  /* 0x0000003cb13b7c23 */ /* 0x004fe2000800003b */
[----:B------:R-:W-:Y:S01]  /*31300*/  LOP3.LUT P3, RZ, R5, 0x1000000, RZ, 0xc0, !PT ;  /* 0x0100000005ff7812 */ /* 0x000fe2000786c0ff */
[----:B------:R-:W2:Y:S03]  /*31310*/  LDL.LU R177, [R1+0x674] ;  /* 0x0006740001b17983 */ /* 0x000ea60000300800 */
[----:B------:R-:W-:Y:S01]  /*31320*/  F2FP.SATFINITE.E4M3.F32.PACK_AB_MERGE_C R59, RZ, R59, RZ ;  /* 0x0000003bff3b723e */ /* 0x000fe200048070ff */
[----:B------:R-:W3:Y:S04]  /*31330*/  LDL.LU.64 R182, [R1+0x78] ;  /* 0x0000780001b67983 */ /* 0x000ee80000300a00 */
[----:B------:R0:W-:Y:S01]  /*31340*/  @!P6 STG.E.U8 desc[UR10][R30.64+0xb8], R59 ;  /* 0x0000b83b1e00e986 */ /* 0x0001e2000c10110a */
[----:B------:R-:W-:-:S02]  /*31350*/  ISETP.LT.OR P6, PT, R28, 0xba, !P0 ;  /* 0x000000ba1c00780c */ /* 0x000fc400047c1670 */
[----:B------:R-:W-:Y:S01]  /*31360*/  LOP3.LUT P4, RZ, R5, 0x800000, RZ, 0xc0, !PT ;  /* 0x0080000005ff7812 */ /* 0x000fe2000788c0ff */
[----:B------:R-:W3:Y:S04]  /*31370*/  LDL.LU R178, [R1+0x678] ;  /* 0x0006780001b27983 */ /* 0x000ee80000300800 */
[----:B------:R-:W3:Y:S01]  /*31380*/  LDL.LU.64 R180, [R1+0x60] ;  /* 0x0000600001b47983 */ /* 0x000ee20000300a00 */
[----:B0-----:R-:W-:-:S05]  /*31390*/  PRMT R59, RZ, 0x7610, R59 ;  /* 0x00007610ff3b7816 */ /* 0x001fca000000003b */
        /* <DEDUP_REMOVED lines=12> */
[----:B------:R0:W-:Y:S01]  /*31460*/  @!P6 STG.E.U8 desc[UR10][R30.64+0xb9], R59 ;  /* 0x0000b93b1e00e986 */ /* 0x0001e2000c10110a */
[----:B------:R-:W-:Y:S02]  /*31470*/  LOP3.LUT P6, RZ, R5, 0x10000000, RZ, 0xc0, !PT ;  /* 0x1000000005ff7812 */ /* 0x000fe400078cc0ff */
[----:B0-----:R-:W-:-:S11]  /*31480*/  PRMT R30, RZ, 0x7610, R30 ;  /* 0x00007610ff1e7816 */ /* 0x001fd6000000001e */
[----:B------:R-:W5:Y:S02]  /*31490*/  @!P6 LDG.E.U8 R30, desc[UR10][R18.64+0xb8] ;  /* 0x0000b80a121ee981 */ /* 0x000f64000c1e1100 */
[----:B-----5:R-:W-:-:S04]  /*314a0*/  LOP3.LUT R30, R30, 0xff, RZ, 0xc0, !PT ;  /* 0x000000ff1e1e7812 */ /* 0x020fc800078ec0ff */
[----:B------:R-:W-:-:S05]  /*314b0*/  F2FP.F16.E4M3.UNPACK_B R30, R30 ;  /* 0x0000001eff1e723e */ /* 0x000fca00020006ff */
[----:B------:R-:W-:-:S05]  /*314c0*/  HADD2.F32 R30, -RZ, R30.H0_H0 ;  /* 0x2000001eff1e7230 */ /* 0x000fca0000004100 */
[----:B------:R-:W-:-:S04]  /*314d0*/  FMUL R30, R30, UR61 ;  /* 0x0000003d1e1e7c20 */ /* 0x000fc80008400000 */
[----:B------:R-:W-:-:S05]  /*314e0*/  FFMA R30, R191, UR60, R30 ;  /* 0x0000003cbf1e7c23 */ /* 0x000fca000800001e */
[----:B------:R-:W-:-:S05]  /*314f0*/  F2FP.SATFINITE.E4M3.F32.PACK_AB_MERGE_C R30, RZ, R30, RZ ;  /* 0x0000001eff1e723e */ /* 0x000fca00048070ff */
[----:B------:R0:W-:Y:S02]  /*31500*/  @!P6 STG.E.U8 desc[UR10][R172.64+0xb8], R30 ;  /* 0x0000b81eac00e986 */ /* 0x0001e4000c10110a */
[----:B0-----:R-:W-:Y:S02]  /*31510*/  PRMT R30, RZ, 0x7610, R30 ;  /* 0x00007610ff1e7816 */ /* 0x001fe4000000001e */
[----:B------:R-:W5:Y:S04]  /*31520*/  LDL.LU.64 R172, [R1+0x48] ;  /* 0x0000480001ac7983 */ /* 0x000f680000300a00 */
        /* <DEDUP_REMOVED lines=9> */
[----:B---3--:R0:W-:Y:S02]  /*315c0*/  @!P3 STG.E.U8 desc[UR10][R182.64+0xb9], R30 ;  /* 0x0000b91eb600b986 */ /* 0x0081e4000c10110a */
[----:B0-----:R-:W-:-:S06]  /*315d0*/  PRMT R30, RZ, 0x7610, R30 ;  /* 0x00007610ff1e7816 */ /* 0x001fcc000000001e */
[----:B------:R-:W3:Y:S02]  /*315e0*/  @!P4 LDG.E.U8 R30, desc[UR10][R20.64+0xb0] ;  /* 0x0000b00a141ec981 */ /* 0x000ee4000c1e1100 */
[----:B---3--:R-:W-:-:S04]  /*315f0*/  LOP3.LUT R30, R30, 0xff, RZ, 0xc0, !PT ;  /* 0x000000ff1e1e7812 */ /* 0x008fc800078ec0ff */
        /* <DEDUP_REMOVED lines=15> */
[----:B------:R-:W-:Y:S01]  /*316f0*/  LOP3.LUT P4, RZ, R5, 0x100000, RZ, 0xc0, !PT ;  /* 0x0010000005ff7812 */ /* 0x000fe2000788c0ff */
[----:B------:R-:W4:Y:S03]  /*31700*/  LDL.LU R179, [R1+0x688] ;  /* 0x0006880001b37983 */ /* 0x000f260000300800 */
[----:B------:R-:W-:Y:S01]  /*31710*/  F2FP.SATFINITE.E4M3.F32.PACK_AB_MERGE_C R30, RZ, R30, RZ ;  /* 0x0000001eff1e723e */ /* 0x000fe200048070ff */
[----:B------:R-:W4:Y:S04]  /*31720*/  LDL.LU.64 R180, [R1+0x38] ;  /* 0x0000380001b47983 */ /* 0x000f280000300a00 */
[----:B-----5:R0:W-:Y:S02]  /*31730*/  @!P5 STG.E.U8 desc[UR10][R172.64+0xb1], R30 ;  /* 0x0000b11eac00d986 */ /* 0x0201e4000c10110a */
        /* <DEDUP_REMOVED lines=47> */
[----:B------:R-:W-:Y:S02]  /*31a30*/  FFMA R30, R177, UR60, R30 ;  /* 0x0000003cb11e7c23 */ /* 0x000fe4000800001e */
[----:B------:R-:W2:Y:S03]  /*31a40*/  LDL.LU R177, [R1+0x698] ;  /* 0x0006980001b17983 */ /* 0x000ea60000300800 */
[----:B------:R-:W-:-:S05]  /*31a50*/  F2FP.SATFINITE.E4M3.F32.PACK_AB_MERGE_C R30, RZ, R30, RZ ;  /* 0x0000001eff1e723e */ /* 0x000fca00048070ff */
[----:B-----5:R0:W-:Y:S04]  /*31a60*/  @!P5 STG.E.U8 desc[UR10][R172.64+0xb9], R30 ;  /* 0x0000b91eac00d986 */ /* 0x0201e8000c10110a */
[----:B------:R-:W5:Y:S01]  /*31a70*/  @!P4 LDG.E.U8 R59, desc[UR10][R22.64+0xb8] ;  /* 0x0000b80a163bc981 */ /* 0x000f62000c1e1100 */
[----:B0-----:R-:W0:Y:S01]  /*31a80*/  @!P4 LDC.64 R30, c[0x0][0x5c0] ;  /* 0x00017000ff1ecb82 */ /* 0x001e220000000a00 */
[----:B------:R-:W-:Y:S02]  /*31a90*/  ISETP.LT.OR P5, PT, R28, 0xba, !P1 ;  /* 0x000000ba1c00780c */ /* 0x000fe40004fa1670 */
        /* <DEDUP_REMOVED lines=21> */
[--C-:B----4-:R-:W-:Y:S01]  /*31bf0*/  FFMA R60, R179, UR60, R59.reuse ;  /* 0x0000003cb33c7c23 */ /* 0x110fe2000800003b */
[----:B------:R-:W-:Y:S02]  /*31c00*/  PRMT R59, RZ, 0x7610, R59 ;  /* 0x00007610ff3b7816 */ /* 0x000fe4000000003b */
[----:B------:R-:W-:Y:S01]  /*31c10*/  LOP3.LUT P4, RZ, R0, 0x400, RZ, 0xc0, !PT ;  /* 0x0000040000ff7812 */ /* 0x000fe2000788c0ff */
[----:B------:R-:W4:Y:S01]  /*31c20*/  LDL.LU R179, [R1+0x6a0] ;  /* 0x0006a00001b37983 */ /* 0x000f220000300800 */
[----:B------:R-:W-:-:S05]  /*31c30*/  F2FP.SATFINITE.E4M3.F32.PACK_AB_MERGE_C R67, RZ, R60, RZ ;  /* 0x0000003cff43723e */ /* 0x000fca00048070ff */
[----:B------:R0:W-:Y:S04]  /*31c40*/  @!P5 STG.E.U8 desc[UR10][R30.64+0xb9], R67 ;  /* 0x0000b9431e00d986 */ /* 0x0001e8000c10110a */
[----:B------:R-:W5:Y:S02]  /*31c50*/  @!P6 LDG.E.U8 R59, desc[UR10][R24.64+0xb0] ;  /* 0x0000b00a183be981 */ /* 0x000f64000c1e1100 */
[----:B0-----:R-:W0:Y:S01]  /*31c60*/  @!P4 LDC.64 R30, c[0x0][0x5c0] ;  /* 0x00017000ff1ecb82 */ /* 0x001e220000000a00 */
[----:B-----5:R-:W-:-:S04]  /*31c70*/  LOP3.LUT R59, R59, 0xff, RZ, 0xc0, !PT ;  /* 0x000000ff3b3b7812 */ /* 0x020fc800078ec0ff */
[----:B------:R-:W-:-:S05]  /*31c80*/  F2FP.F16.E4M3.UNPACK_B R59, R59 ;  /* 0x0000003bff3b723e */ /* 0x000fca00020006ff */
[----:B------:R-:W-:-:S05]  /*31c90*/  HADD2.F32 R59, -RZ, R59.H0_H0 ;  /* 0x2000003bff3b7230 */ /* 0x000fca0000004100 */
[----:B------:R-:W-:-:S04]  /*31ca0*/  FMUL R59, R59, UR61 ;  /* 0x0000003d3b3b7c20 */ /* 0x000fc80008400000 */
[----:B--2---:R-:W-:Y:S01]  /*31cb0*/  FFMA R59, R177, UR60, R59 ;  /* 0x0000003cb13b7c23 */ /* 0x004fe2000800003b */
[----:B------:R-:W-:Y:S01]  /*31cc0*/  LOP3.LUT P5, RZ, R0, 0x200, RZ, 0xc0, !PT ;  /* 0x0000020000ff7812 */ /* 0x000fe200078ac0ff */
[----:B------:R-:W2:Y:S03]  /*31cd0*/  LDL.LU R177, [R1+0x6a4] ;  /* 0x0006a40001b17983 */ /* 0x000ea60000300800 */
[----:B------:R-:W-:Y:S02]  /*31ce0*/  F2FP.SATFINITE.E4M3.F32.PACK_AB_MERGE_C R81, RZ, R59, RZ ;  /* 0x0000003bff51723e */ /* 0x000fe400048070ff */
[----:B------:R-:W-:-:S03]  /*31cf0*/  PRMT R59, RZ, 0x7610, R59 ;  /* 0x00007610ff3b7816 */ /* 0x000fc6000000003b */
[----:B------:R-:W-:Y:S04]  /*31d00*/  @!P6 STG.E.U8 desc[UR10][R224.64+0xb0], R81 ;  /* 0x0000b051e000e986 */ /* 0x000fe8000c10110a */
[----:B------:R-:W5:Y:S02]  /*31d10*/  @!P3 LDG.E.U8 R59, desc[UR10][R24.64+0xb1] ;  /* 0x0000b10a183bb981 */ /* 0x000f64000c1e1100 */
[----:B-----5:R-:W-:-:S04]  /*31d20*/  LOP3.LUT R59, R59, 0xff, RZ, 0xc0, !PT ;  /* 0x000000ff3b3b7812 */ /* 0x020fc800078ec0ff */
[----:B------:R-:W-:-:S05]  /*31d30*/  F2FP.F16.E4M3.UNPACK_B R59, R59 ;  /* 0x0000003bff3b723e */ /* 0x000fca00020006ff */
[----:B------:R-:W-:-:S05]  /*31d40*/  HADD2.F32 R59, -RZ, R59.H0_H0 ;  /* 0x2000003bff3b7230 */ /* 0x000fca0000004100 */
[----:B------:R-:W-:-:S04]  /*31d50*/  FMUL R59, R59, UR61 ;  /* 0x0000003d3b3b7c20 */ /* 0x000fc80008400000 */
[----:B---3--:R-:W-:Y:S01]  /*31d60*/  FFMA R59, R178, UR60, R59 ;  /* 0x0000003cb23b7c23 */ /* 0x008fe2000800003b */
[----:B0-----:R-:W-:Y:S01]  /*31d70*/  @!P4 IADD3 R30, P6, R161, R30, RZ ;  /* 0x0000001ea11ec210 */ /* 0x001fe20007fde0ff */
[----:B------:R-:W3:Y:S03]  /*31d80*/  LDL.LU R178, [R1+0x6a8] ;  /* 0x0006a80001b27983 */ /* 0x000ee60000300800 */
[----:B------:R-:W-:Y:S02]  /*31d90*/  F2FP.SATFINITE.E4M3.F32.PACK_AB_MERGE_C R67, RZ, R59, RZ ;  /* 0x0000003bff43723e */ /* 0x000fe400048070ff */
[----:B------:R-:W-:-:S03]  /*31da0*/  PRMT R59, RZ, 0x7610, R59 ;  /* 0x00007610ff3b7816 */ /* 0x000fc6000000003b */
[----:B------:R0:W-:Y:S04]  /*31db0*/  @!P3 STG.E.U8 desc[UR10][R210.64+0xb1], R67 ;  /* 0x0000b143d200b986 */ /* 0x0001e8000c10110a */
[----:B------:R-:W5:Y:S01]  /*31dc0*/  @!P4 LDG.E.U8 R59, desc[UR10][R26.64+0xb0] ;  /* 0x0000b00a1a3bc981 */ /* 0x000f62000c1e1100 */
        /* <DEDUP_REMOVED lines=8> */
[----:B0-----:R-:W-:Y:S02]  /*31e50*/  F2FP.SATFINITE.E4M3.F32.PACK_AB_MERGE_C R67, RZ, R59, RZ ;  /* 0x0000003bff43723e */ /* 0x001fe400048070ff */
[----:B------:R-:W-:-:S03]  /*31e60*/  PRMT R59, RZ, 0x7610, R59 ;  /* 0x00007610ff3b7816 */ /* 0x000fc6000000003b */
[----:B------:R0:W-:Y:S04]  /*31e70*/  @!P4 STG.E.U8 desc[UR10][R30.64+0xb0], R67 ;  /* 0x0000b0431e00c986 */ /* 0x0001e8000c10110a */
[----:B------:R-:W5:Y:S01]  /*31e80*/  @!P5 LDG.E.U8 R59, desc[UR10][R26.64+0xb1] ;  /* 0x0000b10a1a3bd981 */ /* 0x000f62000c1e1100 */
[----:B0-----:R-:W0:Y:S02]  /*31e90*/  @!P5 LDC.64 R30, c[0x0][0x5c0] ;  /* 0x00017000ff1edb82 */ /* 0x001e240000000a00 */
        /* <DEDUP_REMOVED lines=12> */
[----:B------:R0:W-:Y:S04]  /*31f60*/  @!P5 STG.E.U8 desc[UR10][R30.64+0xb1], R67 ;  /* 0x0000b1431e00d986 */ /* 0x0001e8000c10110a */
[----:B------:R-:W5:Y:S01]  /*31f70*/  @!P6 LDG.E.U8 R59, desc[UR10][R24.64+0xb8] ;  /* 0x0000b80a183be981 */ /* 0x000f62000c1e1100 */
[----:B0-----:R-:W0:Y:S01]  /*31f80*/  @!P4 LDC.64 R30, c[0x0][0x5c0] ;  /* 0x00017000ff1ecb82 */ /* 0x001e220000000a00 */
[----:B-----5:R-:W-:-:S04]  /*31f90*/  LOP3.LUT R59, R59, 0xff, RZ, 0xc0, !PT ;  /* 0x000000ff3b3b7812 */ /* 0x020fc800078ec0ff */
[----:B------:R-:W-:-:S05]  /*31fa0*/  F2FP.F16.E4M3.UNPACK_B R59, R59 ;  /* 0x0000003bff3b723e */ /* 0x000fca00020006ff */
[----:B------:R-:W-:-:S05]  /*31fb0*/  HADD2.F32 R59, -RZ, R59.H0_H0 ;  /* 0x2000003bff3b7230 */ /* 0x000fca0000004100 */
[----:B------:R-:W-:-:S04]  /*31fc0*/  FMUL R59, R59, UR61 ;  /* 0x0000003d3b3b7c20 */ /* 0x000fc80008400000 */
[----:B---3--:R-:W-:Y:S01]  /*31fd0*/  FFMA R59, R178, UR60, R59 ;  /* 0x0000003cb23b7c23 */ /* 0x008fe2000800003b */
[----:B------:R-:W-:Y:S01]  /*31fe0*/  LOP3.LUT P5, RZ, R7, 0x20, RZ, 0xc0, !PT ;  /* 0x0000002007ff7812 */ /* 0x000fe200078ac0ff */
[----:B------:R-:W3:Y:S03]  /*31ff0*/  LDL.LU R178, [R1+0x6b4] ;  /* 0x0006b40001b27983 */ /* 0x000ee60000300800 */
        /* <DEDUP_REMOVED lines=8> */
[----:B----4-:R-:W-:Y:S01]  /*32080*/  FFMA R59, R179, UR60, R59 ;  /* 0x0000003cb33b7c23 */ /* 0x010fe2000800003b */
[----:B0-----:R-:W-:Y:S01]  /*32090*/  @!P4 IADD3 R30, P6, R86, R30, RZ ;  /* 0x0000001e561ec210 */ /* 0x001fe20007fde0ff */
[----:B------:R-:W4:Y:S03]  /*320a0*/  LDL.LU R179, [R1+0x6b8] ;  /* 0x0006b80001b37983 */ /* 0x000f260000300800 */
        /* <DEDUP_REMOVED lines=9> */
[----:B--2---:R-:W-:Y:S02]  /*32140*/  FFMA R59, R177, UR60, R59 ;  /* 0x0000003cb13b7c23 */ /* 0x004fe4000800003b */
[----:B------:R-:W2:Y:S03]  /*32150*/  LDL.LU R177, [R1+0x6bc] ;  /* 0x0006bc0001b17983 */ /* 0x000ea60000300800 */
[----:B0-----:R-:W-:Y:S02]  /*32160*/  F2FP.SATFINITE.E4M3.F32.PACK_AB_MERGE_C R67, RZ, R59, RZ ;  /* 0x0000003bff43723e */ /* 0x001fe400048070ff */
[----:B------:R-:W-:-:S03]  /*32170*/  PRMT R59, RZ, 0x7610, R59 ;  /* 0x00007610ff3b7816 */ /* 0x000fc6000000003b */
        /* <DEDUP_REMOVED lines=13> */
[----:B------:R0:W-:Y:S01]  /*32250*/  @!P5 STG.E.U8 desc[UR10][R30.64+0xb9], R67 ;  /* 0x0000b9431e00d986 */ /* 0x0001e2000c10110a */
[----:B------:R-:W-:Y:S02]  /*32260*/  ISETP.LT.OR P5, PT, R28, 0xc1, !P0 ;  /* 0x000000c11c00780c */ /* 0x000fe400047a1670 */
[----:B------:R-:W-:-:S11]  /*32270*/  PRMT R59, RZ, 0x7610, R59 ;  /* 0x00007610ff3b7816 */ /* 0x000fd6000000003b */
        /* <DEDUP_REMOVED lines=23> */
[----:B--2---:R-:W-:Y:S02]  /*323f0*/  FFMA R59, R177, UR60, R59 ;  /* 0x0000003cb13b7c23 */ /* 0x004fe4000800003b */
[----:B------:R-:W2:Y:S03]  /*32400*/  LDL.LU R177, [R1+0x6c8] ;  /* 0x0006c80001b17983 */ /* 0x000ea60000300800 */
[----:B------:R-:W-:Y:S02]  /*32410*/  F2FP.SATFINITE.E4M3.F32.PACK_AB_MERGE_C R67, RZ, R59, RZ ;  /* 0x0000003bff43723e */ /* 0x000fe400048070ff */
[----:B------:R-:W-:-:S03]  /*32420*/  PRMT R59, RZ, 0x7610, R59 ;  /* 0x00007610ff3b7816 */ /* 0x000fc6000000003b */
[----:B------:R0:W-:Y:S04]  /*32430*/  @!P5 STG.E.U8 desc[UR10][R30.64+0xc1], R67 ;  /* 0x0000c1431e00d986 */ /* 0x0001e8000c10110a */
[----:B------:R-:W5:Y:S02]  /*32440*/  @!P3 LDG.E.U8 R59, desc[UR10][R18.64+0xc0] ;  /* 0x0000c00a123bb981 */ /* 0x000f64000c1e1100 */
[----:B-----5:R-:W-:-:S04]  /*32450*/  LOP3.LUT R59, R59, 0xff, RZ, 0xc0, !PT ;  /* 0x000000ff3b3b7812 */ /* 0x020fc800078ec0ff */
[----:B------:R-:W-:-:S05]  /*32460*/  F2FP.F16.E4M3.UNPACK_B R59, R59 ;  /* 0x0000003bff3b723e */ /* 0x000fca00020006ff */
[----:B------:R-:W-:-:S05]  /*32470*/  HADD2.F32 R59, -RZ, R59.H0_H0 ;  /* 0x2000003bff3b7230 */ /* 0x000fca0000004100 */
[----:B------:R-:W-:-:S04]  /*32480*/  FMUL R59, R59, UR61 ;  /* 0x0000003d3b3b7c20 */ /* 0x000fc80008400000 */
[----:B---3--:R-:W-:-:S05]  /*32490*/  FFMA R59, R178, UR60, R59 ;  /* 0x0000003cb23b7c23 */ /* 0x008fca000800003b */
[----:B------:R-:W-:Y:S02]  /*324a0*/  F2FP.SATFINITE.E4M3.F32.PACK_AB_MERGE_C R81, RZ, R59, RZ ;  /* 0x0000003bff51723e */ /* 0x000fe400048070ff */
[----:B------:R-:W-:-:S03]  /*324b0*/  PRMT R59, RZ, 0x7610, R59 ;  /* 0x00007610ff3b7816 */ /* 0x000fc6000000003b */
[----:B------:R-:W-:Y:S04]  /*324c0*/  @!P3 STG.E.U8 desc[UR10][R192.64+0xc0], R81 ;  /* 0x0000c051c000b986 */ /* 0x000fe8000c10110a */
[----:B------:R-:W3:Y:S01]  /*324d0*/  @!P4 LDG.E.U8 R59, desc[UR10][R18.64+0xc1] ;  /* 0x0000c10a123bc981 */ /* 0x000ee2000c1e1100 */
[----:B------:R-:W-:-:S13]  /*324e0*/  ISETP.LT.OR P5, PT, R28, 0xc9, !P0 ;  /* 0x000000c91c00780c */ /* 0x000fda00047a1670 */
[----:B0-----:R-:W0:Y:S01]  /*324f0*/  @!P5 LDC.64 R30, c[0x0][0x5c0] ;  /* 0x00017000ff1edb82 */ /* 0x001e220000000a00 */
[----:B---3--:R-:W-:-:S04]  /*32500*/  LOP3.LUT R59, R59, 0xff, RZ, 0xc0, !PT ;  /* 0x000000ff3b3b7812 */ /* 0x008fc800078ec0ff */
[----:B------:R-:W-:-:S05]  /*32510*/  F2FP.F16.E4M3.UNPACK_B R59, R59 ;  /* 0x0000003bff3b723e */ /* 0x000fca00020006ff */
[----:B------:R-:W-:-:S05]  /*32520*/  HADD2.F32 R59, -RZ, R59.H0_H0 ;  /* 0x2000003bff3b7230 */ /* 0x000fca0000004100 */
[----:B------:R-:W-:-:S04]  /*32530*/  FMUL R59, R59, UR61 ;  /* 0x0000003d3b3b7c20 */ /* 0x000fc80008400000 */
[----:B----4-:R-:W-:Y:S01]  /*32540*/  FFMA R59, R179, UR60, R59 ;  /* 0x0000003cb33b7c23 */ /* 0x010fe2000800003b */
[----:B0-----:R-:W-:Y:S01]  /*32550*/  @!P5 IADD3 R30, P6, R14, R30, RZ ;  /* 0x0000001e0e1ed210 */ /* 0x001fe20007fde0ff */
[----:B------:R-:W3:Y:S04]  /*32560*/  LDL.LU R179, [R1+0x6cc] ;  /* 0x0006cc0001b37983 */ /* 0x000ee80000300800 */
[----:B------:R-:W4:Y:S01]  /*32570*/  LDL.LU R173, [R1+0x6d0] ;  /* 0x0006d00001ad7983 */ /* 0x000f220000300800 */
        /* <DEDUP_REMOVED lines=10> */
[----:B------:R-:W2:Y:S01]  /*32620*/  LDL.LU R177, [R1+0x6d4] ;  /* 0x0006d40001b17983 */ /* 0x000ea20000300800 */
[----:B------:R-:W-:-:S03]  /*32630*/  LOP3.LUT P3, RZ, R5, 0x40, RZ, 0xc0, !PT ;  /* 0x0000004005ff7812 */ /* 0x000fc6000786c0ff */
[----:B------:R-:W5:Y:S01]  /*32640*/  LDL.LU R178, [R1+0x6d8] ;  /* 0x0006d80001b27983 */ /* 0x000f620000300800 */
[----:B0-----:R-:W-:-:S05]  /*32650*/  F2FP.SATFINITE.E4M3.F32.PACK_AB_MERGE_C R67, RZ, R59, RZ ;  /* 0x0000003bff43723e */ /* 0x001fca00048070ff */
[----:B------:R0:W-:Y:S01]  /*32660*/  @!P5 STG.E.U8 desc[UR10][R30.64+0xc8], R67 ;  /* 0x0000c8431e00d986 */ /* 0x0001e2000c10110a */
[----:B------:R-:W-:Y:S02]  /*32670*/  ISETP.LT.OR P5, PT, R28, 0xca, !P0 ;  /* 0x000000ca1c00780c */ /* 0x000fe400047a1670 */
[----:B------:R-:W-:-:S11]  /*32680*/  PRMT R59, RZ, 0x7610, R59 ;  /* 0x00007610ff3b7816 */ /* 0x000fd6000000003b */
[----:B------:R-:W3:Y:S01]  /*32690*/  @!P5 LDG.E.U8 R59, desc[UR10][R16.64+0xc9] ;  /* 0x0000c90a103bd981 */ /* 0x000ee2000c1e1100 */
[----:B0-----:R-:W0:Y:S02]  /*326a0*/  @!P5 LDC.64 R30, c[0x0][0x5c0] ;  /* 0x00017000ff1edb82 */ /* 0x001e240000000a00 */
[----:B0-----:R-:W-:-:S05]  /*326b0*/  @!P5 IADD3 R30, P6, R14, R30, RZ ;  /* 0x0000001e0e1ed210 */ /* 0x001fca0007fde0ff */
[----:B------:R-:W-:Y:S01]  /*326c0*/  @!P5 IMAD.X R31, R29, 0x1, R31, P6 ;  /* 0x000000011d1fd824 */ /* 0x000fe200030e061f */
[----:B---3--:R-:W-:-:S04]  /*326d0*/  LOP3.LUT R59, R59, 0xff, RZ, 0xc0, !PT ;  /* 0x000000ff3b3b7812 */ /* 0x008fc800078ec0ff */
[----:B------:R-:W-:-:S05]  /*326e0*/  F2FP.F16.E4M3.UNPACK_B R59, R59 ;  /* 0x0000003bff3b723e */ /* 0x000fca00020006ff */
[----:B------:R-:W-:-:S05]  /*326f0*/  HADD2.F32 R59, -RZ, R59.H0_H0 ;  /* 0x2000003bff3b7230 */ /* 0x000fca0000004100 */
[----:B------:R-:W-:-:S04]  /*32700*/  FMUL R59, R59, UR61 ;  /* 0x0000003d3b3b7c20 */ /* 0x000fc80008400000 */
[----:B------:R-:W-:Y:S01]  /*32710*/  FFMA R59, R179, UR60, R59 ;  /* 0x0000003cb33b7c23 */ /* 0x000fe2000800003b */
[C---:B------:R-:W-:Y:S02]  /*32720*/  LOP3.LUT P6, RZ, R5.reuse, 0x80, RZ, 0xc0, !PT ;  /* 0x0000008005ff7812 */ /* 0x040fe400078cc0ff */
[----:B------:R-:W-:Y:S01]  /*32730*/  LOP3.LUT P4, RZ, R5, 0x20, RZ, 0xc0, !PT ;  /* 0x0000002005ff7812 */ /* 0x000fe2000788c0ff */
[----:B------:R-:W3:Y:S01]  /*32740*/  LDL.LU R179, [R1+0x6dc] ;  /* 0x0006dc0001b37983 */ /* 0x000ee20000300800 */
[----:B------:R-:W-:-:S05]  /*32750*/  F2FP.SATFINITE.E4M3.F32.PACK_AB_MERGE_C R67, RZ, R59, RZ ;  /* 0x0000003bff43723e */ /* 0x000fca00048070ff */
[----:B------:R0:W-:Y:S01]  /*32760*/  @!P5 STG.E.U8 desc[UR10][R30.64+0xc9], R67 ;  /* 0x0000c9431e00d986 */ /* 0x0001e2000c10110a */
[----:B------:R-:W-:Y:S02]  /*32770*/  LOP3.LUT P5, RZ, R5, 0x100, RZ, 0xc0, !PT ;  /* 0x0000010005ff7812 */ /* 0x000fe400078ac0ff */
[----:B------:R-:W-:-:S11]  /*32780*/  PRMT R59, RZ, 0x7610, R59 ;  /* 0x00007610ff3b7816 */ /* 0x000fd6000000003b */
[----:B------:R-:W4:Y:S02]  /*32790*/  @!P5 LDG.E.U8 R59, desc[UR10][R18.64+0xc8] ;  /* 0x0000c80a123bd981 */ /* 0x000f24000c1e1100 */
[----:B----4-:R-:W-:-:S04]  /*327a0*/  LOP3.LUT R59, R59, 0xff, RZ, 0xc0, !PT ;  /* 0x000000ff3b3b7812 */ /* 0x010fc800078ec0ff */
[----:B------:R-:W-:-:S05]  /*327b0*/  F2FP.F16.E4M3.UNPACK_B R59, R59 ;  /* 0x0000003bff3b723e */ /* 0x000fca00020006ff */
[----:B------:R-:W-:-:S05]  /*327c0*/  HADD2.F32 R59, -RZ, R59.H0_H0 ;  /* 0x2000003bff3b7230 */ /* 0x000fca0000004100 */
[----:B------:R-:W-:-:S04]  /*327d0*/  FMUL R59, R59, UR61 ;  /* 0x0000003d3b3b7c20 */ /* 0x000fc80008400000 */
[----:B------:R-:W-:-:S05]  /*327e0*/  FFMA R59, R173, UR60, R59 ;  /* 0x0000003cad3b7c23 */ /* 0x000fca000800003b */
[----:B------:R-:W-:Y:S02]  /*327f0*/  F2FP.SATFINITE.E4M3.F32.PACK_AB_MERGE_C R81, RZ, R59, RZ ;  /* 0x0000003bff51723e */ /* 0x000fe400048070ff */
[----:B------:R-:W-:-:S03]  /*32800*/  PRMT R59, RZ, 0x7610, R59 ;  /* 0x00007610ff3b7816 */ /* 0x000fc6000000003b */
[----:B------:R-:W-:Y:S04]  /*32810*/  @!P5 STG.E.U8 desc[UR10][R184.64+0xc8], R81 ;  /* 0x0000c851b800d986 */ /* 0x000fe8000c10110a */
[----:B------:R-:W4:Y:S01]  /*32820*/  @!P6 LDG.E.U8 R59, desc[UR10][R18.64+0xc9] ;  /* 0x0000c90a123be981 */ /* 0x000f22000c1e1100 */
[----:B0-----:R-:W-:Y:S02]  /*32830*/  PRMT R30, RZ, 0x7610, R30 ;  /* 0x00007610ff1e7816 */ /* 0x001fe4000000001e */
[----:B----4-:R-:W-:-:S04]  /*32840*/  LOP3.LUT R59, R59, 0xff, RZ, 0xc0, !PT ;  /* 0x000000ff3b3b7812 */ /* 0x010fc800078ec0ff */
[----:B------:R-:W-:-:S05]  /*32850*/  F2FP.F16.E4M3.UNPACK_B R59, R59 ;  /* 0x0000003bff3b723e */ /* 0x000fca00020006ff */
[----:B------:R-:W-:-:S05]  /*32860*/  HADD2.F32 R59, -RZ, R59.H0_H0 ;  /* 0x2000003bff3b7230 */ /* 0x000fca0000004100 */
[----:B------:R-:W-:-:S04]  /*32870*/  FMUL R59, R59, UR61 ;  /* 0x0000003d3b3b7c20 */ /* 0x000fc80008400000 */
[----:B--2---:R-:W-:Y:S02]  /*32880*/  FFMA R59, R177, UR60, R59 ;  /* 0x0000003cb13b7c23 */ /* 0x004fe4000800003b */
[----:B------:R-:W2:Y:S03]  /*32890*/  LDL.LU R177, [R1+0x6e0] ;  /* 0x0006e00001b17983 */ /* 0x000ea60000300800 */
[----:B------:R-:W-:-:S05]  /*328a0*/  F2FP.SATFINITE.E4M3.F32.PACK_AB_MERGE_C R59, RZ, R59, RZ ;  /* 0x0000003bff3b723e */ /* 0x000fca00048070ff */
[----:B------:R0:W-:Y:S04]  /*328b0*/  @!P6 STG.E.U8 desc[UR10][R166.64+0xc9], R59 ;  /* 0x0000c93ba600e986 */ /* 0x0001e8000c10110a */
[----:B------:R-:W4:Y:S02]  /*328c0*/  @!P3 LDG.E.U8 R30, desc[UR10][R20.64+0xc0] ;  /* 0x0000c00a141eb981 */ /* 0x000f24000c1e1100 */
[----:B----4-:R-:W-:-:S04]  /*328d0*/  LOP3.LUT R30, R30, 0xff, RZ, 0xc0, !PT ;  /* 0x000000ff1e1e7812 */ /* 0x010fc800078ec0ff */
[----:B------:R-:W-:-:S05]  /*328e0*/  F2FP.F16.E4M3.UNPACK_B R30, R30 ;  /* 0x0000001eff1e723e */ /* 0x000fca00020006ff */
[----:B------:R-:W-:-:S05]  /*328f0*/  HADD2.F32 R30, -RZ, R30.H0_H0 ;  /* 0x2000001eff1e7230 */ /* 0x000fca0000004100 */
[----:B------:R-:W-:-:S04]  /*32900*/  FMUL R30, R30, UR61 ;  /* 0x0000003d1e1e7c20 */ /* 0x000fc80008400000 */
[----:B-----5:R-:W-:Y:S01]  /*32910*/  FFMA R30, R178, UR60, R30 ;  /* 0x0000003cb21e7c23 */ /* 0x020fe2000800001e */
[----:B------:R-:W-:Y:S02]  /*32920*/  ISETP.LT.OR P6, PT, R28, 0xc1, !P1 ;  /* 0x000000c11c00780c */ /* 0x000fe40004fc1670 */
[----:B0-----:R-:W-:Y:S01]  /*32930*/  PRMT R59, RZ, 0x7610, R59 ;  /* 0x00007610ff3b7816 */ /* 0x001fe2000000003b */
[----:B------:R-:W4:Y:S01]  /*32940*/  LDL.LU R178, [R1+0x6e4] ;  /* 0x0006e40001b27983 */ /* 0x000f220000300800 */
        /* <DEDUP_REMOVED lines=12> */
[----:B------:R-:W1:Y:S03]  /*32a10*/  @!P6 LDC.64 R30, c[0x0][0x5c0] ;  /* 0x00017000ff1eeb82 */ /* 0x000e660000000a00 */
[----:B------:R-:W-:Y:S01]  /*32a20*/  @!P4 STG.E.U8 desc[UR10][R162.64+0xc1], R81 ;  /* 0x0000c151a200c986 */ /* 0x000fe2000c10110a */
[----:B-1----:R-:W-:-:S05]  /*32a30*/  @!P6 IADD3 R30, P5, R155, R30, RZ ;  /* 0x0000001e9b1ee210 */ /* 0x002fca0007fbe0ff */
        /* <DEDUP_REMOVED lines=33> */
[----:B------:R-:W-:Y:S01]  /*32c50*/  ISETP.LT.OR P6, PT, R28, 0xc9, !P1 ;  /* 0x000000c91c00780c */ /* 0x000fe20004fc1670 */
[----:B------:R-:W3:Y:S03]  /*32c60*/  LDL.LU R179, [R1+0x6f4] ;  /* 0x0006f40001b37983 */ /* 0x000ee60000300800 */
[----:B------:R-:W-:Y:S02]  /*32c70*/  F2FP.SATFINITE.E4M3.F32.PACK_AB_MERGE_C R81, RZ, R59, RZ ;  /* 0x0000003bff51723e */ /* 0x000fe400048070ff */
[----:B------:R-:W-:-:S03]  /*32c80*/  PRMT R59, RZ, 0x7610, R59 ;  /* 0x00007610ff3b7816 */ /* 0x000fc6000000003b */
[----:B------:R-:W-:Y:S04]  /*32c90*/  @!P3 STG.E.U8 desc[UR10][R150.64+0xc8], R81 ;  /* 0x0000c8519600b986 */ /* 0x000fe8000c10110a */
[----:B------:R-:W5:Y:S01]  /*32ca0*/  @!P4 LDG.E.U8 R59, desc[UR10][R20.64+0xc9] ;  /* 0x0000c90a143bc981 */ /* 0x000f62000c1e1100 */
[----:B0-----:R-:W0:Y:S01]  /*32cb0*/  @!P6 LDC.64 R30, c[0x0][0x5c0] ;  /* 0x00017000ff1eeb82 */ /* 0x001e220000000a00 */
[----:B-----5:R-:W-:-:S04]  /*32cc0*/  LOP3.LUT R59, R59, 0xff, RZ, 0xc0, !PT ;  /* 0x000000ff3b3b7812 */ /* 0x020fc800078ec0ff */
[----:B------:R-:W-:-:S05]  /*32cd0*/  F2FP.F16.E4M3.UNPACK_B R59, R59 ;  /* 0x0000003bff3b723e */ /* 0x000fca00020006ff */
[----:B------:R-:W-:-:S05]  /*32ce0*/  HADD2.F32 R59, -RZ, R59.H0_H0 ;  /* 0x2000003bff3b7230 */ /* 0x000fca0000004100 */
[----:B------:R-:W-:-:S04]  /*32cf0*/  FMUL R59, R59, UR61 ;  /* 0x0000003d3b3b7c20 */ /* 0x000fc80008400000 */
[----:B--2---:R-:W-:Y:S01]  /*32d00*/  FFMA R59, R177, UR60, R59 ;  /* 0x0000003cb13b7c23 */ /* 0x004fe2000800003b */
[----:B0-----:R-:W-:Y:S02]  /*32d10*/  @!P6 IADD3 R30, P5, R97, R30, RZ ;  /* 0x0000001e611ee210 */ /* 0x001fe40007fbe0ff */
[----:B------:R-:W-:Y:S01]  /*32d20*/  LOP3.LUT P3, RZ, R5, 0x4, RZ, 0xc0, !PT ;  /* 0x0000000405ff7812 */ /* 0x000fe2000786c0ff */
[----:B------:R-:W2:Y:S01]  /*32d30*/  LDL.LU R177, [R1+0x6f8] ;  /* 0x0006f80001b17983 */ /* 0x000ea20000300800 */
[----:B------:R-:W-:Y:S02]  /*32d40*/  F2FP.SATFINITE.E4M3.F32.PACK_AB_MERGE_C R67, RZ, R59, RZ ;  /* 0x0000003bff43723e */ /* 0x000fe400048070ff */
[----:B------:R-:W-:-:S03]  /*32d50*/  PRMT R59, RZ, 0x7610, R59 ;  /* 0x00007610ff3b7816 */ /* 0x000fc6000000003b */
[----:B------:R0:W-:Y:S04]  /*32d60*/  @!P4 STG.E.U8 desc[UR10][R142.64+0xc9], R67 ;  /* 0x0000c9438e00c986 */ /* 0x0001e8000c10110a */
[----:B------:R-:W5:Y:S01]  /*32d70*/  @!P6 LDG.E.U8 R59, desc[UR10][R22.64+0xc8] ;  /* 0x0000c80a163be981 */ /* 0x000f62000c1e1100 */
[----:B------:R-:W-:Y:S01]  /*32d80*/  ISETP.LT.OR P4, PT, R28, 0xca, !P1 ;  /* 0x000000ca1c00780c */ /* 0x000fe20004f81670 */
[----:B------:R-:W-:Y:S01]  /*32d90*/  @!P6 IMAD.X R31, R98, 0x1, R31, P5 ;  /* 0x00000001621fe824 */ /* 0x000fe200028e061f */
[----:B-----5:R-:W-:-:S04]  /*32da0*/  LOP3.LUT R59, R59, 0xff, RZ, 0xc0, !PT ;  /* 0x000000ff3b3b7812 */ /* 0x020fc800078ec0ff */
[----:B------:R-:W-:-:S05]  /*32db0*/  F2FP.F16.E4M3.UNPACK_B R59, R59 ;  /* 0x0000003bff3b723e */ /* 0x000fca00020006ff */
[----:B------:R-:W-:-:S05]  /*32dc0*/  HADD2.F32 R59, -RZ, R59.H0_H0 ;  /* 0x2000003bff3b7230 */ /* 0x000fca0000004100 */
[----:B------:R-:W-:-:S04]  /*32dd0*/  FMUL R59, R59, UR61 ;  /* 0x0000003d3b3b7c20 */ /* 0x000fc80008400000 */
[----:B----4-:R-:W-:Y:S02]  /*32de0*/  FFMA R59, R178, UR60, R59 ;  /* 0x0000003cb23b7c23 */ /* 0x010fe4000800003b */
        /* <DEDUP_REMOVED lines=13> */
[----:B------:R-:W-:Y:S02]  /*32ec0*/  LOP3.LUT P5, RZ, R5, 0x2, RZ, 0xc0, !PT ;  /* 0x0000000205ff7812 */ /* 0x000fe400078ac0ff */
[----:B------:R-:W-:Y:S01]  /*32ed0*/  LOP3.LUT P6, RZ, R0, 0x800000, RZ, 0xc0, !PT ;  /* 0x0080000000ff7812 */ /* 0x000fe200078cc0ff */
[----:B------:R-:W3:Y:S01]  /*32ee0*/  LDL.LU R179, [R1+0x700] ;  /* 0x0007000001b37983 */ /* 0x000ee20000300800 */
[----:B------:R-:W-:Y:S02]  /*32ef0*/  F2FP.SATFINITE.E4M3.F32.PACK_AB_MERGE_C R67, RZ, R59, RZ ;  /* 0x0000003bff43723e */ /* 0x000fe400048070ff */
[----:B------:R-:W-:-:S03]  /*32f00*/  PRMT R59, RZ, 0x7610, R59 ;  /* 0x00007610ff3b7816 */ /* 0x000fc6000000003b */
        /* <DEDUP_REMOVED lines=21> */
[----:B------:R-:W-:Y:S02]  /*33060*/  F2FP.SATFINITE.E4M3.F32.PACK_AB_MERGE_C R67, RZ, R59, RZ ;  /* 0x0000003bff43723e */ /* 0x000fe400048070ff */
[----:B------:R-:W-:-:S03]  /*33070*/  PRMT R59, RZ, 0x7610, R59 ;  /* 0x00007610ff3b7816 */ /* 0x000fc6000000003b */
[----:B------:R1:W-:Y:S04]  /*33080*/  @!P5 STG.E.U8 desc[UR10][R136.64+0xc1], R67 ;  /* 0x0000c1438800d986 */ /* 0x0003e8000c10110a */
[----:B------:R-:W5:Y:S01]  /*33090*/  @!P6 LDG.E.U8 R59, desc[UR10][R26.64+0xc0] ;  /* 0x0000c00a1a3be981 */ /* 0x000f62000c1e1100 */
        /* <DEDUP_REMOVED lines=8> */
[----:B-1----:R-:W-:Y:S02]  /*33120*/  F2FP.SATFINITE.E4M3.F32.PACK_AB_MERGE_C R67, RZ, R59, RZ ;  /* 0x0000003bff43723e */ /* 0x002fe400048070ff */
        /* <DEDUP_REMOVED lines=11> */
[----:B------:R-:W-:Y:S02]  /*331e0*/  LOP3.LUT P5, RZ, R4, 0x80000000, RZ, 0xc0, !PT ;  /* 0x8000000004ff7812 */ /* 0x000fe400078ac0ff */
[----:B------:R-:W-:Y:S01]  /*331f0*/  LOP3.LUT P6, RZ, R0, 0x4000000, RZ, 0xc0, !PT ;  /* 0x0400000000ff7812 */ /* 0x000fe200078cc0ff */
[----:B------:R-:W2:Y:S01]  /*33200*/  LDL.LU R177, [R1+0x710] ;  /* 0x0007100001b17983 */ /* 0x000ea20000300800 */
        /* <DEDUP_REMOVED lines=20> */
[----:B---3--:R-:W-:Y:S02]  /*33350*/  FFMA R59, R179, UR60, R59 ;  /* 0x0000003cb33b7c23 */ /* 0x008fe4000800003b */
[----:B------:R-:W3:Y:S03]  /*33360*/  LDL.LU R179, [R1+0x718] ;  /* 0x0007180001b37983 */ /* 0x000ee60000300800 */
        /* <DEDUP_REMOVED lines=12> */
[----:B-1----:R-:W-:Y:S02]  /*33430*/  F2FP.SATFINITE.E4M3.F32.PACK_AB_MERGE_C R67, RZ, R59, RZ ;  /* 0x0000003bff43723e */ /* 0x002fe400048070ff */
[----:B------:R-:W-:-:S03]  /*33440*/  PRMT R59, RZ, 0x7610, R59 ;  /* 0x00007610ff3b7816 */ /* 0x000fc6000000003b */
[----:B------:R0:W-:Y:S04]  /*33450*/  @!P6 STG.E.U8 desc[UR10][R30.64+0xc8], R67 ;  /* 0x0000c8431e00e986 */ /* 0x0001e8000c10110a */
[----:B------:R-:W5:Y:S01]  /*33460*/  @!P4 LDG.E.U8 R59, desc[UR10][R26.64+0xc9] ;  /* 0x0000c90a1a3bc981 */ /* 0x000f62000c1e1100 */
[----:B0-----:R-:W0:Y:S02]  /*33470*/  @!P4 LDC.64 R30, c[0x0][0x5c0] ;  /* 0x00017000ff1ecb82 */ /* 0x001e240000000a00 */
[----:B0-----:R-:W-:-:S05]  /*33480*/  @!P4 IADD3 R30, P5, R89, R30, RZ ;  /* 0x0000001e591ec210 */ /* 0x001fca0007fbe0ff */
[----:B------:R-:W-:Y:S01]  /*33490*/  @!P4 IMAD.X R31, R84, 0x1, R31, P5 ;  /* 0x00000001541fc824 */ /* 0x000fe200028e061f */
[----:B------:R-:W-:Y:S02]  /*334a0*/  ISETP.LT.OR P5, PT, R28, 0xd1, !P0 ;  /* 0x000000d11c00780c */ /* 0x000fe400047a1670 */
        /* <DEDUP_REMOVED lines=43> */
[----:B----4-:R-:W-:Y:S01]  /*33760*/  FFMA R59, R178, UR60, R59 ;  /* 0x0000003cb23b7c23 */ /* 0x010fe2000800003b */
[----:B------:R-:W-:Y:S01]  /*33770*/  ISETP.LT.OR P5, PT, R28, 0xd9, !P0 ;  /* 0x000000d91c00780c */ /* 0x000fe200047a1670 */
[----:B------:R-:W4:Y:S04]  /*33780*/  LDL.LU R178, [R1+0x72c] ;  /* 0x00072c0001b27983 */ /* 0x000f280000300800 */
[----:B------:R-:W5:Y:S01]  /*33790*/  LDL.LU R173, [R1+0x730] ;  /* 0x0007300001ad7983 */ /* 0x000f620000300800 */
[----:B------:R-:W-:Y:S02]  /*337a0*/  F2FP.SATFINITE.E4M3.F32.PACK_AB_MERGE_C R81, RZ, R59, RZ ;  /* 0x0000003bff51723e */ /* 0x000fe400048070ff */
[----:B------:R-:W-:-:S03]  /*337b0*/  PRMT R59, RZ, 0x7610, R59 ;  /* 0x00007610ff3b7816 */ /* 0x000fc6000000003b */
[----:B------:R-:W-:Y:S04]  /*337c0*/  @!P6 STG.E.U8 desc[UR10][R126.64+0xd0], R81 ;  /* 0x0000d0517e00e986 */ /* 0x000fe8000c10110a */
[----:B------:R-:W3:Y:S01]  /*337d0*/  @!P4 LDG.E.U8 R59, desc[UR10][R18.64+0xd1] ;  /* 0x0000d10a123bc981 */ /* 0x000ee2000c1e1100 */
[----:B0-----:R-:W0:Y:S01]  /*337e0*/  @!P5 LDC.64 R30, c[0x0][0x5c0] ;  /* 0x00017000ff1edb82 */ /* 0x001e220000000a00 */
[----:B---3--:R-:W-:-:S04]  /*337f0*/  LOP3.LUT R59, R59, 0xff, RZ, 0xc0, !PT ;  /* 0x000000ff3b3b7812 */ /* 0x008fc800078ec0ff */
[----:B------:R-:W-:-:S05]  /*33800*/  F2FP.F16.E4M3.UNPACK_B R59, R59 ;  /* 0x0000003bff3b723e */ /* 0x000fca00020006ff */
[----:B------:R-:W-:-:S05]  /*33810*/  HADD2.F32 R59, -RZ, R59.H0_H0 ;  /* 0x2000003bff3b7230 */ /* 0x000fca0000004100 */
[----:B------:R-:W-:-:S04]  /*33820*/  FMUL R59, R59, UR61 ;  /* 0x0000003d3b3b7c20 */ /* 0x000fc80008400000 */
[----:B------:R-:W-:-:S05]  /*33830*/  FFMA R59, R179, UR60, R59 ;  /* 0x0000003cb33b7c23 */ /* 0x000fca000800003b */
[----:B------:R-:W-:Y:S02]  /*33840*/  F2FP.SATFINITE.E4M3.F32.PACK_AB_MERGE_C R67, RZ, R59, RZ ;  /* 0x0000003bff43723e */ /* 0x000fe400048070ff */
[----:B------:R-:W-:-:S03]  /*33850*/  PRMT R59, RZ, 0x7610, R59 ;  /* 0x00007610ff3b7816 */ /* 0x000fc6000000003b */
[----:B------:R1:W-:Y:S04]  /*33860*/  @!P4 STG.E.U8 desc[UR10][R120.64+0xd1], R67 ;  /* 0x0000d1437800c986 */ /* 0x0003e8000c10110a */
[----:B------:R-:W3:Y:S01]  /*33870*/  @!P5 LDG.E.U8 R59, desc[UR10][R16.64+0xd8] ;  /* 0x0000d80a103bd981 */ /* 0x000ee2000c1e1100 */
[----:B0-----:R-:W-:-:S05]  /*33880*/  @!P5 IADD3 R30, P6, R14, R30, RZ ;  /* 0x0000001e0e1ed210 */ /* 0x001fca0007fde0ff */
[----:B------:R-:W-:Y:S01]  /*33890*/  @!P5 IMAD.X R31, R29, 0x1, R31, P6 ;  /* 0x000000011d1fd824 */ /* 0x000fe200030e061f */
[----:B---3--:R-:W-:-:S04]  /*338a0*/  LOP3.LUT R59, R59, 0xff, RZ, 0xc0, !PT ;  /* 0x000000ff3b3b7812 */ /* 0x008fc800078ec0ff */
[----:B------:R-:W-:-:S05]  /*338b0*/  F2FP.F16.E4M3.UNPACK_B R59, R59 ;  /* 0x0000003bff3b723e */ /* 0x000fca00020006ff */
[----:B------:R-:W-:-:S05]  /*338c0*/  HADD2.F32 R59, -RZ, R59.H0_H0 ;  /* 0x2000003bff3b7230 */ /* 0x000fca0000004100 */
[----:B------:R-:W-:-:S04]  /*338d0*/  FMUL R59, R59, UR61 ;  /* 0x0000003d3b3b7c20 */ /* 0x000fc80008400000 */
[----:B--2---:R-:W-:Y:S02]  /*338e0*/  FFMA R59, R177, UR60, R59 ;  /* 0x0000003cb13b7c23 */ /* 0x004fe4000800003b */
[----:B------:R-:W2:Y:S04]  /*338f0*/  LDL.LU R177, [R1+0x734] ;  /* 0x0007340001b17983 */ /* 0x000ea80000300800 */
[----:B------:R-:W3:Y:S01]  /*33900*/  LDL.LU R179, [R1+0x738] ;  /* 0x0007380001b37983 */ /* 0x000ee20000300800 */
[----:B-1----:R-:W-:-:S05]  /*33910*/  F2FP.SATFINITE.E4M3.F32.PACK_AB_MERGE_C R67, RZ, R59, RZ ;  /* 0x0000003bff43723e */ /* 0x002fca00048070ff */
[----:B------:R0:W-:Y:S01]  /*33920*/  @!P5 STG.E.U8 desc[UR10][R30.64+0xd8], R67 ;  /* 0x0000d8431e00d986 */ /* 0x0001e2000c10110a */
[----:B------:R-:W-:Y:S02]  /*33930*/  ISETP.LT.OR P5, PT, R28, 0xda, !P0 ;  /* 0x000000da1c00780c */ /* 0x000fe400047a1670 */
[----:B------:R-:W-:-:S11]  /*33940*/  PRMT R59, RZ, 0x7610, R59 ;  /* 0x00007610ff3b7816 */ /* 0x000fd6000000003b */
[----:B------:R-:W4:Y:S01]  /*33950*/  @!P5 LDG.E.U8 R59, desc[UR10][R16.64+0xd9] ;  /* 0x0000d90a103bd981 */ /* 0x000f22000c1e1100 */
[----:B------:R-:W1:Y:S01]  /*33960*/  @!P5 LDC.64 R84, c[0x0][0x5c0] ;  /* 0x00017000ff54db82 */ /* 0x000e620000000a00 */
[----:B0-----:R-:W-:Y:S02]  /*33970*/  PRMT R30, RZ, 0x7610, R30 ;  /* 0x00007610ff1e7816 */ /* 0x001fe4000000001e */
[----:B-1----:R-:W-:-:S05]  /*33980*/  @!P5 IADD3 R84, P6, R14, R84, RZ ;  /* 0x000000540e54d210 */ /* 0x002fca0007fde0ff */
[----:B------:R-:W-:Y:S01]  /*33990*/  @!P5 IMAD.X R85, R29, 0x1, R85, P6 ;  /* 0x000000011d55d824 */ /* 0x000fe200030e0655 */
[----:B----4-:R-:W-:-:S04]  /*339a0*/  LOP3.LUT R59, R59, 0xff, RZ, 0xc0, !PT ;  /* 0x000000ff3b3b7812 */ /* 0x010fc800078ec0ff */
[----:B------:R-:W-:-:S05]  /*339b0*/  F2FP.F16.E4M3.UNPACK_B R59, R59 ;  /* 0x0000003bff3b723e */ /* 0x000fca00020006ff */
[----:B------:R-:W-:-:S05]  /*339c0*/  HADD2.F32 R59, -RZ, R59.H0_H0 ;  /* 0x2000003bff3b7230 */ /* 0x000fca0000004100 */
[----:B------:R-:W-:-:S04]  /*339d0*/  FMUL R59, R59, UR61 ;  /* 0x0000003d3b3b7c20 */ /* 0x000fc80008400000 */
[----:B------:R-:W-:Y:S01]  /*339e0*/  FFMA R59, R178, UR60, R59 ;  /* 0x0000003cb23b7c23 */ /* 0x000fe2000800003b */
[C---:B------:R-:W-:Y:S02]  /*339f0*/  LOP3.LUT P6, RZ, R4.reuse, 0x8000000, RZ, 0xc0, !PT ;  /* 0x0800000004ff7812 */ /* 0x040fe400078cc0ff */
[C---:B------:R-:W-:Y:S02]  /*33a00*/  LOP3.LUT P0, RZ, R4.reuse, 0x4000000, RZ, 0xc0, !PT ;  /* 0x0400000004ff7812 */ /* 0x040fe4000780c0ff */
[----:B------:R-:W-:Y:S01]  /*33a10*/  LOP3.LUT P4, RZ, R4, 0x2000000, RZ, 0xc0, !PT ;  /* 0x0200000004ff7812 */ /* 0x000fe2000788c0ff */
[----:B------:R-:W4:Y:S01]  /*33a20*/  LDL.LU R178, [R1+0x73c] ;  /* 0x00073c0001b27983 */ /* 0x000f220000300800 */
[----:B------:R-:W-:-:S05]  /*33a30*/  F2FP.SATFINITE.E4M3.F32.PACK_AB_MERGE_C R59, RZ, R59, RZ ;  /* 0x0000003bff3b723e */ /* 0x000fca00048070ff */
[----:B------:R0:W-:Y:S01]  /*33a40*/  @!P5 STG.E.U8 desc[UR10][R84.64+0xd9], R59 ;  /* 0x0000d93b5400d986 */ /* 0x0001e2000c10110a */
[----:B------:R-:W-:-:S13]  /*33a50*/  LOP3.LUT P5, RZ, R4, 0x20000000, RZ, 0xc0, !PT ;  /* 0x2000000004ff7812 */ /* 0x000fda00078ac0ff */
[----:B------:R-:W5:Y:S02]  /*33a60*/  @!P5 LDG.E.U8 R30, desc[UR10][R18.64+0xd8] ;  /* 0x0000d80a121ed981 */ /* 0x000f64000c1e1100 */
[----:B-----5:R-:W-:-:S04]  /*33a70*/  LOP3.LUT R30, R30, 0xff, RZ, 0xc0, !PT ;  /* 0x000000ff1e1e7812 */ /* 0x020fc800078ec0ff */
[----:B------:R-:W-:-:S05]  /*33a80*/  F2FP.F16.E4M3.UNPACK_B R30, R30 ;  /* 0x0000001eff1e723e */ /* 0x000fca00020006ff */
[----:B------:R-:W-:-:S05]  /*33a90*/  HADD2.F32 R30, -RZ, R30.H0_H0 ;  /* 0x2000001eff1e7230 */ /* 0x000fca0000004100 */
[----:B------:R-:W-:-:S04]  /*33aa0*/  FMUL R30, R30, UR61 ;  /* 0x0000003d1e1e7c20 */ /* 0x000fc80008400000 */
[----:B------:R-:W-:-:S05]  /*33ab0*/  FFMA R30, R173, UR60, R30 ;  /* 0x0000003cad1e7c23 */ /* 0x000fca000800001e */
        /* <DEDUP_REMOVED lines=19> */
[----:B------:R-:W-:Y:S02]  /*33bf0*/  ISETP.LT.OR P6, PT, R28, 0xd1, !P1 ;  /* 0x000000d11c00780c */ /* 0x000fe40004fc1670 */
[----:B0-----:R-:W-:Y:S01]  /*33c00*/  PRMT R59, RZ, 0x7610, R59 ;  /* 0x00007610ff3b7816 */ /* 0x001fe2000000003b */
[----:B------:R-:W3:Y:S01]  /*33c10*/  LDL.LU R179, [R1+0x744] ;  /* 0x0007440001b37983 */ /* 0x000ee20000300800 */
[----:B------:R-:W-:Y:S02]  /*33c20*/  F2FP.SATFINITE.E4M3.F32.PACK_AB_MERGE_C R31, RZ, R30, RZ ;  /* 0x0000001eff1f723e */ /* 0x000fe400048070ff */
[----:B------:R-:W-:-:S03]  /*33c30*/  PRMT R30, RZ, 0x7610, R30 ;  /* 0x00007610ff1e7816 */ /* 0x000fc6000000001e */
[----:B------:R0:W-:Y:S04]  /*33c40*/  @!P0 STG.E.U8 desc[UR10][R106.64+0xd0], R31 ;  /* 0x0000d01f6a008986 */ /* 0x0001e8000c10110a */
[----:B------:R-:W5:Y:S01]  /*33c50*/  @!P4 LDG.E.U8 R30, desc[UR10][R20.64+0xd1] ;  /* 0x0000d10a141ec981 */ /* 0x000f62000c1e1100 */
[----:B------:R-:W1:Y:S01]  /*33c60*/  @!P6 LDC.64 R84, c[0x0][0x5c0] ;  /* 0x00017000ff54eb82 */ /* 0x000e620000000a00 */
        /* <DEDUP_REMOVED lines=8> */
[----:B-1----:R-:W-:-:S05]  /*33cf0*/  @!P6 IADD3 R30, P5, R83, R84, RZ ;  /* 0x00000054531ee210 */ /* 0x002fca0007fbe0ff */
[----:B0-----:R-:W-:Y:S01]  /*33d00*/  @!P6 IMAD.X R31, R82, 0x1, R85, P5 ;  /* 0x00000001521fe824 */ /* 0x001fe200028e0655 */
[----:B------:R-:W-:Y:S01]  /*33d10*/  ISETP.LT.OR P5, PT, R28, 0xd1, !P1 ;  /* 0x000000d11c00780c */ /* 0x000fe20004fa1670 */
[----:B------:R0:W-:-:S12]  /*33d20*/  @!P4 STG.E.U8 desc[UR10][R102.64+0xd1], R67 ;  /* 0x0000d1436600c986 */ /* 0x0001d8000c10110a */
[----:B------:R-:W5:Y:S01]  /*33d30*/  @!P5 LDG.E.U8 R59, desc[UR10][R22.64+0xd0] ;  /* 0x0000d00a163bd981 */ /* 0x000f62000c1e1100 */
[----:B------:R-:W-:-:S13]  /*33d40*/  ISETP.LT.OR P6, PT, R28, 0xd2, !P1 ;  /* 0x000000d21c00780c */ /* 0x000fda0004fc1670 */
[----:B------:R-:W1:Y:S01]  /*33d50*/  @!P6 LDC.64 R82, c[0x0][0x5c0] ;  /* 0x00017000ff52eb82 */ /* 0x000e620000000a00 */
        /* <DEDUP_REMOVED lines=11> */
[----:B-1----:R-:W-:-:S05]  /*33e10*/  @!P6 IADD3 R80, P5, R80, R82, RZ ;  /* 0x000000525050e210 */ /* 0x002fca0007fbe0ff */
[----:B------:R-:W-:Y:S01]  /*33e20*/  @!P6 IMAD.X R81, R79, 0x1, R83, P5 ;  /* 0x000000014f51e824 */ /* 0x000fe200028e0653 */
[----:B0-----:R-:W-:Y:S02]  /*33e30*/  PRMT R30, RZ, 0x7610, R30 ;  /* 0x00007610ff1e7816 */ /* 0x001fe4000000001e */
[----:B-----5:R-:W-:-:S04]  /*33e40*/  LOP3.LUT R59, R59, 0xff, RZ, 0xc0, !PT ;  /* 0x000000ff3b3b7812 */ /* 0x020fc800078ec0ff */
[----:B------:R-:W-:-:S05]  /*33e50*/  F2FP.F16.E4M3.UNPACK_B R59, R59 ;  /* 0x0000003bff3b723e */ /* 0x000fca00020006ff */
[----:B------:R-:W-:-:S05]  /*33e60*/  HADD2.F32 R59, -RZ, R59.H0_H0 ;  /* 0x2000003bff3b7230 */ /* 0x000fca0000004100 */
[----:B------:R-:W-:-:S04]  /*33e70*/  FMUL R59, R59, UR61 ;  /* 0x0000003d3b3b7c20 */ /* 0x000fc80008400000 */
[----:B---3--:R-:W-:Y:S02]  /*33e80*/  FFMA R59, R179, UR60, R59 ;  /* 0x0000003cb33b7c23 */ /* 0x008fe4000800003b */
[----:B------:R-:W3:Y:S03]  /*33e90*/  LDL.LU R179, [R1+0x750] ;  /* 0x0007500001b37983 */ /* 0x000ee60000300800 */
[----:B------:R-:W-:-:S05]  /*33ea0*/  F2FP.SATFINITE.E4M3.F32.PACK_AB_MERGE_C R59, RZ, R59, RZ ;  /* 0x0000003bff3b723e */ /* 0x000fca00048070ff */
[----:B------:R0:W-:Y:S04]  /*33eb0*/  @!P6 STG.E.U8 desc[UR10][R80.64+0xd1], R59 ;  /* 0x0000d13b5000e986 */ /* 0x0001e8000c10110a */
[----:B------:R-:W5:Y:S02]  /*33ec0*/  @!P0 LDG.E.U8 R30, desc[UR10][R20.64+0xd8] ;  /* 0x0000d80a141e8981 */ /* 0x000f64000c1e1100 */
[----:B-----5:R-:W-:-:S04]  /*33ed0*/  LOP3.LUT R30, R30, 0xff, RZ, 0xc0, !PT ;  /* 0x000000ff1e1e7812 */ /* 0x020fc800078ec0ff */
[----:B------:R-:W-:-:S05]  /*33ee0*/  F2FP.F16.E4M3.UNPACK_B R30, R30 ;  /* 0x0000001eff1e723e */ /* 0x000fca00020006ff */
[----:B------:R-:W-:-:S05]  /*33ef0*/  HADD2.F32 R30, -RZ, R30.H0_H0 ;  /* 0x2000001eff1e7230 */ /* 0x000fca0000004100 */
[----:B------:R-:W-:-:S04]  /*33f00*/  FMUL R30, R30, UR61 ;  /* 0x0000003d1e1e7c20 */ /* 0x000fc80008400000 */
[----:B----4-:R-:W-:-:S05]  /*33f10*/  FFMA R30, R178, UR60, R30 ;  /* 0x0000003cb21e7c23 */ /* 0x010fca000800001e */
[----:B------:R-:W-:Y:S02]  /*33f20*/  F2FP.SATFINITE.E4M3.F32.PACK_AB_MERGE_C R31, RZ, R30, RZ ;  /* 0x0000001eff1f723e */ /* 0x000fe400048070ff */
[----:B------:R-:W-:-:S03]  /*33f30*/  PRMT R30, RZ, 0x7610, R30 ;  /* 0x00007610ff1e7816 */ /* 0x000fc6000000001e */
[----:B------:R-:W-:Y:S04]  /*33f40*/  @!P0 STG.E.U8 desc[UR10][R76.64+0xd8], R31 ;  /* 0x0000d81f4c008986 */ /* 0x000fe8000c10110a */
[----:B------:R-:W4:Y:S01]  /*33f50*/  @!P4 LDG.E.U8 R30, desc[UR10][R20.64+0xd9] ;  /* 0x0000d90a141ec981 */ /* 0x000f22000c1e1100 */
[----:B------:R-:W-:-:S13]  /*33f60*/  ISETP.LT.OR P0, PT, R28, 0xd9, !P1 ;  /* 0x000000d91c00780c */ /* 0x000fda0004f01670 */
[----:B0-----:R-:W0:Y:S01]  /*33f70*/  @!P0 LDC.64 R80, c[0x0][0x5c0] ;  /* 0x00017000ff508b82 */ /* 0x001e220000000a00 */
[----:B----4-:R-:W-:-:S04]  /*33f80*/  LOP3.LUT R30, R30, 0xff, RZ, 0xc0, !PT ;  /* 0x000000ff1e1e7812 */ /* 0x010fc800078ec0ff */
[----:B------:R-:W-:-:S05]  /*33f90*/  F2FP.F16.E4M3.UNPACK_B R30, R30 ;  /* 0x0000001eff1e723e */ /* 0x000fca00020006ff */
[----:B------:R-:W-:-:S05]  /*33fa0*/  HADD2.F32 R30, -RZ, R30.H0_H0 ;  /* 0x2000001eff1e7230 */ /* 0x000fca0000004100 */
[----:B------:R-:W-:-:S04]  /*33fb0*/  FMUL R30, R30, UR61 ;  /* 0x0000003d1e1e7c20 */ /* 0x000fc80008400000 */
[----:B--2---:R-:W-:Y:S01]  /*33fc0*/  FFMA R30, R177, UR60, R30 ;  /* 0x0000003cb11e7c23 */ /* 0x004fe2000800001e */
[----:B0-----:R-:W-:Y:S01]  /*33fd0*/  @!P0 IADD3 R78, P5, R78, R80, RZ ;  /* 0x000000504e4e8210 */ /* 0x001fe20007fbe0ff */
[----:B------:R-:W2:Y:S04]  /*33fe0*/  LDL.LU R177, [R1+0x754] ;  /* 0x0007540001b17983 */ /* 0x000ea80000300800 */
[----:B------:R-:W4:Y:S01]  /*33ff0*/  LDL.LU R178, [R1+0x758] ;  /* 0x0007580001b27983 */ /* 0x000f220000300800 */
[----:B------:R-:W-:Y:S02]  /*34000*/  F2FP.SATFINITE.E4M3.F32.PACK_AB_MERGE_C R59, RZ, R30, RZ ;  /* 0x0000001eff3b723e */ /* 0x000fe400048070ff */
[----:B------:R-:W-:-:S03]  /*34010*/  PRMT R30, RZ, 0x7610, R30 ;  /* 0x00007610ff1e7816 */ /* 0x000fc6000000001e */
[----:B------:R0:W-:Y:S04]  /*34020*/  @!P4 STG.E.U8 desc[UR10][R64.64+0xd9], R59 ;  /* 0x0000d93b4000c986 */ /* 0x0001e8000c10110a */
[----:B------:R-:W5:Y:S01]  /*34030*/  @!P0 LDG.E.U8 R30, desc[UR10][R22.64+0xd8] ;  /* 0x0000d80a161e8981 */ /* 0x000f62000c1e1100 */
[----:B------:R-:W-:Y:S01]  /*34040*/  ISETP.LT.OR P4, PT, R28, 0xda, !P1 ;  /* 0x000000da1c00780c */ /* 0x000fe20004f81670 */
[----:B------:R-:W-:-:S12]  /*34050*/  @!P0 IMAD.X R79, R75, 0x1, R81, P5 ;  /* 0x000000014b4f8824 */ /* 0x000fd800028e0651 */
[----:B0-----:R-:W0:Y:S01]  /*34060*/  @!P4 LDC.64 R64, c[0x0][0x5c0] ;  /* 0x00017000ff40cb82 */ /* 0x001e220000000a00 */
[----:B-----5:R-:W-:-:S04]  /*34070*/  LOP3.LUT R30, R30, 0xff, RZ, 0xc0, !PT ;  /* 0x000000ff1e1e7812 */ /* 0x020fc800078ec0ff */
[----:B------:R-:W-:-:S05]  /*34080*/  F2FP.F16.E4M3.UNPACK_B R30, R30 ;  /* 0x0000001eff1e723e */ /* 0x000fca00020006ff */
[----:B------:R-:W-:-:S05]  /*34090*/  HADD2.F32 R30, -RZ, R30.H0_H0 ;  /* 0x2000001eff1e7230 */ /* 0x000fca0000004100 */
[----:B------:R-:W-:-:S04]  /*340a0*/  FMUL R30, R30, UR61 ;  /* 0x0000003d1e1e7c20 */ /* 0x000fc80008400000 */
[----:B---3--:R-:W-:Y:S01]  /*340b0*/  FFMA R30, R179, UR60, R30 ;  /* 0x0000003cb31e7c23 */ /* 0x008fe2000800001e */
[----:B0-----:R-:W-:Y:S02]  /*340c0*/  @!P4 IADD3 R74, P5, R74, R64, RZ ;  /* 0x000000404a4ac210 */ /* 0x001fe40007fbe0ff */
[----:B------:R-:W-:Y:S01]  /*340d0*/  LOP3.LUT P6, RZ, R4, 0x200000, RZ, 0xc0, !PT ;  /* 0x0020000004ff7812 */ /* 0x000fe200078cc0ff */
[----:B------:R-:W3:Y:S01]  /*340e0*/  LDL.LU R179, [R1+0x75c] ;  /* 0x00075c0001b37983 */ /* 0x000ee20000300800 */
[----:B------:R-:W-:Y:S02]  /*340f0*/  F2FP.SATFINITE.E4M3.F32.PACK_AB_MERGE_C R31, RZ, R30, RZ ;  /* 0x0000001eff1f723e */ /* 0x000fe400048070ff */
[----:B------:R-:W-:-:S03]  /*34100*/  PRMT R30, RZ, 0x7610, R30 ;  /* 0x00007610ff1e7816 */ /* 0x000fc6000000001e */
[----:B------:R0:W-:Y:S04]  /*34110*/  @!P0 STG.E.U8 desc[UR10][R78.64+0xd8], R31 ;  /* 0x0000d81f4e008986 */ /* 0x0001e8000c10110a */
[----:B------:R-:W5:Y:S01]  /*34120*/  @!P4 LDG.E.U8 R30, desc[UR10][R22.64+0xd9] ;  /* 0x0000d90a161ec981 */ /* 0x000f62000c1e1100 */
        /* <DEDUP_REMOVED lines=30> */
[----:B-1----:R-:W-:Y:S01]  /*34310*/  @!P0 IADD3 R72, P5, R72, R64, RZ ;  /* 0x0000004048488210 */ /* 0x002fe20007fbe0ff */
[----:B------:R-:W3:Y:S03]  /*34320*/  LDL.LU R179, [R1+0x768] ;  /* 0x0007680001b37983 */ /* 0x000ee60000300800 */
[----:B0-----:R-:W-:Y:S02]  /*34330*/  F2FP.SATFINITE.E4M3.F32.PACK_AB_MERGE_C R31, RZ, R30, RZ ;  /* 0x0000001eff1f723e */ /* 0x001fe400048070ff */
[----:B------:R-:W-:-:S03]  /*34340*/  PRMT R30, RZ, 0x7610, R30 ;  /* 0x00007610ff1e7816 */ /* 0x000fc6000000001e */
[----:B------:R0:W-:Y:S04]  /*34350*/  @!P6 STG.E.U8 desc[UR10][R50.64+0xd1], R31 ;  /* 0x0000d11f3200e986 */ /* 0x0001e8000c10110a */
[----:B------:R-:W5:Y:S01]  /*34360*/  @!P0 LDG.E.U8 R30, desc[UR10][R26.64+0xd0] ;  /* 0x0000d00a1a1e8981 */ /* 0x000f62000c1e1100 */
[----:B------:R-:W-:Y:S01]  /*34370*/  @!P0 IMAD.X R73, R71, 0x1, R65, P5 ;  /* 0x0000000147498824 */ /* 0x000fe200028e0641 */
        /* <DEDUP_REMOVED lines=24> */
[----:B------:R-:W-:Y:S04]  /*34500*/  @!P4 STG.E.U8 desc[UR10][R70.64+0xd1], R31 ;  /* 0x0000d11f4600c986 */ /* 0x000fe8000c10110a */
[----:B------:R-:W5:Y:S01]  /*34510*/  @!P5 LDG.E.U8 R30, desc[UR10][R24.64+0xd8] ;  /* 0x0000d80a181ed981 */ /* 0x000f62000c1e1100 */
[----:B------:R-:W0:Y:S01]  /*34520*/  @!P0 LDC.64 R54, c[0x0][0x5c0] ;  /* 0x00017000ff368b82 */ /* 0x000e220000000a00 */
        /* <DEDUP_REMOVED lines=15> */
[----:B--2---:R-:W-:Y:S01]  /*34620*/  FFMA R30, R177, UR60, R30 ;  /* 0x0000003cb11e7c23 */ /* 0x004fe2000800001e */
[----:B0-----:R-:W-:Y:S02]  /*34630*/  @!P0 IADD3 R66, P5, R66, R54, RZ ;  /* 0x0000003642428210 */ /* 0x001fe40007fbe0ff */
[----:B-1----:R-:W-:Y:S01]  /*34640*/  PRMT R48, RZ, 0x7610, R48 ;  /* 0x00007610ff307816 */ /* 0x002fe20000000030 */
[----:B------:R-:W2:Y:S01]  /*34650*/  LDL.LU R177, [R1+0x778] ;  /* 0x0007780001b17983 */ /* 0x000ea20000300800 */
[----:B------:R-:W-:Y:S02]  /*34660*/  F2FP.SATFINITE.E4M3.F32.PACK_AB_MERGE_C R31, RZ, R30, RZ ;  /* 0x0000001eff1f723e */ /* 0x000fe400048070ff */
[----:B------:R-:W-:-:S03]  /*34670*/  PRMT R30, RZ, 0x7610, R30 ;  /* 0x00007610ff1e7816 */ /* 0x000fc6000000001e */
[----:B------:R0:W-:Y:S04]  /*34680*/  @!P6 STG.E.U8 desc[UR10][R46.64+0xd9], R31 ;  /* 0x0000d91f2e00e986 */ /* 0x0001e8000c10110a */
[----:B------:R-:W5:Y:S01]  /*34690*/  @!P0 LDG.E.U8 R30, desc[UR10][R26.64+0xd8] ;  /* 0x0000d80a1a1e8981 */ /* 0x000f62000c1e1100 */
[----:B------:R-:W-:Y:S01]  /*346a0*/  @!P0 IMAD.X R67, R63, 0x1, R55, P5 ;  /* 0x000000013f438824 */ /* 0x000fe200028e0637 */
[----:B0-----:R-:W-:Y:S02]  /*346b0*/  PRMT R46, RZ, 0x7610, R46 ;  /* 0x00007610ff2e7816 */ /* 0x001fe4000000002e */
[----:B-----5:R-:W-:-:S04]  /*346c0*/  LOP3.LUT R30, R30, 0xff, RZ, 0xc0, !PT ;  /* 0x000000ff1e1e7812 */ /* 0x020fc800078ec0ff */
[----:B------:R-:W-:-:S05]  /*346d0*/  F2FP.F16.E4M3.UNPACK_B R30, R30 ;  /* 0x0000001eff1e723e */ /* 0x000fca00020006ff */
[----:B------:R-:W-:-:S05]  /*346e0*/  HADD2.F32 R30, -RZ, R30.H0_H0 ;  /* 0x2000001eff1e7230 */ /* 0x000fca0000004100 */
[----:B------:R-:W-:-:S04]  /*346f0*/  FMUL R30, R30, UR61 ;  /* 0x0000003d1e1e7c20 */ /* 0x000fc80008400000 */
[----:B----4-:R-:W-:Y:S01]  /*34700*/  FFMA R30, R178, UR60, R30 ;  /* 0x0000003cb21e7c23 */ /* 0x010fe2000800001e */
[----:B------:R-:W-:Y:S01]  /*34710*/  ISETP.GE.AND P6, PT, R13, 0x1, PT ;  /* 0x000000010d00780c */ /* 0x000fe20003fc6270 */
[----:B------:R-:W4:Y:S03]  /*34720*/  LDL.LU R178, [R1+0x77c] ;  /* 0x00077c0001b27983 */ /* 0x000f260000300800 */
[----:B------:R-:W-:Y:S02]  /*34730*/  F2FP.SATFINITE.E4M3.F32.PACK_AB_MERGE_C R47, RZ, R30, RZ ;  /* 0x0000001eff2f723e */ /* 0x000fe400048070ff */
[----:B------:R-:W0:Y:S03]  /*34740*/  @!P4 LDC.64 R30, c[0x0][0x5c0] ;  /* 0x00017000ff1ecb82 */ /* 0x000e260000000a00 */
        /* <DEDUP_REMOVED lines=11> */
[----:B------:R0:W-:Y:S01]  /*34800*/  @!P4 STG.E.U8 desc[UR10][R30.64+0xd9], R49 ;  /* 0x0000d9311e00c986 */ /* 0x0001e2000c10110a */
[----:B------:R-:W-:-:S13]  /*34810*/  ISETP.LT.OR P4, PT, R28, 0xe1, !P6 ;  /* 0x000000e11c00780c */ /* 0x000fda0007781670 */
[----:B------:R-:W5:Y:S01]  /*34820*/  @!P4 LDG.E.U8 R48, desc[UR10][R16.64+0xe0] ;  /* 0x0000e00a1030c981 */ /* 0x000f62000c1e1100 */
[----:B-1----:R-:W1:Y:S02]  /*34830*/  @!P4 LDC.64 R46, c[0x0][0x5c0] ;  /* 0x00017000ff2ecb82 */ /* 0x002e640000000a00 */
[----:B-1----:R-:W-:-:S05]  /*34840*/  @!P4 IADD3 R46, P5, R14, R46, RZ ;  /* 0x0000002e0e2ec210 */ /* 0x002fca0007fbe0ff */
        /* <DEDUP_REMOVED lines=8> */
[----:B0-----:R-:W-:-:S05]  /*348d0*/  F2FP.SATFINITE.E4M3.F32.PACK_AB_MERGE_C R49, RZ, R48, RZ ;  /* 0x00000030ff31723e */ /* 0x001fca00048070ff */
[----:B------:R0:W-:Y:S01]  /*348e0*/  @!P4 STG.E.U8 desc[UR10][R46.64+0xe0], R49 ;  /* 0x0000e0312e00c986 */ /* 0x0001e2000c10110a */
[----:B------:R-:W-:Y:S02]  /*348f0*/  ISETP.LT.OR P4, PT, R28, 0xe2, !P6 ;  /* 0x000000e21c00780c */ /* 0x000fe40007781670 */
[----:B------:R-:W-:-:S11]  /*34900*/  PRMT R48, RZ, 0x7610, R48 ;  /* 0x00007610ff307816 */ /* 0x000fd60000000030 */
[----:B------:R-:W5:Y:S01]  /*34910*/  @!P4 LDG.E.U8 R48, desc[UR10][R16.64+0xe1] ;  /* 0x0000e10a1030c981 */ /* 0x000f62000c1e1100 */
[----:B------:R-:W1:Y:S01]  /*34920*/  @!P4 LDC.64 R30, c[0x0][0x5c0] ;  /* 0x00017000ff1ecb82 */ /* 0x000e620000000a00 */
[----:B0-----:R-:W-:Y:S02]  /*34930*/  PRMT R46, RZ, 0x7610, R46 ;  /* 0x00007610ff2e7816 */ /* 0x001fe4000000002e */
[----:B-1----:R-:W-:-:S05]  /*34940*/  @!P4 IADD3 R30, P5, R14, R30, RZ ;  /* 0x0000001e0e1ec210 */ /* 0x002fca0007fbe0ff */
[----:B------:R-:W-:Y:S01]  /*34950*/  @!P4 IMAD.X R31, R29, 0x1, R31, P5 ;  /* 0x000000011d1fc824 */ /* 0x000fe200028e061f */
[----:B------:R-:W-:Y:S02]  /*34960*/  LOP3.LUT P5, RZ, R4, 0x40000, RZ, 0xc0, !PT ;  /* 0x0004000004ff7812 */ /* 0x000fe400078ac0ff */
[----:B-----5:R-:W-:-:S04]  /*34970*/  LOP3.LUT R48, R48, 0xff, RZ, 0xc0, !PT ;  /* 0x000000ff30307812 */ /* 0x020fc800078ec0ff */
[----:B------:R-:W-:-:S05]  /*34980*/  F2FP.F16.E4M3.UNPACK_B R48, R48 ;  /* 0x00000030ff30723e */ /* 0x000fca00020006ff */
[----:B------:R-:W-:-:S05]  /*34990*/  HADD2.F32 R48, -RZ, R48.H0_H0 ;  /* 0x20000030ff307230 */ /* 0x000fca0000004100 */
[----:B------:R-:W-:-:S04]  /*349a0*/  FMUL R48, R48, UR61 ;  /* 0x0000003d30307c20 */ /* 0x000fc80008400000 */
[----:B----4-:R-:W-:Y:S02]  /*349b0*/  FFMA R48, R178, UR60, R48 ;  /* 0x0000003cb2307c23 */ /* 0x010fe40008000030 */
[----:B------:R-:W4:Y:S03]  /*349c0*/  LDL.LU R178, [R1+0x788] ;  /* 0x0007880001b27983 */ /* 0x000f260000300800 */
[----:B------:R-:W-:-:S05]  /*349d0*/  F2FP.SATFINITE.E4M3.F32.PACK_AB_MERGE_C R47, RZ, R48, RZ ;  /* 0x00000030ff2f723e */ /* 0x000fca00048070ff */
[----:B------:R-:W-:Y:S04]  /*349e0*/  @!P4 STG.E.U8 desc[UR10][R30.64+0xe1], R47 ;  /* 0x0000e12f1e00c986 */ /* 0x000fe8000c10110a */
        /* <DEDUP_REMOVED lines=8> */
[----:B------:R0:W-:Y:S04]  /*34a70*/  @!P5 STG.E.U8 desc[UR10][R44.64+0xe0], R49 ;  /* 0x0000e0312c00d986 */ /* 0x0001e8000c10110a */
[----:B------:R-:W3:Y:S01]  /*34a80*/  @!P0 LDG.E.U8 R46, desc[UR10][R18.64+0xe1] ;  /* 0x0000e10a122e8981 */ /* 0x000ee2000c1e1100 */
[----:B------:R-:W-:Y:S02]  /*34a90*/  ISETP.LT.OR P4, PT, R28, 0xe9, !P6 ;  /* 0x000000e91c00780c */ /* 0x000fe40007781670 */
[----:B0-----:R-:W-:-:S11]  /*34aa0*/  PRMT R44, RZ, 0x7610, R44 ;  /* 0x00007610ff2c7816 */ /* 0x001fd6000000002c */
[----:B------:R-:W0:Y:S01]  /*34ab0*/  @!P4 LDC.64 R30, c[0x0][0x5c0] ;  /* 0x00017000ff1ecb82 */ /* 0x000e220000000a00 */
[----:B---3--:R-:W-:-:S04]  /*34ac0*/  LOP3.LUT R46, R46, 0xff, RZ, 0xc0, !PT ;  /* 0x000000ff2e2e7812 */ /* 0x008fc800078ec0ff */
[----:B------:R-:W-:-:S05]  /*34ad0*/  F2FP.F16.E4M3.UNPACK_B R46, R46 ;  /* 0x0000002eff2e723e */ /* 0x000fca00020006ff */
[----:B------:R-:W-:-:S05]  /*34ae0*/  HADD2.F32 R46, -RZ, R46.H0_H0 ;  /* 0x2000002eff2e7230 */ /* 0x000fca0000004100 */
[----:B------:R-:W-:-:S04]  /*34af0*/  FMUL R46, R46, UR61 ;  /* 0x0000003d2e2e7c20 */ /* 0x000fc80008400000 */
[----:B--2---:R-:W-:Y:S01]  /*34b00*/  FFMA R46, R177, UR60, R46 ;  /* 0x0000003cb12e7c23 */ /* 0x004fe2000800002e */
[----:B0-----:R-:W-:Y:S01]  /*34b10*/  @!P4 IADD3 R30, P5, R14, R30, RZ ;  /* 0x0000001e0e1ec210 */ /* 0x001fe20007fbe0ff */
[----:B------:R-:W2:Y:S04]  /*34b20*/  LDL.LU R177, [R1+0x78c] ;  /* 0x00078c0001b17983 */ /* 0x000ea80000300800 */
[----:B------:R-:W3:Y:S01]  /*34b30*/  LDL.LU R179, [R1+0x790] ;  /* 0x0007900001b37983 */ /* 0x000ee20000300800 */
[----:B------:R-:W-:-:S05]  /*34b40*/  F2FP.SATFINITE.E4M3.F32.PACK_AB_MERGE_C R47, RZ, R46, RZ ;  /* 0x0000002eff2f723e */ /* 0x000fca00048070ff */
        /* <DEDUP_REMOVED lines=15> */
[----:B0-----:R-:W0:Y:S01]  /*34c40*/  @!P4 LDC.64 R42, c[0x0][0x5c0] ;  /* 0x00017000ff2acb82 */ /* 0x001e220000000a00 */
[----:B-1----:R-:W-:Y:S02]  /*34c50*/  PRMT R30, RZ, 0x7610, R30 ;  /* 0x00007610ff1e7816 */ /* 0x002fe4000000001e */
[----:B0-----:R-:W-:-:S05]  /*34c60*/  @!P4 IADD3 R42, P5, R14, R42, RZ ;  /* 0x0000002a0e2ac210 */ /* 0x001fca0007fbe0ff */
[----:B------:R-:W-:Y:S01]  /*34c70*/  @!P4 IMAD.X R43, R29, 0x1, R43, P5 ;  /* 0x000000011d2bc824 */ /* 0x000fe200028e062b */
[----:B-----5:R-:W-:-:S04]  /*34c80*/  LOP3.LUT R44, R44, 0xff, RZ, 0xc0, !PT ;  /* 0x000000ff2c2c7812 */ /* 0x020fc800078ec0ff */
[----:B------:R-:W-:-:S05]  /*34c90*/  F2FP.F16.E4M3.UNPACK_B R44, R44 ;  /* 0x0000002cff2c723e */ /* 0x000fca00020006ff */
[----:B------:R-:W-:-:S05]  /*34ca0*/  HADD2.F32 R44, -RZ, R44.H0_H0 ;  /* 0x2000002cff2c7230 */ /* 0x000fca0000004100 */
[----:B------:R-:W-:-:S04]  /*34cb0*/  FMUL R44, R44, UR61 ;  /* 0x0000003d2c2c7c20 */ /* 0x000fc80008400000 */
[----:B--2---:R-:W-:Y:S01]  /*34cc0*/  FFMA R44, R177, UR60, R44 ;  /* 0x0000003cb12c7c23 */ /* 0x004fe2000800002c */
[----:B------:R-:W-:Y:S02]  /*34cd0*/  PRMT R16, RZ, 0x7610, R16 ;  /* 0x00007610ff107816 */ /* 0x000fe40000000010 */
[----:B------:R-:W-:Y:S01]  /*34ce0*/  LOP3.LUT P6, RZ, R4, 0x4000, RZ, 0xc0, !PT ;  /* 0x0000400004ff7812 */ /* 0x000fe200078cc0ff */
[----:B------:R-:W2:Y:S01]  /*34cf0*/  LDL.LU R177, [R1+0x798] ;  /* 0x0007980001b17983 */ /* 0x000ea20000300800 */
[----:B------:R-:W-:-:S05]  /*34d00*/  F2FP.SATFINITE.E4M3.F32.PACK_AB_MERGE_C R31, RZ, R44, RZ ;  /* 0x0000002cff1f723e */ /* 0x000fca00048070ff */
[----:B------:R0:W-:Y:S04]  /*34d10*/  @!P4 STG.E.U8 desc[UR10][R42.64+0xe9], R31 ;  /* 0x0000e91f2a00c986 */ /* 0x0001e8000c10110a */
[----:B------:R-:W5:Y:S01]  /*34d20*/  @!P0 LDG.E.U8 R30, desc[UR10][R18.64+0xe8] ;  /* 0x0000e80a121e8981 */ /* 0x000f62000c1e1100 */
        /* <DEDUP_REMOVED lines=15> */
[----:B----4-:R-:W-:Y:S01]  /*34e20*/  FFMA R16, R178, UR60, R16 ;  /* 0x0000003cb2107c23 */ /* 0x010fe20008000010 */
[----:B------:R-:W-:Y:S02]  /*34e30*/  LOP3.LUT P3, RZ, R7, 0x10, RZ, 0xc0, !PT ;  /* 0x0000001007ff7812 */ /* 0x000fe4000786c0ff */
[----:B------:R-:W-:Y:S01]  /*34e40*/  PRMT R30, RZ, 0x7610, R30 ;  /* 0x00007610ff1e7816 */ /* 0x000fe2000000001e */
[----:B------:R-:W4:Y:S01]  /*34e50*/  LDL.LU R178, [R1+0x7a0] ;  /* 0x0007a00001b27983 */ /* 0x000f220000300800 */
[----:B0-----:R-:W-:Y:S02]  /*34e60*/  F2FP.SATFINITE.E4M3.F32.PACK_AB_MERGE_C R31, RZ, R16, RZ ;  /* 0x00000010ff1f723e */ /* 0x001fe400048070ff */
[----:B------:R-:W-:-:S03]  /*34e70*/  PRMT R16, RZ, 0x7610, R16 ;  /* 0x00007610ff107816 */ /* 0x000fc60000000010 */
[----:B------:R0:W-:Y:S04]  /*34e80*/  @!P4 STG.E.U8 desc[UR10][R38.64+0xe9], R31 ;  /* 0x0000e91f2600c986 */ /* 0x0001e8000c10110a */
[----:B------:R-:W5:Y:S01]  /*34e90*/  @!P6 LDG.E.U8 R16, desc[UR10][R20.64+0xe0] ;  /* 0x0000e00a1410e981 */ /* 0x000f62000c1e1100 */
[----:B------:R-:W0:Y:S01]  /*34ea0*/  @!P3 LDC.64 R18, c[0x0][0x5c0] ;  /* 0x00017000ff12bb82 */ /* 0x000e220000000a00 */
        /* <DEDUP_REMOVED lines=17> */
[----:B0-----:R-:W-:-:S05]  /*34fc0*/  F2FP.SATFINITE.E4M3.F32.PACK_AB_MERGE_C R31, RZ, R16, RZ ;  /* 0x00000010ff1f723e */ /* 0x001fca00048070ff */
[----:B------:R0:W-:Y:S04]  /*34fd0*/  @!P5 STG.E.U8 desc[UR10][R34.64+0xe1], R31 ;  /* 0x0000e11f2200d986 */ /* 0x0001e8000c10110a */
[----:B------:R-:W5:Y:S01]  /*34fe0*/  @!P3 LDG.E.U8 R30, desc[UR10][R22.64+0xe0] ;  /* 0x0000e00a161eb981 */ /* 0x000f62000c1e1100 */
[----:B------:R-:W-:-:S05]  /*34ff0*/  @!P3 IADD3 R16, P4, R57, R18, RZ ;  /* 0x000000123910b210 */ /* 0x000fca0007f9e0ff */
[----:B-1----:R-:W-:Y:S02]  /*35000*/  @!P3 IMAD.X R17, R56, 0x1, R19, P4 ;  /* 0x000000013811b824 */ /* 0x002fe400020e0613 */
[----:B------:R-:W1:Y:S01]  /*35010*/  @!P2 LDC.64 R18, c[0x0][0x5c0] ;  /* 0x00017000ff12ab82 */ /* 0x000e620000000a00 */
[----:B-----5:R-:W-:-:S04]  /*35020*/  LOP3.LUT R30, R30, 0xff, RZ, 0xc0, !PT ;  /* 0x000000ff1e1e7812 */ /* 0x020fc800078ec0ff */
[----:B------:R-:W-:-:S05]  /*35030*/  F2FP.F16.E4M3.UNPACK_B R30, R30 ;  /* 0x0000001eff1e723e */ /* 0x000fca00020006ff */
[----:B------:R-:W-:-:S05]  /*35040*/  HADD2.F32 R30, -RZ, R30.H0_H0 ;  /* 0x2000001eff1e7230 */ /* 0x000fca0000004100 */
[----:B------:R-:W-:-:S04]  /*35050*/  FMUL R30, R30, UR61 ;  /* 0x0000003d1e1e7c20 */ /* 0x000fc80008400000 */
[----:B----4-:R-:W-:Y:S01]  /*35060*/  FFMA R30, R178, UR60, R30 ;  /* 0x0000003cb21e7c23 */ /* 0x010fe2000800001e */
[----:B-1----:R-:W-:Y:S02]  /*35070*/  @!P2 IADD3 R18, P4, R53, R18, RZ ;  /* 0x000000123512a210 */ /* 0x002fe40007f9e0ff */
[----:B------:R-:W-:Y:S01]  /*35080*/  ISETP.GE.AND P5, PT, R13, 0x81, PT ;  /* 0x000000810d00780c */ /* 0x000fe20003fa6270 */
[----:B------:R-:W4:Y:S01]  /*35090*/  LDL.LU R178, [R1+0x7ac] ;  /* 0x0007ac0001b27983 */ /* 0x000f220000300800 */
[----:B0-----:R-:W-:Y:S02]  /*350a0*/  F2FP.SATFINITE.E4M3.F32.PACK_AB_MERGE_C R31, RZ, R30, RZ ;  /* 0x0000001eff1f723e */ /* 0x001fe400048070ff */
        /* <DEDUP_REMOVED lines=8> */
[----:B--2---:R-:W-:Y:S01]  /*35130*/  FFMA R30, R177, UR60, R30 ;  /* 0x0000003cb11e7c23 */ /* 0x004fe2000800001e */
[----:B------:R-:W-:Y:S02]  /*35140*/  ISETP.LT.OR P3, PT, R28, 0xea, !P5 ;  /* 0x000000ea1c00780c */ /* 0x000fe40006f61670 */
[----:B0-----:R-:W-:Y:S01]  /*35150*/  PRMT R16, RZ, 0x7610, R16 ;  /* 0x00007610ff107816 */ /* 0x001fe20000000010 */
[----:B------:R-:W2:Y:S01]  /*35160*/  LDL.LU R177, [R1+0x7b0] ;  /* 0x0007b00001b17983 */ /* 0x000ea20000300800 */
        /* <DEDUP_REMOVED lines=16> */
[----:B------:R-:W-:Y:S01]  /*35270*/  HADD2.F32 R17, -RZ, R16.H0_H0 ;  /* 0x20000010ff117230 */ /* 0x000fe20000004100 */
[----:B0-----:R-:W-:-:S04]  /*35280*/  @!P3 IADD3 R16, P2, P4, R14, R18, R9 ;  /* 0x000000120e10b210 */ /* 0x001fc80007c5e009 */
[----:B------:R-:W-:Y:S01]  /*35290*/  FMUL R18, R17, UR61 ;  /* 0x0000003d11127c20 */ /* 0x000fe20008400000 */
[----:B------:R-:W-:Y:S02]  /*352a0*/  @!P3 IADD3.X R17, R29, R19, R8, P2, P4 ;  /* 0x000000131d11b210 */ /* 0x000fe400017e8408 */
[----:B------:R-:W-:Y:S01]  /*352b0*/  ISETP.LT.OR P2, PT, R28, 0xe9, !P1 ;  /* 0x000000e91c00780c */ /* 0x000fe20004f41670 */
[----:B----4-:R-:W-:Y:S01]  /*352c0*/  FFMA R18, R178, UR60, R18 ;  /* 0x0000003cb2127c23 */ /* 0x010fe20008000012 */
[----:B------:R-:W-:Y:S02]  /*352d0*/  ISETP.LT.OR P1, PT, R28, 0xea, !P1 ;  /* 0x000000ea1c00780c */ /* 0x000fe40004f21670 */
[----:B------:R-:W-:Y:S01]  /*352e0*/  ISETP.GE.AND P6, PT, R13, 0x101, PT ;  /* 0x000001010d00780c */ /* 0x000fe20003fc6270 */
[----:B------:R-:W4:Y:S01]  /*352f0*/  LDL.LU R178, [R1+0x7b8] ;  /* 0x0007b80001b27983 */ /* 0x000f220000300800 */
[----:B-1----:R-:W-:Y:S02]  /*35300*/  F2FP.SATFINITE.E4M3.F32.PACK_AB_MERGE_C R31, RZ, R18, RZ ;  /* 0x00000012ff1f723e */ /* 0x002fe400048070ff */
[----:B------:R-:W-:-:S03]  /*35310*/  PRMT R18, RZ, 0x7610, R18 ;  /* 0x00007610ff127816 */ /* 0x000fc60000000012 */
[----:B------:R0:W-:Y:S04]  /*35320*/  @!P3 STG.E.U8 desc[UR10][R16.64+0xe9], R31 ;  /* 0x0000e91f1000b986 */ /* 0x0001e8000c10110a */
[----:B------:R-:W5:Y:S01]  /*35330*/  @!P2 LDG.E.U8 R18, desc[UR10][R22.64+0xe8] ;  /* 0x0000e80a1612a981 */ /* 0x000f62000c1e1100 */
[----:B------:R-:W1:Y:S01]  /*35340*/  @!P2 LDC.64 R32, c[0x0][0x5c0] ;  /* 0x00017000ff20ab82 */ /* 0x000e620000000a00 */
[----:B------:R-:W-:-:S04]  /*35350*/  @!P2 IADD3 R21, P3, P4, R3, R14, R9 ;  /* 0x0000000e0315a210 */ /* 0x000fc80007c7e009 */
[----:B------:R-:W-:-:S03]  /*35360*/  @!P2 IADD3.X R20, R2, R29, R8, P3, P4 ;  /* 0x0000001d0214a210 */ /* 0x000fc60001fe8408 */
[----:B0-----:R-:W0:Y:S01]  /*35370*/  @!P1 LDC.64 R30, c[0x0][0x5c0] ;  /* 0x00017000ff1e9b82 */ /* 0x001e220000000a00 */
[----:B-----5:R-:W-:-:S04]  /*35380*/  LOP3.LUT R18, R18, 0xff, RZ, 0xc0, !PT ;  /* 0x000000ff12127812 */ /* 0x020fc800078ec0ff */
[----:B------:R-:W-:-:S05]  /*35390*/  F2FP.F16.E4M3.UNPACK_B R18, R18 ;  /* 0x00000012ff12723e */ /* 0x000fca00020006ff */
[----:B------:R-:W-:-:S05]  /*353a0*/  HADD2.F32 R18, -RZ, R18.H0_H0 ;  /* 0x20000012ff127230 */ /* 0x000fca0000004100 */
[----:B------:R-:W-:Y:S01]  /*353b0*/  FMUL R19, R18, UR61 ;  /* 0x0000003d12137c20 */ /* 0x000fe20008400000 */
[----:B-1----:R-:W-:-:S03]  /*353c0*/  @!P2 IADD3 R18, P3, R21, R32, RZ ;  /* 0x000000201512a210 */ /* 0x002fc60007f7e0ff */
[----:B--2---:R-:W-:Y:S02]  /*353d0*/  FFMA R16, R177, UR60, R19 ;  /* 0x0000003cb1107c23 */ /* 0x004fe40008000013 */
[----:B------:R-:W-:Y:S01]  /*353e0*/  @!P2 IMAD.X R19, R20, 0x1, R33, P3 ;  /* 0x000000011413a824 */ /* 0x000fe200018e0621 */
[----:B------:R-:W2:Y:S02]  /*353f0*/  LDL.LU R177, [R1+0x7bc] ;  /* 0x0007bc0001b17983 */ /* 0x000ea40000300800 */
[----:B------:R-:W-:Y:S02]  /*35400*/  F2FP.SATFINITE.E4M3.F32.PACK_AB_MERGE_C R17, RZ, R16, RZ ;  /* 0x00000010ff11723e */ /* 0x000fe400048070ff */
[----:B------:R-:W-:-:S03]  /*35410*/  PRMT R16, RZ, 0x7610, R16 ;  /* 0x00007610ff107816 */ /* 0x000fc60000000010 */
[----:B------:R1:W-:Y:S04]  /*35420*/  @!P2 STG.E.U8 desc[UR10][R18.64+0xe8], R17 ;  /* 0x0000e8111200a986 */ /* 0x0003e8000c10110a */
[----:B------:R-:W5:Y:S01]  /*35430*/  @!P1 LDG.E.U8 R16, desc[UR10][R22.64+0xe9] ;  /* 0x0000e90a16109981 */ /* 0x000f62000c1e1100 */
[----:B------:R-:W-:Y:S02]  /*35440*/  @!P1 IADD3 R21, P3, P4, R3, R14, R9 ;  /* 0x0000000e03159210 */ /* 0x000fe40007c7e009 */
[----:B------:R-:W-:Y:S02]  /*35450*/  ISETP.LT.OR P2, PT, R28, 0xe1, !P6 ;  /* 0x000000e11c00780c */ /* 0x000fe40007741670 */
[----:B------:R-:W-:-:S11]  /*35460*/  @!P1 IADD3.X R20, R2, R29, R8, P3, P4 ;  /* 0x0000001d02149210 */ /* 0x000fd60001fe8408 */
[----:B-1----:R-:W1:Y:S01]  /*35470*/  @!P2 LDC.64 R18, c[0x0][0x5c0] ;  /* 0x00017000ff12ab82 */ /* 0x002e620000000a00 */
        /* <DEDUP_REMOVED lines=8> */
[----:B------:R-:W-:Y:S01]  /*35500*/  F2FP.SATFINITE.E4M3.F32.PACK_AB_MERGE_C R21, RZ, R13, RZ ;  /* 0x0000000dff15723e */ /* 0x000fe200048070ff */
[----:B------:R-:W-:Y:S01]  /*35510*/  @!P1 IMAD.X R17, R20, 0x1, R31, P3 ;  /* 0x0000000114119824 */ /* 0x000fe200018e061f */
[----:B------:R-:W-:-:S04]  /*35520*/  PRMT R13, RZ, 0x7610, R13 ;  /* 0x00007610ff0d7816 */ /* 0x000fc8000000000d */
[----:B------:R0:W-:Y:S04]  /*35530*/  @!P1 STG.E.U8 desc[UR10][R16.64+0xe9], R21 ;  /* 0x0000e91510009986 */ /* 0x0001e8000c10110a */
[----:B------:R-:W5:Y:S01]  /*35540*/  @!P2 LDG.E.U8 R13, desc[UR10][R24.64+0xe0] ;  /* 0x0000e00a180da981 */ /* 0x000f62000c1e1100 */
[----:B------:R-:W-:Y:S02]  /*35550*/  ISETP.LT.OR P1, PT, R28, 0xe2, !P6 ;  /* 0x000000e21c00780c */ /* 0x000fe40007721670 */
[----:B-1----:R-:W-:-:S04]  /*35560*/  @!P2 IADD3 R18, P3, P4, R14, R18, R11 ;  /* 0x000000120e12a210 */ /* 0x002fc80007c7e00b */
[----:B------:R-:W-:-:S07]  /*35570*/  @!P2 IADD3.X R19, R29, R19, R10, P3, P4 ;  /* 0x000000131d13a210 */ /* 0x000fce0001fe840a */
[----:B0-----:R-:W0:Y:S01]  /*35580*/  @!P1 LDC.64 R16, c[0x0][0x5c0] ;  /* 0x00017000ff109b82 */ /* 0x001e220000000a00 */
[----:B-----5:R-:W-:-:S04]  /*35590*/  LOP3.LUT R13, R13, 0xff, RZ, 0xc0, !PT ;  /* 0x000000ff0d0d7812 */ /* 0x020fc800078ec0ff */
[----:B------:R-:W-:-:S05]  /*355a0*/  F2FP.F16.E4M3.UNPACK_B R13, R13 ;  /* 0x0000000dff0d723e */ /* 0x000fca00020006ff */
[----:B------:R-:W-:-:S05]  /*355b0*/  HADD2.F32 R13, -RZ, R13.H0_H0 ;  /* 0x2000000dff0d7230 */ /* 0x000fca0000004100 */
[----:B------:R-:W-:-:S04]  /*355c0*/  FMUL R13, R13, UR61 ;  /* 0x0000003d0d0d7c20 */ /* 0x000fc80008400000 */
[----:B----4-:R-:W-:-:S05]  /*355d0*/  FFMA R13, R178, UR60, R13 ;  /* 0x0000003cb20d7c23 */ /* 0x010fca000800000d */
[----:B------:R-:W-:Y:S02]  /*355e0*/  F2FP.SATFINITE.E4M3.F32.PACK_AB_MERGE_C R21, RZ, R13, RZ ;  /* 0x0000000dff15723e */ /* 0x000fe400048070ff */
[----:B------:R-:W-:-:S03]  /*355f0*/  PRMT R13, RZ, 0x7610, R13 ;  /* 0x00007610ff0d7816 */ /* 0x000fc6000000000d */
[----:B------:R1:W-:Y:S04]  /*35600*/  @!P2 STG.E.U8 desc[UR10][R18.64+0xe0], R21 ;  /* 0x0000e0151200a986 */ /* 0x0003e8000c10110a */
[----:B------:R-:W4:Y:S01]  /*35610*/  @!P1 LDG.E.U8 R13, desc[UR10][R24.64+0xe1] ;  /* 0x0000e10a180d9981 */ /* 0x000f22000c1e1100 */
[----:B------:R-:W-:Y:S02]  /*35620*/  ISETP.LT.OR P2, PT, R28, 0xe1, !P0 ;  /* 0x000000e11c00780c */ /* 0x000fe40004741670 */
[----:B0-----:R-:W-:-:S04]  /*35630*/  @!P1 IADD3 R16, P3, P4, R14, R16, R11 ;  /* 0x000000100e109210 */ /* 0x001fc80007c7e00b */
[----:B------:R-:W-:-:S07]  /*35640*/  @!P1 IADD3.X R17, R29, R17, R10, P3, P4 ;  /* 0x000000111d119210 */ /* 0x000fce0001fe840a */
[----:B------:R-:W0:Y:S01]  /*35650*/  @!P2 LDC.64 R22, c[0x0][0x5c0] ;  /* 0x00017000ff16ab82 */ /* 0x000e220000000a00 */
[----:B----4-:R-:W-:-:S04]  /*35660*/  LOP3.LUT R13, R13, 0xff, RZ, 0xc0, !PT ;  /* 0x000000ff0d0d7812 */ /* 0x010fc800078ec0ff */
[----:B------:R-:W-:-:S05]  /*35670*/  F2FP.F16.E4M3.UNPACK_B R13, R13 ;  /* 0x0000000dff0d723e */ /* 0x000fca00020006ff */
[----:B------:R-:W-:-:S05]  /*35680*/  HADD2.F32 R13, -RZ, R13.H0_H0 ;  /* 0x2000000dff0d7230 */ /* 0x000fca0000004100 */
[----:B------:R-:W-:-:S04]  /*35690*/  FMUL R13, R13, UR61 ;  /* 0x0000003d0d0d7c20 */ /* 0x000fc80008400000 */
[----:B--2---:R-:W-:Y:S01]  /*356a0*/  FFMA R13, R177, UR60, R13 ;  /* 0x0000003cb10d7c23 */ /* 0x004fe2000800000d */
[----:B-1----:R-:W-:Y:S01]  /*356b0*/  @!P2 IADD3 R19, P3, P4, R3, R14, R11 ;  /* 0x0000000e0313a210 */ /* 0x002fe20007c7e00b */
[----:B------:R-:W2:Y:S04]  /*356c0*/  LDL.LU R177, [R1+0x7c4] ;  /* 0x0007c40001b17983 */ /* 0x000ea80000300800 */
[----:B------:R-:W4:Y:S01]  /*356d0*/  LDL.LU R178, [R1+0x7c8] ;  /* 0x0007c80001b27983 */ /* 0x000f220000300800 */
[----:B------:R-:W-:Y:S02]  /*356e0*/  F2FP.SATFINITE.E4M3.F32.PACK_AB_MERGE_C R21, RZ, R13, RZ ;  /* 0x0000000dff15723e */ /* 0x000fe400048070ff */
[----:B------:R-:W-:-:S03]  /*356f0*/  PRMT R13, RZ, 0x7610, R13 ;  /* 0x00007610ff0d7816 */ /* 0x000fc6000000000d */
[----:B------:R1:W-:Y:S04]  /*35700*/  @!P1 STG.E.U8 desc[UR10][R16.64+0xe1], R21 ;  /* 0x0000e11510009986 */ /* 0x0003e8000c10110a */
[----:B------:R-:W5:Y:S01]  /*35710*/  @!P2 LDG.E.U8 R13, desc[UR10][R26.64+0xe0] ;  /* 0x0000e00a1a0da981 */ /* 0x000f62000c1e1100 */
[----:B------:R-:W-:Y:S02]  /*35720*/  ISETP.LT.OR P1, PT, R28, 0xe2, !P0 ;  /* 0x000000e21c00780c */ /* 0x000fe40004721670 */
[----:B------:R-:W-:Y:S02]  /*35730*/  @!P2 IADD3.X R20, R2, R29, R10, P3, P4 ;  /* 0x0000001d0214a210 */ /* 0x000fe40001fe840a */
[----:B0-----:R-:W-:-:S05]  /*35740*/  @!P2 IADD3 R18, P3, R19, R22, RZ ;  /* 0x000000161312a210 */ /* 0x001fca0007f7e0ff */
[----:B------:R-:W-:-:S04]  /*35750*/  @!P2 IMAD.X R19, R20, 0x1, R23, P3 ;  /* 0x000000011413a824 */ /* 0x000fc800018e0617 */
[----:B------:R-:W0:Y:S01]  /*35760*/  @!P1 LDC.64 R22, c[0x0][0x5c0] ;  /* 0x00017000ff169b82 */ /* 0x000e220000000a00 */
[----:B-----5:R-:W-:-:S04]  /*35770*/  LOP3.LUT R13, R13, 0xff, RZ, 0xc0, !PT ;  /* 0x000000ff0d0d7812 */ /* 0x020fc800078ec0ff */
[----:B------:R-:W-:-:S05]  /*35780*/  F2FP.F16.E4M3.UNPACK_B R13, R13 ;  /* 0x0000000dff0d723e */ /* 0x000fca00020006ff */
[----:B------:R-:W-:-:S05]  /*35790*/  HADD2.F32 R13, -RZ, R13.H0_H0 ;  /* 0x2000000dff0d7230 */ /* 0x000fca0000004100 */
[----:B------:R-:W-:-:S04]  /*357a0*/  FMUL R13, R13, UR61 ;  /* 0x0000003d0d0d7c20 */ /* 0x000fc80008400000 */
[----:B---3--:R-:W-:Y:S01]  /*357b0*/  FFMA R13, R179, UR60, R13 ;  /* 0x0000003cb30d7c23 */ /* 0x008fe2000800000d */
[----:B-1----:R-:W-:Y:S01]  /*357c0*/  @!P1 IADD3 R17, P3, P4, R3, R14, R11 ;  /* 0x0000000e03119210 */ /* 0x002fe20007c7e00b */
[----:B------:R-:W3:Y:S03]  /*357d0*/  LDL.LU R179, [R1+0x7cc] ;  /* 0x0007cc0001b37983 */ /* 0x000ee60000300800 */
        /* <DEDUP_REMOVED lines=8> */
[----:B-1----:R-:W0:Y:S01]  /*35860*/  @!P2 LDC.64 R18, c[0x0][0x5c0] ;  /* 0x00017000ff12ab82 */ /* 0x002e220000000a00 */
[----:B-----5:R-:W-:-:S04]  /*35870*/  LOP3.LUT R13, R13, 0xff, RZ, 0xc0, !PT ;  /* 0x000000ff0d0d7812 */ /* 0x020fc800078ec0ff */
[----:B------:R-:W-:-:S05]  /*35880*/  F2FP.F16.E4M3.UNPACK_B R13, R13 ;  /* 0x0000000dff0d723e */ /* 0x000fca00020006ff */
[----:B------:R-:W-:-:S05]  /*35890*/  HADD2.F32 R13, -RZ, R13.H0_H0 ;  /* 0x2000000dff0d7230 */ /* 0x000fca0000004100 */
[----:B------:R-:W-:-:S04]  /*358a0*/  FMUL R13, R13, UR61 ;  /* 0x0000003d0d0d7c20 */ /* 0x000fc80008400000 */
[----:B--2---:R-:W-:Y:S01]  /*358b0*/  FFMA R13, R177, UR60, R13 ;  /* 0x0000003cb10d7c23 */ /* 0x004fe2000800000d */
[----:B0-----:R-:W-:Y:S01]  /*358c0*/  @!P2 IADD3 R18, P3, P4, R14, R18, R11 ;  /* 0x000000120e12a210 */ /* 0x001fe20007c7e00b */
[----:B------:R-:W2:Y:S03]  /*358d0*/  LDL.LU R177, [R1+0x7d0] ;  /* 0x0007d00001b17983 */ /* 0x000ea60000300800 */
[----:B------:R-:W-:Y:S02]  /*358e0*/  F2FP.SATFINITE.E4M3.F32.PACK_AB_MERGE_C R21, RZ, R13, RZ ;  /* 0x0000000dff15723e */ /* 0x000fe400048070ff */
[----:B------:R-:W-:-:S03]  /*358f0*/  PRMT R13, RZ, 0x7610, R13 ;  /* 0x00007610ff0d7816 */ /* 0x000fc6000000000d */
[----:B------:R0:W-:Y:S04]  /*35900*/  @!P1 STG.E.U8 desc[UR10][R16.64+0xe1], R21 ;  /* 0x0000e11510009986 */ /* 0x0001e8000c10110a */
[----:B------:R-:W5:Y:S01]  /*35910*/  @!P2 LDG.E.U8 R13, desc[UR10][R24.64+0xe8] ;  /* 0x0000e80a180da981 */ /* 0x000f62000c1e1100 */
[----:B------:R-:W-:Y:S02]  /*35920*/  ISETP.LT.OR P1, PT, R28, 0xea, !P6 ;  /* 0x000000ea1c00780c */ /* 0x000fe40007721670 */
[----:B------:R-:W-:-:S11]  /*35930*/  @!P2 IADD3.X R19, R29, R19, R10, P3, P4 ;  /* 0x000000131d13a210 */ /* 0x000fd60001fe840a */
        /* <DEDUP_REMOVED lines=18> */
[----:B---3--:R-:W-:-:S05]  /*35a60*/  FFMA R13, R179, UR60, R13 ;  /* 0x0000003cb30d7c23 */ /* 0x008fca000800000d */
[----:B-1----:R-:W-:Y:S02]  /*35a70*/  F2FP.SATFINITE.E4M3.F32.PACK_AB_MERGE_C R21, RZ, R13, RZ ;  /* 0x0000000dff15723e */ /* 0x002fe400048070ff */
[----:B------:R-:W-:-:S03]  /*35a80*/  PRMT R13, RZ, 0x7610, R13 ;  /* 0x00007610ff0d7816 */ /* 0x000fc6000000000d */
[----:B------:R1:W-:Y:S04]  /*35a90*/  @!P1 STG.E.U8 desc[UR10][R16.64+0xe9], R21 ;  /* 0x0000e91510009986 */ /* 0x0003e8000c10110a */
[----:B------:R-:W3:Y:S01]  /*35aa0*/  @!P2 LDG.E.U8 R13, desc[UR10][R26.64+0xe8] ;  /* 0x0000e80a1a0da981 */ /* 0x000ee2000c1e1100 */
[----:B------:R-:W-:Y:S02]  /*35ab0*/  @!P2 IADD3 R19, P1, P3, R3, R14, R11 ;  /* 0x0000000e0313a210 */ /* 0x000fe40007b3e00b */
[----:B------:R-:W-:Y:S02]  /*35ac0*/  ISETP.LT.OR P0, PT, R28, 0xea, !P0 ;  /* 0x000000ea1c00780c */ /* 0x000fe40004701670 */
[----:B0-----:R-:W-:Y:S02]  /*35ad0*/  @!P2 IADD3 R18, P4, R19, R22, RZ ;  /* 0x000000161312a210 */ /* 0x001fe40007f9e0ff */
[----:B------:R-:W-:-:S05]  /*35ae0*/  @!P2 IADD3.X R20, R2, R29, R10, P1, P3 ;  /* 0x0000001d0214a210 */ /* 0x000fca0000fe640a */
[----:B------:R-:W-:Y:S01]  /*35af0*/  @!P2 IMAD.X R19, R20, 0x1, R23, P4 ;  /* 0x000000011413a824 */ /* 0x000fe200020e0617 */
[----:B------:R-:W-:Y:S01]  /*35b00*/  BSSY B1, `(.L_x_39) ;  /* 0x000000c000017945 */ /* 0x000fe20003800000 */
[----:B---3--:R-:W-:-:S04]  /*35b10*/  LOP3.LUT R13, R13, 0xff, RZ, 0xc0, !PT ;  /* 0x000000ff0d0d7812 */ /* 0x008fc800078ec0ff */
[----:B------:R-:W-:-:S05]  /*35b20*/  F2FP.F16.E4M3.UNPACK_B R13, R13 ;  /* 0x0000000dff0d723e */ /* 0x000fca00020006ff */
[----:B------:R-:W-:-:S05]  /*35b30*/  HADD2.F32 R13, -RZ, R13.H0_H0 ;  /* 0x2000000dff0d7230 */ /* 0x000fca0000004100 */
[----:B------:R-:W-:-:S04]  /*35b40*/  FMUL R13, R13, UR61 ;  /* 0x0000003d0d0d7c20 */ /* 0x000fc80008400000 */
[----:B--2---:R-:W-:-:S05]  /*35b50*/  FFMA R13, R177, UR60, R13 ;  /* 0x0000003cb10d7c23 */ /* 0x004fca000800000d */
[----:B-1----:R-:W-:Y:S02]  /*35b60*/  F2FP.SATFINITE.E4M3.F32.PACK_AB_MERGE_C R17, RZ, R13, RZ ;  /* 0x0000000dff11723e */ /* 0x002fe400048070ff */
[----:B------:R-:W-:-:S03]  /*35b70*/  PRMT R13, RZ, 0x7610, R13 ;  /* 0x00007610ff0d7816 */ /* 0x000fc6000000000d */
[----:B------:R0:W-:Y:S01]  /*35b80*/  @!P2 STG.E.U8 desc[UR10][R18.64+0xe8], R17 ;  /* 0x0000e8111200a986 */ /* 0x0001e2000c10110a */
[----:B------:R-:W-:Y:S05]  /*35b90*/  @P0 BRA `(.L_x_40) ;  /* 0x0000000000080947 */ /* 0x000fea0003800000 */
[----:B------:R-:W-:Y:S02]  /*35ba0*/  ULDC.64 UR4, c[0x0][0x208] ;  /* 0x0000820000047ab9 */ /* 0x000fe40000000a00 */
[----:B------:R1:W5:Y:S03]  /*35bb0*/  LDG.E.U8 R13, desc[UR4][R26.64+0xe9] ;  /* 0x0000e9041a0d7981 */ /* 0x000366000c1e1100 */
.L_x_40:
[----:B------:R-:W-:Y:S05]  /*35bc0*/  BSYNC B1 ;  /* 0x0000000000017941 */ /* 0x000fea0003800000 */
.L_x_39:
[----:B------:R-:W-:Y:S05]  /*35bd0*/  @P0 BRA `(.L_x_41) ;  /* 0x000000f400e80947 */ /* 0x000fea0003800000 */
[----:B------:R-:W2:Y:S01]  /*35be0*/  LDL.LU R16, [R1+0x7d4] ;  /* 0x0007d40001107983 */ /* 0x000ea20000300800 */
[----:B-----5:R-:W-:Y:S01]  /*35bf0*/  LOP3.LUT R13, R13, 0xff, RZ, 0xc0, !PT ;  /* 0x000000ff0d0d7812 */ /* 0x020fe200078ec0ff */
[----:B------:R-:W-:Y:S01]  /*35c00*/  ULDC.64 UR4, c[0x0][0x5c0] ;  /* 0x0001700000047ab9 */ /* 0x000fe20000000a00 */
[----:B------:R-:W-:Y:S01]  /*35c10*/  IADD3 R14, P0, P1, R3, R14, R11 ;  /* 0x0000000e030e7210 */ /* 0x000fe2000791e00b */
[----:B------:R-:W-:Y:S01]  /*35c20*/  ULDC.64 UR8, c[0x0][0x208] ;  /* 0x0000820000087ab9 */ /* 0x000fe20000000a00 */
[----:B------:R-:W-:Y:S02]  /*35c30*/  F2FP.F16.E4M3.UNPACK_B R13, R13 ;  /* 0x0000000dff0d723e */ /* 0x000fe400020006ff */
[----:B------:R-:W-:Y:S02]  /*35c40*/  IADD3.X R29, R2, R29, R10, P0, P1 ;  /* 0x0000001d021d7210 */ /* 0x000fe400007e240a */
[----:B------:R-:W-:Y:S01]  /*35c50*/  IADD3 R14, P0, R14, UR4, RZ ;  /* 0x000000040e0e7c10 */ /* 0x000fe2000ff1e0ff */
[----:B------:R-:W-:-:S03]  /*35c60*/  HADD2.F32 R13, -RZ, R13.H0_H0 ;  /* 0x2000000dff0d7230 */ /* 0x000fc60000004100 */
[----:B------:R-:W-:Y:S02]  /*35c70*/  IADD3.X R15, R29, UR5, RZ, P0, !PT ;  /* 0x000000051d0f7c10 */ /* 0x000fe400087fe4ff */
[----:B------:R-:W-:-:S04]  /*35c80*/  FMUL R13, R13, UR61 ;  /* 0x0000003d0d0d7c20 */ /* 0x000fc80008400000 */
[----:B--2---:R-:W-:-:S05]  /*35c90*/  FFMA R13, R16, UR60, R13 ;  /* 0x0000003c100d7c23 */ /* 0x004fca000800000d */
[----:B------:R-:W-:-:S05]  /*35ca0*/  F2FP.SATFINITE.E4M3.F32.PACK_AB_MERGE_C R13, RZ, R13, RZ ;  /* 0x0000000dff0d723e */ /* 0x000fca00048070ff */
[----:B------:R2:W-:Y:S01]  /*35cb0*/  STG.E.U8 desc[UR8][R14.64+0xe9], R13 ;  /* 0x0000e90d0e007986 */ /* 0x0005e2000c101108 */
[----:B------:R-:W-:Y:S05]  /*35cc0*/  BRA `(.L_x_41) ;  /* 0x000000f400ac7947 */ /* 0x000fea0003800000 */
.L_x_38:
[C---:B------:R-:W-:Y:S01]  /*35cd0*/  ISETP.GE.AND P5, PT, R13.reuse, 0x1, PT ;  /* 0x000000010d00780c */ /* 0x040fe20003fa6270 */
[----:B------:R-:W2:Y:S03]  /*35ce0*/  LDL.LU R32, [R1+0x260] ;  /* 0x0002600001207983 */ /* 0x000ea60000300800 */
[----:B------:R-:W-:Y:S01]  /*35cf0*/  ISETP.LT.OR P0, PT, R28, 0x1, !P5 ;  /* 0x000000011c00780c */ /* 0x000fe20006f01670 */
[----:B------:R-:W-:Y:S01]  /*35d00*/  FMUL R20, R20, UR60 ;  /* 0x0000003c14147c20 */ /* 0x000fe20008400000 */
[----:B------:R-:W-:Y:S01]  /*35d10*/  ULDC.64 UR4, c[0x0][0x208] ;  /* 0x0000820000047ab9 */ /* 0x000fe20000000a00 */
[----:B------:R-:W-:Y:S01]  /*35d20*/  ISETP.GE.AND P2, PT, R13, 0x9, PT ;  /* 0x000000090d00780c */ /* 0x000fe20003f46270 */
[----:B------:R-:W-:Y:S01]  /*35d30*/  FMUL R21, R21, UR60 ;  /* 0x0000003c15157c20 */ /* 0x000fe20008400000 */
[----:B------:R-:W-:Y:S01]  /*35d40*/  FMUL R22, R22, UR60 ;  /* 0x0000003c16167c20 */ /* 0x000fe20008400000 */
[----:B------:R-:W-:Y:S01]  /*35d50*/  FMUL R23, R23, UR60 ;  /* 0x0000003c17177c20 */ /* 0x000fe20008400000 */
[----:B------:R-:W-:Y:S01]  /*35d60*/  FMUL R232, R232, UR60 ;  /* 0x0000003ce8e87c20 */ /* 0x000fe20008400000 */
[----:B------:R-:W3:Y:S05]  /*35d70*/  LDL.LU R35, [R1+0x264] ;  /* 0x0002640001237983 */ /* 0x000eea0000300800 */
[----:B------:R-:W1:Y:S01]  /*35d80*/  @!P0 LDC.64 R16, c[0x0][0x5c0] ;  /* 0x00017000ff108b82 */ /* 0x000e620000000a00 */
[----:B------:R-:W-:Y:S01]  /*35d90*/  F2FP.SATFINITE.E4M3.F32.PACK_AB_MERGE_C R20, RZ, R20, RZ ;  /* 0x00000014ff14723e */ /* 0x000fe200048070ff */
[----:B------:R-:W-:Y:S01]  /*35da0*/  FMUL R233, R233, UR60 ;  /* 0x0000003ce9e97c20 */ /* 0x000fe20008400000 */
[----:B------:R-:W-:Y:S01]  /*35db0*/  F2FP.SATFINITE.E4M3.F32.PACK_AB_MERGE_C R21, RZ, R21, RZ ;  /* 0x00000015ff15723e */ /* 0x000fe200048070ff */
[----:B------:R-:W4:Y:S01]  /*35dc0*/  LDL.LU R34, [R1+0x268] ;  /* 0x0002680001227983 */ /* 0x000f220000300800 */
[----:B------:R-:W-:Y:S01]  /*35dd0*/  F2FP.SATFINITE.E4M3.F32.PACK_AB_MERGE_C R22, RZ, R22, RZ ;  /* 0x00000016ff16723e */ /* 0x000fe200048070ff */
[----:B------:R-:W-:Y:S01]  /*35de0*/  FMUL R234, R234, UR60 ;  /* 0x0000003ceaea7c20 */ /* 0x000fe20008400000 */
[----:B------:R-:W-:Y:S01]  /*35df0*/  F2FP.SATFINITE.E4M3.F32.PACK_AB_MERGE_C R23, RZ, R23, RZ ;  /* 0x00000017ff17723e */ /* 0x000fe200048070ff */
[----:B------:R-:W-:Y:S01]  /*35e00*/  FMUL R235, R235, UR60 ;  /* 0x0000003cebeb7c20 */ /* 0x000fe20008400000 */
[----:B------:R-:W-:Y:S01]  /*35e10*/  F2FP.SATFINITE.E4M3.F32.PACK_AB_MERGE_C R232, RZ, R232, RZ ;  /* 0x000000e8ffe8723e */ /* 0x000fe200048070ff */
[----:B------:R-:W-:Y:S01]  /*35e20*/  FMUL R236, R236, UR60 ;  /* 0x0000003cecec7c20 */ /* 0x000fe20008400000 */
[----:B------:R-:W-:Y:S01]  /*35e30*/  F2FP.SATFINITE.E4M3.F32.PACK_AB_MERGE_C R233, RZ, R233, RZ ;  /* 0x000000e9ffe9723e */ /* 0x000fe200048070ff */
[----:B------:R-:W-:Y:S01]  /*35e40*/  FMUL R237, R237, UR60 ;  /* 0x0000003ceded7c20 */ /* 0x000fe20008400000 */
[----:B------:R-:W-:Y:S01]  /*35e50*/  F2FP.SATFINITE.E4M3.F32.PACK_AB_MERGE_C R234, RZ, R234, RZ ;  /* 0x000000eaffea723e */ /* 0x000fe200048070ff */
[----:B------:R-:W4:Y:S01]  /*35e60*/  LDL.LU R36, [R1+0x26c] ;  /* 0x00026c0001247983 */ /* 0x000f220000300800 */
[----:B------:R-:W-:-:S02]  /*35e70*/  LOP3.LUT R7, R7, 0xffbfffff, RZ, 0xc0, !PT ;  /* 0xffbfffff07077812 */ /* 0x000fc400078ec0ff */
[----:B------:R-:W-:Y:S02]  /*35e80*/  F2FP.SATFINITE.E4M3.F32.PACK_AB_MERGE_C R235, RZ, R235, RZ ;  /* 0x000000ebffeb723e */ /* 0x000fe400048070ff */
[----:B------:R-:W-:Y:S02]  /*35e90*/  @P2 LOP3.LUT R7, R7, 0x400000, RZ, 0xfc, !PT ;  /* 0x0040000007072812 */ /* 0x000fe400078efcff */
[----:B------:R-:W-:Y:S02]  /*35ea0*/  LOP3.LUT R0, R0, 0xfffffffd, RZ, 0xc0, !PT ;  /* 0xfffffffd00007812 */ /* 0x000fe400078ec0ff */
[----:B------:R-:W-:Y:S02]  /*35eb0*/  LOP3.LUT R7, R7, 0xffefffff, RZ, 0xc0, !PT ;  /* 0xffefffff07077812 */ /* 0x000fe400078ec0ff */
[----:B-1----:R-:W-:Y:S02]  /*35ec0*/  @!P0 IADD3 R16, P1, R14, R16, RZ ;  /* 0x000000100e108210 */ /* 0x002fe40007f3e0ff */
[----:B------:R-:W-:-:S02]  /*35ed0*/  F2FP.SATFINITE.E4M3.F32.PACK_AB_MERGE_C R236, RZ, R236, RZ ;  /* 0x000000ecffec723e */ /* 0x000fc400048070ff */
[----:B------:R-:W-:Y:S01]  /*35ee0*/  F2FP.SATFINITE.E4M3.F32.PACK_AB_MERGE_C R237, RZ, R237, RZ ;  /* 0x000000edffed723e */ /* 0x000fe200048070ff */
[----:B------:R-:W-:Y:S01]  /*35ef0*/  @!P0 IMAD.X R17, R29, 0x1, R17, P1 ;  /* 0x000000011d118824 */ /* 0x000fe200008e0611 */
[----:B------:R-:W-:-:S04]  /*35f00*/  ISETP.LT.OR P1, PT, R28, 0x2, !P5 ;  /* 0x000000021c00780c */ /* 0x000fc80006f21670 */
[----:B------:R1:W-:Y:S01]  /*35f10*/  @!P0 STG.E.U8 desc[UR4][R16.64], R20 ;  /* 0x0000001410008986 */ /* 0x0003e2000c101104 */
[----:B------:R-:W-:-:S08]  /*35f20*/  ISETP.LT.OR P0, PT, R28, 0x1, !P2 ;  /* 0x000000011c00780c */ /* 0x000fd00005701670 */
[----:B-1----:R-:W1:Y:S02]  /*35f30*/  @!P1 LDC.64 R16, c[0x0][0x5c0] ;  /* 0x00017000ff109b82 */ /* 0x002e640000000a00 */
[----:B-1----:R-:W-:-:S05]  /*35f40*/  @!P1 IADD3 R16, P3, R14, R16, RZ ;  /* 0x000000100e109210 */ /* 0x002fca0007f7e0ff */
[----:B------:R-:W-:-:S05]  /*35f50*/  @!P1 IMAD.X R17, R29, 0x1, R17, P3 ;  /* 0x000000011d119824 */ /* 0x000fca00018e0611 */
[----:B------:R1:W-:Y:S01]  /*35f60*/  @!P1 STG.E.U8 desc[UR4][R16.64+0x1], R21 ;  /* 0x0000011510009986 */ /* 0x0003e2000c101104 */
[----:B------:R-:W-:Y:S01]  /*35f70*/  ISETP.LT.OR P1, PT, R28, 0x2, !P2 ;  /* 0x000000021c00780c */ /* 0x000fe20005721670 */
[----:B-1----:R-:W1:Y:S02]  /*35f80*/  @!P0 LDC.64 R16, c[0x0][0x5c0] ;  /* 0x00017000ff108b82 */ /* 0x002e640000000a00 */
[----:B-1----:R-:W-:-:S04]  /*35f90*/  @!P0 IADD3 R16, P3, P4, R14, R16, R3 ;  /* 0x000000100e108210 */ /* 0x002fc80007c7e003 */
[----:B------:R-:W-:-:S05]  /*35fa0*/  @!P0 IADD3.X R17, R29, R17, R2, P3, P4 ;  /* 0x000000111d118210 */ /* 0x000fca0001fe8402 */
[----:B------:R1:W-:Y:S01]  /*35fb0*/  @!P0 STG.E.U8 desc[UR4][R16.64], R22 ;  /* 0x0000001610008986 */ /* 0x0003e2000c101104 */
[----:B------:R-:W-:Y:S01]  /*35fc0*/  ISETP.LT.OR P0, PT, R28, 0x9, !P5 ;  /* 0x000000091c00780c */ /* 0x000fe20006f01670 */
[----:B-1----:R-:W1:-:S12]  /*35fd0*/  @!P1 LDC.64 R16, c[0x0][0x5c0] ;  /* 0x00017000ff109b82 */ /* 0x002e580000000a00 */
[----:B0-----:R-:W0:Y:S01]  /*35fe0*/  @!P0 LDC.64 R18, c[0x0][0x5c0] ;  /* 0x00017000ff128b82 */ /* 0x001e220000000a00 */
[----:B-1----:R-:W-:-:S04]  /*35ff0*/  @!P1 IADD3 R16, P3, P4, R14, R16, R3 ;  /* 0x000000100e109210 */ /* 0x002fc80007c7e003 */
[----:B------:R-:W-:-:S05]  /*36000*/  @!P1 IADD3.X R17, R29, R17, R2, P3, P4 ;  /* 0x000000111d119210 */ /* 0x000fca0001fe8402 */
[----:B------:R0:W-:Y:S01]  /*36010*/  @!P1 STG.E.U8 desc[UR4][R16.64+0x1], R23 ;  /* 0x0000011710009986 */ /* 0x0001e2000c101104 */
[----:B------:R-:W-:Y:S02]  /*36020*/  ISETP.LT.OR P1, PT, R28, 0xa, !P5 ;  /* 0x0000000a1c00780c */ /* 0x000fe40006f21670 */
[----:B0-----:R-:W-:-:S05]  /*36030*/  @!P0 IADD3 R16, P3, R14, R18, RZ ;  /* 0x000000120e108210 */ /* 0x001fca0007f7e0ff */
[----:B------:R-:W-:Y:S01]  /*36040*/  @!P0 IMAD.X R17, R29, 0x1, R19, P3 ;  /* 0x000000011d118824 */ /* 0x000fe200018e0613 */
[----:B------:R-:W-:-:S04]  /*36050*/  ISETP.LT.OR P3, PT, R28, 0x9, !P2 ;  /* 0x000000091c00780c */ /* 0x000fc80005761670 */
[----:B------:R0:W-:Y:S01]  /*36060*/  @!P0 STG.E.U8 desc[UR4][R16.64+0x8], R232 ;  /* 0x000008e810008986 */ /* 0x0001e2000c101104 */
[----:B------:R-:W-:-:S08]  /*36070*/  ISETP.LT.OR P0, PT, R28, 0xa, !P2 ;  /* 0x0000000a1c00780c */ /* 0x000fd00005701670 */
[----:B------:R-:W1:Y:S08]  /*36080*/  @!P3 LDC.64 R18, c[0x0][0x5c0] ;  /* 0x00017000ff12bb82 */ /* 0x000e700000000a00 */
[----:B0-----:R-:W0:Y:S08]  /*36090*/  @!P1 LDC.64 R16, c[0x0][0x5c0] ;  /* 0x00017000ff109b82 */ /* 0x001e300000000a00 */
[----:B------:R-:W2:Y:S01]  /*360a0*/  @!P0 LDC.64 R20, c[0x0][0x5c0] ;  /* 0x00017000ff148b82 */ /* 0x000ea20000000a00 */
[----:B0-----:R-:W-:-:S05]  /*360b0*/  @!P1 IADD3 R16, P4, R14, R16, RZ ;  /* 0x000000100e109210 */ /* 0x001fca0007f9e0ff */
[----:B------:R-:W-:-:S05]  /*360c0*/  @!P1 IMAD.X R17, R29, 0x1, R17, P4 ;  /* 0x000000011d119824 */ /* 0x000fca00020e0611 */
[----:B------:R0:W-:Y:S01]  /*360d0*/  @!P1 STG.E.U8 desc[UR4][R16.64+0x9], R233 ;  /* 0x000009e910009986 */ /* 0x0001e2000c101104 */
[----:B-1----:R-:W-:-:S04]  /*360e0*/  @!P3 IADD3 R18, P1, P4, R14, R18, R3 ;  /* 0x000000120e12b210 */ /* 0x002fc80007c3e003 */
[----:B------:R-:W-:Y:S02]  /*360f0*/  @!P3 IADD3.X R19, R29, R19, R2, P1, P4 ;  /* 0x000000131d13b210 */ /* 0x000fe40000fe8402 */
[----:B--2---:R-:W-:-:S03]  /*36100*/  @!P0 IADD3 R22, P1, P4, R14, R20, R3 ;  /* 0x000000140e168210 */ /* 0x004fc60007c3e003 */
[----:B------:R1:W-:Y:S01]  /*36110*/  @!P3 STG.E.U8 desc[UR4][R18.64+0x8], R234 ;  /* 0x000008ea1200b986 */ /* 0x0003e2000c101104 */
[----:B------:R-:W-:Y:S02]  /*36120*/  @!P0 IADD3.X R23, R29, R21, R2, P1, P4 ;  /* 0x000000151d178210 */ /* 0x000fe40000fe8402 */
[----:B------:R-:W-:-:S03]  /*36130*/  ISETP.GE.AND P1, PT, R13, 0x81, PT ;  /* 0x000000810d00780c */ /* 0x000fc60003f26270 */
[----:B------:R2:W-:Y:S01]  /*36140*/  @!P0 STG.E.U8 desc[UR4][R22.64+0x9], R235 ;  /* 0x000009eb16008986 */ /* 0x0005e2000c101104 */
[C---:B------:R-:W-:Y:S02]  /*36150*/  ISETP.LT.OR P4, PT, R28.reuse, 0x1, !P1 ;  /* 0x000000011c00780c */ /* 0x040fe40004f81670 */
[C---:B------:R-:W-:Y:S02]  /*36160*/  ISETP.LT.OR P3, PT, R28.reuse, 0x2, !P1 ;  /* 0x000000021c00780c */ /* 0x040fe40004f61670 */
[C---:B------:R-:W-:Y:S02]  /*36170*/  ISETP.LT.OR P2, PT, R28.reuse, 0x9, !P1 ;  /* 0x000000091c00780c */ /* 0x040fe40004f41670 */
[----:B------:R-:W-:-:S03]  /*36180*/  ISETP.LT.OR P0, PT, R28, 0xa, !P1 ;  /* 0x0000000a1c00780c */ /* 0x000fc60004f01670 */
[----:B------:R-:W-:-:S04]  /*36190*/  @P1 LOP3.LUT R7, R7, 0x100000, RZ, 0xfc, !PT ;  /* 0x0010000007071812 */ /* 0x000fc800078efcff */
[----:B0-----:R-:W0:Y:S01]  /*361a0*/  @!P4 LDC.64 R16, c[0x0][0x5c0] ;  /* 0x00017000ff10cb82 */ /* 0x001e220000000a00 */
[----:B------:R-:W-:-:S03]  /*361b0*/  LOP3.LUT R7, R7, 0xff7fffff, RZ, 0xc0, !PT ;  /* 0xff7fffff07077812 */ /* 0x000fc600078ec0ff */
[----:B------:R-:W-:Y:S02]  /*361c0*/  @P2 LOP3.LUT R0, R0, 0x2, RZ, 0xfc, !PT ;  /* 0x0000000200002812 */ /* 0x000fe400078efcff */
[----:B------:R-:W-:Y:S02]  /*361d0*/  @P0 LOP3.LUT R7, R7, 0x800000, RZ, 0xfc, !PT ;  /* 0x0080000007070812 */ /* 0x000fe400078efcff */
[----:B------:R-:W-:Y:S02]  /*361e0*/  LOP3.LUT R0, R0, 0xfffffff7, RZ, 0xc0, !PT ;  /* 0xfffffff700007812 */ /* 0x000fe400078ec0ff */
[----:B------:R-:W-:Y:S02]  /*361f0*/  LOP3.LUT R7, R7, 0xffdfffff, RZ, 0xc0, !PT ;  /* 0xffdfffff07077812 */ /* 0x000fe400078ec0ff */
[----:B0-----:R-:W-:-:S04]  /*36200*/  @!P4 IADD3 R20, P5, P6, R14, R16, R9 ;  /* 0x000000100e14c210 */ /* 0x001fc80007ebe009 */
[----:B------:R-:W-:Y:S02]  /*36210*/  @!P4 IADD3.X R21, R29, R17, R8, P5, P6 ;  /* 0x000000111d15c210 */ /* 0x000fe40002fec408 */
[----:B------:R-:W1:Y:S03]  /*36220*/  @!P3 LDC.64 R16, c[0x0][0x5c0] ;  /* 0x00017000ff10bb82 */ /* 0x000e660000000a00 */
[----:B------:R-:W-:Y:S01]  /*36230*/  @!P4 STG.E.U8 desc[UR4][R20.64], R236 ;  /* 0x000000ec1400c986 */ /* 0x000fe2000c101104 */
[----:B-1----:R-:W-:-:S04]  /*36240*/  @!P3 IADD3 R18, P5, P6, R14, R16, R9 ;  /* 0x000000100e12b210 */ /* 0x002fc80007ebe009 */
[----:B------:R-:W-:Y:S02]  /*36250*/  @!P3 IADD3.X R19, R29, R17, R8, P5, P6 ;  /* 0x000000111d13b210 */ /* 0x000fe40002fec408 */
[----:B------:R-:W0:Y:S03]  /*36260*/  @!P2 LDC.64 R16, c[0x0][0x5c0] ;  /* 0x00017000ff10ab82 */ /* 0x000e260000000a00 */
[----:B------:R1:W-:Y:S01]  /*36270*/  @!P3 STG.E.U8 desc[UR4][R18.64+0x1], R237 ;  /* 0x000001ed1200b986 */ /* 0x0003e2000c101104 */
[----:B0-----:R-:W-:-:S04]  /*36280*/  @!P2 IADD3 R24, P5, P6, R14, R16, R9 ;  /* 0x000000100e18a210 */ /* 0x001fc80007ebe009 */
[----:B------:R-:W-:Y:S02]  /*36290*/  @!P2 IADD3.X R25, R29, R17, R8, P5, P6 ;  /* 0x000000111d19a210 */ /* 0x000fe40002fec408 */
[----:B------:R-:W2:Y:S01]  /*362a0*/  @!P0 LDC.64 R16, c[0x0][0x5c0] ;  /* 0x00017000ff108b82 */ /* 0x000ea20000000a00 */
[----:B------:R-:W-:-:S04]  /*362b0*/  ISETP.GE.AND P2, PT, R13, 0x101, PT ;  /* 0x000001010d00780c */ /* 0x000fc80003f46270 */
[C---:B------:R-:W-:Y:S02]  /*362c0*/  ISETP.LT.OR P1, PT, R28.reuse, 0x1, !P2 ;  /* 0x000000011c00780c */ /* 0x040fe40005721670 */
[----:B------:R-:W-:-:S11]  /*362d0*/  ISETP.LT.OR P3, PT, R28, 0x2, !P2 ;  /* 0x000000021c00780c */ /* 0x000fd60005761670 */
[----:B------:R-:W-:Y:S02]  /*362e0*/  @P1 LOP3.LUT R0, R0, 0x8, RZ, 0xfc, !PT ;  /* 0x0000000800001812 */ /* 0x000fe400078efcff */
[----:B--2---:R-:W-:Y:S02]  /*362f0*/  @!P0 IADD3 R22, P5, P6, R14, R16, R9 ;  /* 0x000000100e168210 */ /* 0x004fe40007ebe009 */
[----:B------:R-:W-:Y:S02]  /*36300*/  ISETP.LT.OR P2, PT, R28, 0x9, !P2 ;  /* 0x000000091c00780c */ /* 0x000fe40005741670 */
[----:B------:R-:W-:Y:S02]  /*36310*/  @!P0 IADD3.X R23, R29, R17, R8, P5, P6 ;  /* 0x000000111d178210 */ /* 0x000fe40002fec408 */
[----:B------:R-:W0:Y:S01]  /*36320*/  @!P1 LDC.64 R16, c[0x0][0x5c0] ;  /* 0x00017000ff109b82 */ /* 0x000e220000000a00 */
[----:B------:R-:W-:Y:S02]  /*36330*/  @P3 LOP3.LUT R7, R7, 0x200000, RZ, 0xfc, !PT ;  /* 0x0020000007073812 */ /* 0x000fe400078efcff */
[----:B0-----:R-:W-:-:S04]  /*36340*/  @!P1 IADD3 R30, P4, P5, R14, R16, R11 ;  /* 0x000000100e1e9210 */ /* 0x001fc80007d9e00b */
[----:B------:R-:W-:Y:S02]  /*36350*/  @!P1 IADD3.X R31, R29, R17, R10, P4, P5 ;  /* 0x000000111d1f9210 */ /* 0x000fe400027ea40a */
[----:B------:R-:W-:Y:S01]  /*36360*/  ISETP.GE.AND P1, PT, R13, 0x89, PT ;  /* 0x000000890d00780c */ /* 0x000fe20003f26270 */
[----:B------:R-:W0:Y:S03]  /*36370*/  @!P3 LDC.64 R16, c[0x0][0x5c0] ;  /* 0x00017000ff10bb82 */ /* 0x000e260000000a00 */
[----:B------:R-:W-:-:S13]  /*36380*/  ISETP.LT.OR P4, PT, R28, 0x1, !P1 ;  /* 0x000000011c00780c */ /* 0x000fda0004f81670 */
[----:B-1----:R-:W1:Y:S01]  /*36390*/  @!P4 LDC.64 R18, c[0x0][0x5c0] ;  /* 0x00017000ff12cb82 */ /* 0x002e620000000a00 */
[----:B------:R-:W-:-:S04]  /*363a0*/  @!P4 IADD3 R15, P5, P6, R3, R14, R9 ;  /* 0x0000000e030fc210 */ /* 0x000fc80007ebe009 */
[----:B------:R-:W-:Y:S02]  /*363b0*/  @!P4 IADD3.X R20, R2, R29, R8, P5, P6 ;  /* 0x0000001d0214c210 */ /* 0x000fe40002fec408 */
[----:B0-----:R-:W-:-:S04]  /*363c0*/  @!P3 IADD3 R26, P5, P6, R14, R16, R11 ;  /* 0x000000100e1ab210 */ /* 0x001fc80007ebe00b */
[----:B------:R-:W-:Y:S02]  /*363d0*/  @!P3 IADD3.X R27, R29, R17, R10, P5, P6 ;  /* 0x000000111d1bb210 */ /* 0x000fe40002fec40a */
[----:B------:R-:W-:Y:S02]  /*363e0*/  LOP3.LUT P3, RZ, R0, 0x2, RZ, 0xc0, !PT ;  /* 0x0000000200ff7812 */ /* 0x000fe4000786c0ff */
[----:B-1----:R-:W-:Y:S01]  /*363f0*/  @!P4 IADD3 R18, P0, R15, R18, RZ ;  /* 0x000000120f12c210 */ /* 0x002fe20007f1e0ff */
[----:B------:R-:W-:-:S04]  /*36400*/  FMUL R15, R32, UR60 ;  /* 0x0000003c200f7c20 */ /* 0x000fc80008400000 */
[----:B------:R-:W-:Y:S01]  /*36410*/  @!P4 IMAD.X R19, R20, 0x1, R19, P0 ;  /* 0x000000011413c824 */ /* 0x000fe200000e0613 */
[----:B------:R-:W-:Y:S02]  /*36420*/  F2FP.SATFINITE.E4M3.F32.PACK_AB_MERGE_C R15, RZ, R15, RZ ;  /* 0x0000000fff0f723e */ /* 0x000fe400048070ff */
[----:B------:R-:W-:Y:S02]  /*36430*/  LOP3.LUT R0, R0, 0xffffffef, RZ, 0xc0, !PT ;  /* 0xffffffef00007812 */ /* 0x000fe400078ec0ff */
[----:B------:R-:W-:Y:S01]  /*36440*/  LOP3.LUT P0, RZ, R7, 0x800000, RZ, 0xc0, !PT ;  /* 0x0080000007ff7812 */ /* 0x000fe2000780c0ff */
[----:B------:R0:W-:Y:S01]  /*36450*/  @!P4 STG.E.U8 desc[UR4][R18.64], R15 ;  /* 0x0000000f1200c986 */ /* 0x0001e2000c101104 */
[----:B------:R-:W-:-:S13]  /*36460*/  ISETP.LT.OR P4, PT, R28, 0x2, !P1 ;  /* 0x000000021c00780c */ /* 0x000fda0004f81670 */
[----:B------:R-:W1:Y:S01]  /*36470*/  @!P4 LDC.64 R16, c[0x0][0x5c0] ;  /* 0x00017000ff10cb82 */ /* 0x000e620000000a00 */
[----:B0-----:R-:W-:-:S04]  /*36480*/  @!P4 IADD3 R18, P5, P6, R3, R14, R9 ;  /* 0x0000000e0312c210 */ /* 0x001fc80007ebe009 */
[----:B------:R-:W-:Y:S02]  /*36490*/  @!P4 IADD3.X R15, R2, R29, R8, P5, P6 ;  /* 0x0000001d020fc210 */ /* 0x000fe40002fec408 */
[----:B-1----:R-:W-:-:S05]  /*364a0*/  @!P4 IADD3 R18, P5, R18, R16, RZ ;  /* 0x000000101212c210 */ /* 0x002fca0007fbe0ff */
[----:B------:R-:W-:Y:S02]  /*364b0*/  @!P4 IMAD.X R19, R15, 0x1, R17, P5 ;  /* 0x000000010f13c824 */ /* 0x000fe400028e0611 */
[----:B---3--:R-:W-:Y:S01]  /*364c0*/  FMUL R15, R35, UR60 ;  /* 0x0000003c230f7c20 */ /* 0x008fe20008400000 */
[----:B------:R-:W0:Y:S01]  /*364d0*/  @!P2 LDC.64 R16, c[0x0][0x5c0] ;  /* 0x00017000ff10ab82 */ /* 0x000e220000000a00 */
[----:B------:R-:W2:Y:S03]  /*364e0*/  LDL.LU R35, [R1+0x270] ;  /* 0x0002700001237983 */ /* 0x000ea60000300800 */
[----:B------:R-:W-:-:S05]  /*364f0*/  F2FP.SATFINITE.E4M3.F32.PACK_AB_MERGE_C R15, RZ, R15, RZ ;  /* 0x0000000fff0f723e */ /* 0x000fca00048070ff */
[----:B------:R4:W-:Y:S02]  /*36500*/  @!P4 STG.E.U8 desc[UR4][R18.64+0x1], R15 ;  /* 0x0000010f1200c986 */ /* 0x0009e4000c101104 */
[----:B----4-:R-:W-:Y:S02]  /*36510*/  FMUL R15, R34, UR60 ;  /* 0x0000003c220f7c20 */ /* 0x010fe40008400000 */
[----:B------:R-:W3:Y:S04]  /*36520*/  LDL.LU R34, [R1+0x274] ;  /* 0x0002740001227983 */ /* 0x000ee80000300800 */
[----:B------:R-:W4:Y:S04]  /*36530*/  LDL.LU R41, [R1+0x278] ;  /* 0x0002780001297983 */ /* 0x000f280000300800 */
[----:B------:R-:W4:Y:S01]  /*36540*/  LDL.LU R40, [R1+0x27c] ;  /* 0x00027c0001287983 */ /* 0x000f220000300800 */
[----:B0-----:R-:W-:-:S02]  /*36550*/  @!P2 IADD3 R32, P5, P6, R14, R16, R11 ;  /* 0x000000100e20a210 */ /* 0x001fc40007ebe00b */
[----:B------:R-:W-:Y:S01]  /*36560*/  F2FP.SATFINITE.E4M3.F32.PACK_AB_MERGE_C R15, RZ, R15, RZ ;  /* 0x0000000fff0f723e */ /* 0x000fe200048070ff */
[----:B------:R-:W4:Y:S01]  /*36570*/  LDL.LU R42, [R1+0x280] ;  /* 0x00028000012a7983 */ /* 0x000f220000300800 */
[----:B------:R-:W-:Y:S02]  /*36580*/  @!P2 IADD3.X R33, R29, R17, R10, P5, P6 ;  /* 0x000000111d21a210 */ /* 0x000fe40002fec40a */
[----:B------:R-:W-:-:S04]  /*36590*/  ISETP.GE.AND P6, PT, R13, 0x101, PT ;  /* 0x000001010d00780c */ /* 0x000fc80003fc6270 */
[----:B------:R-:W-:Y:S02]  /*365a0*/  ISETP.LT.OR P6, PT, R28, 0xa, !P6 ;  /* 0x0000000a1c00780c */ /* 0x000fe400077c1670 */
[----:B------:R-:W-:-:S11]  /*365b0*/  @P2 LOP3.LUT R0, R0, 0x10, RZ, 0xfc, !PT ;  /* 0x0000001000002812 */ /* 0x000fd600078efcff */
[----:B------:R-:W0:Y:S01]  /*365c0*/  @!P6 LDC.64 R16, c[0x0][0x5c0] ;  /* 0x00017000ff10eb82 */ /* 0x000e220000000a00 */
[----:B------:R-:W-:Y:S01]  /*365d0*/  LOP3.LUT P2, RZ, R7, 0x400000, RZ, 0xc0, !PT ;  /* 0x0040000007ff7812 */ /* 0x000fe2000784c0ff */
[----:B------:R1:W-:Y:S03]  /*365e0*/  @!P3 STG.E.U8 desc[UR4][R24.64+0x8], R15 ;  /* 0x0000080f1800b986 */ /* 0x0003e6000c101104 */
        /* <DEDUP_REMOVED lines=8> */
[----:B------:R-:W-:Y:S01]  /*36670*/  ISETP.LT.OR P3, PT, R28, 0x12, !P2 ;  /* 0x000000121c00780c */ /* 0x000fe20005761670 */
[----:B-1----:R-:W-:Y:S01]  /*36680*/  FMUL R15, R36, UR60 ;  /* 0x0000003c240f7c20 */ /* 0x002fe20008400000 */
[----:B------:R-:W-:-:S04]  /*36690*/  LOP3.LUT R0, R0, 0xfffffffe, RZ, 0xc0, !PT ;  /* 0xfffffffe00007812 */ /* 0x000fc800078ec0ff */
[----:B------:R-:W-:Y:S02]  /*366a0*/  @P6 LOP3.LUT R0, R0, 0x1, RZ, 0xfc, !PT ;  /* 0x0000000100006812 */ /* 0x000fe400078efcff */
[----:B------:R-:W-:Y:S02]  /*366b0*/  F2FP.SATFINITE.E4M3.F32.PACK_AB_MERGE_C R15, RZ, R15, RZ ;  /* 0x0000000fff0f723e */ /* 0x000fe400048070ff */
[----:B------:R-:W-:-:S03]  /*366c0*/  @!P4 IADD3 R16, P5, P6, R3, R14, R9 ;  /* 0x0000000e0310c210 */ /* 0x000fc60007ebe009 */
[----:B------:R2:W-:Y:S01]  /*366d0*/  @!P0 STG.E.U8 desc[UR4][R22.64+0x9], R15 ;  /* 0x0000090f16008986 */ /* 0x0005e2000c101104 */
[----:B0-----:R-:W-:Y:S02]  /*366e0*/  @!P4 IADD3 R18, P0, R16, R18, RZ ;  /* 0x000000121012c210 */ /* 0x001fe40007f1e0ff */
[----:B------:R-:W0:Y:S01]  /*366f0*/  @!P3 LDC.64 R16, c[0x0][0x5c0] ;  /* 0x00017000ff10bb82 */ /* 0x000e220000000a00 */
[----:B------:R-:W-:-:S05]  /*36700*/  @!P4 IADD3.X R24, R2, R29, R8, P5, P6 ;  /* 0x0000001d0218c210 */ /* 0x000fca0002fec408 */
[----:B------:R-:W-:Y:S01]  /*36710*/  @!P4 IMAD.X R19, R24, 0x1, R19, P0 ;  /* 0x000000011813c824 */ /* 0x000fe200000e0613 */
[----:B------:R-:W-:Y:S02]  /*36720*/  ISETP.LT.OR P0, PT, R28, 0xa, !P1 ;  /* 0x0000000a1c00780c */ /* 0x000fe40004f01670 */
[----:B0-----:R-:W-:-:S04]  /*36730*/  @!P3 IADD3 R36, P5, P6, R14, R16, R3 ;  /* 0x000000100e24b210 */ /* 0x001fc80007ebe003 */
[----:B------:R-:W-:-:S07]  /*36740*/  @!P3 IADD3.X R37, R29, R17, R2, P5, P6 ;  /* 0x000000111d25b210 */ /* 0x000fce0002fec402 */
[----:B------:R-:W0:Y:S01]  /*36750*/  @!P0 LDC.64 R16, c[0x0][0x5c0] ;  /* 0x00017000ff108b82 */ /* 0x000e220000000a00 */
[----:B------:R-:W-:Y:S02]  /*36760*/  ISETP.LT.OR P1, PT, R28, 0x19, !P2 ;  /* 0x000000191c00780c */ /* 0x000fe40005721670 */
[C---:B------:R-:W-:Y:S02]  /*36770*/  LOP3.LUT P6, RZ, R0.reuse, 0x8, RZ, 0xc0, !PT ;  /* 0x0000000800ff7812 */ /* 0x040fe400078cc0ff */
[----:B------:R-:W-:Y:S02]  /*36780*/  LOP3.LUT R0, R0, 0xfffffeff, RZ, 0xc0, !PT ;  /* 0xfffffeff00007812 */ /* 0x000fe400078ec0ff */
[----:B------:R-:W-:-:S07]  /*36790*/  LOP3.LUT P3, RZ, R7, 0x200000, RZ, 0xc0, !PT ;  /* 0x0020000007ff7812 */ /* 0x000fce000786c0ff */
[----:B------:R-:W-:Y:S01]  /*367a0*/  @P1 LOP3.LUT R0, R0, 0x100, RZ, 0xfc, !PT ;  /* 0x0000010000001812 */ /* 0x000fe200078efcff */
[----:B--2---:R-:W-:-:S05]  /*367b0*/  FMUL R15, R35, UR60 ;  /* 0x0000003c230f7c20 */ /* 0x004fca0008400000 */
[----:B------:R-:W-:-:S05]  /*367c0*/  F2FP.SATFINITE.E4M3.F32.PACK_AB_MERGE_C R15, RZ, R15, RZ ;  /* 0x0000000fff0f723e */ /* 0x000fca00048070ff */
[----:B------:R1:W-:Y:S02]  /*367d0*/  @!P4 STG.E.U8 desc[UR4][R18.64+0x8], R15 ;  /* 0x0000080f1200c986 */ /* 0x0003e4000c101104 */
[----:B-1----:R-:W-:-:S04]  /*367e0*/  @!P0 IADD3 R18, P4, P5, R3, R14, R9 ;  /* 0x0000000e03128210 */ /* 0x002fc80007d9e009 */
[----:B------:R-:W-:Y:S02]  /*367f0*/  @!P0 IADD3.X R15, R2, R29, R8, P4, P5 ;  /* 0x0000001d020f8210 */ /* 0x000fe400027ea408 */
[----:B0-----:R-:W-:-:S05]  /*36800*/  @!P0 IADD3 R18, P4, R18, R16, RZ ;  /* 0x0000001012128210 */ /* 0x001fca0007f9e0ff */
[----:B------:R-:W-:Y:S02]  /*36810*/  @!P0 IMAD.X R19, R15, 0x1, R17, P4 ;  /* 0x000000010f138824 */ /* 0x000fe400020e0611 */
[----:B------:R-:W0:Y:S01]  /*36820*/  @!P1 LDC.64 R16, c[0x0][0x5c0] ;  /* 0x00017000ff109b82 */ /* 0x000e220000000a00 */
[----:B---3--:R-:W-:-:S05]  /*36830*/  FMUL R15, R34, UR60 ;  /* 0x0000003c220f7c20 */ /* 0x008fca0008400000 */
[----:B------:R-:W-:Y:S02]  /*36840*/  F2FP.SATFINITE.E4M3.F32.PACK_AB_MERGE_C R15, RZ, R15, RZ ;  /* 0x0000000fff0f723e */ /* 0x000fe400048070ff */
[----:B0-----:R-:W-:-:S04]  /*36850*/  @!P1 IADD3 R44, P4, P5, R14, R16, R3 ;  /* 0x000000100e2c9210 */ /* 0x001fc80007d9e003 */
[----:B------:R-:W-:Y:S02]  /*36860*/  @!P1 IADD3.X R45, R29, R17, R2, P4, P5 ;  /* 0x000000111d2d9210 */ /* 0x000fe400027ea402 */
[----:B------:R-:W-:Y:S01]  /*36870*/  ISETP.LT.OR P5, PT, R28, 0x1a, !P2 ;  /* 0x0000001a1c00780c */ /* 0x000fe200057a1670 */
[----:B------:R4:W-:Y:S01]  /*36880*/  @!P0 STG.E.U8 desc[UR4][R18.64+0x9], R15 ;  /* 0x0000090f12008986 */ /* 0x0009e2000c101104 */
[----:B------:R-:W-:-:S11]  /*36890*/  LOP3.LUT P1, RZ, R7, 0x100000, RZ, 0xc0, !PT ;  /* 0x0010000007ff7812 */ /* 0x000fd6000782c0ff */
[----:B------:R-:W0:Y:S01]  /*368a0*/  @!P5 LDC.64 R16, c[0x0][0x5c0] ;  /* 0x00017000ff10db82 */ /* 0x000e220000000a00 */
[----:B----4-:R-:W-:Y:S02]  /*368b0*/  FMUL R15, R41, UR60 ;  /* 0x0000003c290f7c20 */ /* 0x010fe40008400000 */
[----:B------:R-:W2:Y:S01]  /*368c0*/  LDL.LU R41, [R1+0x284] ;  /* 0x0002840001297983 */ /* 0x000ea20000300800 */
[----:B------:R-:W-:-:S04]  /*368d0*/  LOP3.LUT R7, R7, 0xfffbffff, RZ, 0xc0, !PT ;  /* 0xfffbffff07077812 */ /* 0x000fc800078ec0ff */
[----:B------:R-:W-:Y:S02]  /*368e0*/  @P2 LOP3.LUT R7, R7, 0x40000, RZ, 0xfc, !PT ;  /* 0x0004000007072812 */ /* 0x000fe400078efcff */
[----:B------:R-:W-:Y:S02]  /*368f0*/  ISETP.LT.OR P2, PT, R28, 0x11, !P1 ;  /* 0x000000111c00780c */ /* 0x000fe40004f41670 */
[----:B------:R-:W-:Y:S02]  /*36900*/  F2FP.SATFINITE.E4M3.F32.PACK_AB_MERGE_C R15, RZ, R15, RZ ;  /* 0x0000000fff0f723e */ /* 0x000fe400048070ff */
[----:B0-----:R-:W-:-:S04]  /*36910*/  @!P5 IADD3 R34, P0, P4, R14, R16, R3 ;  /* 0x000000100e22d210 */ /* 0x001fc80007c1e003 */
[----:B------:R-:W-:-:S05]  /*36920*/  @!P5 IADD3.X R35, R29, R17, R2, P0, P4 ;  /* 0x000000111d23d210 */ /* 0x000fca00007e8402 */
[----:B------:R-:W0:Y:S01]  /*36930*/  @!P2 LDC.64 R16, c[0x0][0x5c0] ;  /* 0x00017000ff10ab82 */ /* 0x000e220000000a00 */
[----:B------:R1:W-:Y:S02]  /*36940*/  @!P6 STG.E.U8 desc[UR4][R30.64], R15 ;  /* 0x0000000f1e00e986 */ /* 0x0003e4000c101104 */
[----:B-1----:R-:W-:Y:S02]  /*36950*/  FMUL R15, R40, UR60 ;  /* 0x0000003c280f7c20 */ /* 0x002fe40008400000 */
[----:B------:R-:W3:Y:S04]  /*36960*/  LDL.LU R40, [R1+0x288] ;  /* 0x0002880001287983 */ /* 0x000ee80000300800 */
[----:B------:R-:W4:Y:S01]  /*36970*/  LDL.LU R43, [R1+0x28c] ;  /* 0x00028c00012b7983 */ /* 0x000f220000300800 */
[----:B0-----:R-:W-:-:S04]  /*36980*/  @!P2 IADD3 R30, P0, P4, R14, R16, R9 ;  /* 0x000000100e1ea210 */ /* 0x001fc80007c1e009 */
[----:B------:R-:W-:Y:S02]  /*36990*/  @!P2 IADD3.X R31, R29, R17, R8, P0, P4 ;  /* 0x000000111d1fa210 */ /* 0x000fe400007e8408 */
[----:B------:R-:W-:-:S13]  /*369a0*/  ISETP.LT.OR P2, PT, R28, 0x12, !P1 ;  /* 0x000000121c00780c */ /* 0x000fda0004f41670 */
[----:B------:R-:W0:Y:S02]  /*369b0*/  @!P2 LDC.64 R16, c[0x0][0x5c0] ;  /* 0x00017000ff10ab82 */ /* 0x000e240000000a00 */
[----:B0-----:R-:W-:-:S04]  /*369c0*/  @!P2 IADD3 R24, P0, P4, R14, R16, R9 ;  /* 0x000000100e18a210 */ /* 0x001fc80007c1e009 */
[----:B------:R-:W-:Y:S02]  /*369d0*/  @!P2 IADD3.X R25, R29, R17, R8, P0, P4 ;  /* 0x000000111d19a210 */ /* 0x000fe400007e8408 */
[----:B------:R-:W-:-:S04]  /*369e0*/  ISETP.GE.AND P0, PT, R13, 0x109, PT ;  /* 0x000001090d00780c */ /* 0x000fc80003f06270 */
[----:B------:R-:W-:-:S13]  /*369f0*/  ISETP.LT.OR P4, PT, R28, 0x1, !P0 ;  /* 0x000000011c00780c */ /* 0x000fda0004781670 */
[----:B------:R-:W0:Y:S01]  /*36a00*/  @!P4 LDC.64 R16, c[0x0][0x5c0] ;  /* 0x00017000ff10cb82 */ /* 0x000e220000000a00 */
[----:B------:R-:W-:Y:S02]  /*36a10*/  F2FP.SATFINITE.E4M3.F32.PACK_AB_MERGE_C R15, RZ, R15, RZ ;  /* 0x0000000fff0f723e */ /* 0x000fe400048070ff */
[----:B------:R-:W-:-:S03]  /*36a20*/  LOP3.LUT R0, R0, 0xffffffbf, RZ, 0xc0, !PT ;  /* 0xffffffbf00007812 */ /* 0x000fc600078ec0ff */
[----:B------:R1:W-:Y:S01]  /*36a30*/  @!P3 STG.E.U8 desc[UR4][R26.64+0x1], R15 ;  /* 0x0000010f1a00b986 */ /* 0x0003e2000c101104 */
[----:B------:R-:W-:Y:S02]  /*36a40*/  @P5 LOP3.LUT R0, R0, 0x40, RZ, 0xfc, !PT ;  /* 0x0000004000005812 */ /* 0x000fe400078efcff */
[----:B-1----:R-:W-:-:S04]  /*36a50*/  @!P4 IADD3 R15, P3, P5, R3, R14, R11 ;  /* 0x0000000e030fc210 */ /* 0x002fc80007d7e00b */
[----:B------:R-:W-:Y:S02]  /*36a60*/  @!P4 IADD3.X R18, R2, R29, R10, P3, P5 ;  /* 0x0000001d0212c210 */ /* 0x000fe40001fea40a */
[----:B0-----:R-:W-:Y:S01]  /*36a70*/  @!P4 IADD3 R16, P3, R15, R16, RZ ;  /* 0x000000100f10c210 */ /* 0x001fe20007f7e0ff */
[----:B------:R-:W-:Y:S02]  /*36a80*/  FMUL R15, R42, UR60 ;  /* 0x0000003c2a0f7c20 */ /* 0x000fe40008400000 */
[----:B------:R-:W4:Y:S04]  /*36a90*/  LDL.LU R42, [R1+0x290] ;  /* 0x00029000012a7983 */ /* 0x000f280000300800 */
[----:B------:R-:W4:Y:S01]  /*36aa0*/  LDL.LU R50, [R1+0x294] ;  /* 0x0002940001327983 */ /* 0x000f220000300800 */
[----:B------:R-:W-:-:S02]  /*36ab0*/  LOP3.LUT P2, RZ, R0, 0x1, RZ, 0xc0, !PT ;  /* 0x0000000100ff7812 */ /* 0x000fc4000784c0ff */
[----:B------:R-:W-:Y:S01]  /*36ac0*/  LOP3.LUT R7, R7, 0xfff7ffff, RZ, 0xc0, !PT ;  /* 0xfff7ffff07077812 */ /* 0x000fe200078ec0ff */
[----:B------:R-:W-:Y:S01]  /*36ad0*/  @!P4 IMAD.X R17, R18, 0x1, R17, P3 ;  /* 0x000000011211c824 */ /* 0x000fe200018e0611 */
[----:B------:R-:W-:Y:S01]  /*36ae0*/  F2FP.SATFINITE.E4M3.F32.PACK_AB_MERGE_C R15, RZ, R15, RZ ;  /* 0x0000000fff0f723e */ /* 0x000fe200048070ff */
[----:B------:R-:W4:Y:S08]  /*36af0*/  LDL.LU R49, [R1+0x298] ;  /* 0x0002980001317983 */ /* 0x000f300000300800 */
[----:B------:R-:W-:Y:S01]  /*36b00*/  @P2 LOP3.LUT R7, R7, 0x80000, RZ, 0xfc, !PT ;  /* 0x0008000007072812 */ /* 0x000fe200078efcff */
[----:B------:R0:W-:Y:S01]  /*36b10*/  @!P4 STG.E.U8 desc[UR4][R16.64], R15 ;  /* 0x0000000f1000c986 */ /* 0x0001e2000c101104 */
[----:B------:R-:W-:-:S02]  /*36b20*/  ISETP.LT.OR P2, PT, R28, 0x19, !P1 ;  /* 0x000000191c00780c */ /* 0x000fc40004f41670 */
[----:B------:R-:W-:Y:S01]  /*36b30*/  ISETP.LT.OR P3, PT, R28, 0x2, !P0 ;  /* 0x000000021c00780c */ /* 0x000fe20004761670 */
[----:B------:R-:W4:Y:S04]  /*36b40*/  LDL.LU R48, [R1+0x29c] ;  /* 0x00029c0001307983 */ /* 0x000f280000300800 */
[----:B------:R-:W4:Y:S04]  /*36b50*/  LDL.LU R53, [R1+0x2a0] ;  /* 0x0002a00001357983 */ /* 0x000f280000300800 */
[----:B------:R-:W4:Y:S02]  /*36b60*/  LDL.LU R52, [R1+0x2a4] ;  /* 0x0002a40001347983 */ /* 0x000f240000300800 */
[----:B0-----:R-:W0:Y:S02]  /*36b70*/  @!P2 LDC.64 R16, c[0x0][0x5c0] ;  /* 0x00017000ff10ab82 */ /* 0x001e240000000a00 */
[----:B------:R-:W-:Y:S01]  /*36b80*/  @!P3 IADD3 R22, P5, P6, R3, R14, R11 ;  /* 0x0000000e0316b210 */ /* 0x000fe20007ebe00b */
[----:B------:R-:W4:Y:S03]  /*36b90*/  LDL.LU R59, [R1+0x2a8] ;  /* 0x0002a800013b7983 */ /* 0x000f260000300800 */
[----:B------:R-:W-:Y:S01]  /*36ba0*/  @!P3 IADD3.X R23, R2, R29, R10, P5, P6 ;  /* 0x0000001d0217b210 */ /* 0x000fe20002fec40a */
[----:B------:R-:W4:Y:S01]  /*36bb0*/  LDL.LU R58, [R1+0x2ac] ;  /* 0x0002ac00013a7983 */ /* 0x000f220000300800 */
[----:B------:R-:W1:Y:S03]  /*36bc0*/  @!P3 LDC.64 R18, c[0x0][0x5c0] ;  /* 0x00017000ff12bb82 */ /* 0x000e660000000a00 */
[----:B------:R-:W4:Y:S04]  /*36bd0*/  LDL.LU R57, [R1+0x2b0] ;  /* 0x0002b00001397983 */ /* 0x000f280000300800 */
[----:B------:R-:W4:Y:S01]  /*36be0*/  LDL.LU R56, [R1+0x2b4] ;  /* 0x0002b40001387983 */ /* 0x000f220000300800 */
[----:B0-----:R-:W-:-:S04]  /*36bf0*/  @!P2 IADD3 R26, P5, P6, R14, R16, R9 ;  /* 0x000000100e1aa210 */ /* 0x001fc80007ebe009 */
[----:B------:R-:W-:Y:S02]  /*36c00*/  @!P2 IADD3.X R27, R29, R17, R8, P5, P6 ;  /* 0x000000111d1ba210 */ /* 0x000fe40002fec408 */
[----:B------:R-:W-:-:S13]  /*36c10*/  ISETP.LT.OR P2, PT, R28, 0x1a, !P1 ;  /* 0x0000001a1c00780c */ /* 0x000fda0004f41670 */
[----:B------:R-:W0:Y:S01]  /*36c20*/  @!P2 LDC.64 R16, c[0x0][0x5c0] ;  /* 0x00017000ff10ab82 */ /* 0x000e220000000a00 */
[----:B-1----:R-:W-:-:S05]  /*36c30*/  @!P3 IADD3 R18, P4, R22, R18, RZ ;  /* 0x000000121612b210 */ /* 0x002fca0007f9e0ff */
[----:B------:R-:W-:Y:S01]  /*36c40*/  @!P3 IMAD.X R19, R23, 0x1, R19, P4 ;  /* 0x000000011713b824 */ /* 0x000fe200020e0613 */
[----:B------:R-:W-:Y:S02]  /*36c50*/  ISETP.GE.AND P6, PT, R13, 0x101, PT ;  /* 0x000001010d00780c */ /* 0x000fe40003fc6270 */
[----:B------:R-:W-:Y:S01]  /*36c60*/  LOP3.LUT P5, RZ, R0, 0x10, RZ, 0xc0, !PT ;  /* 0x0000001000ff7812 */ /* 0x000fe200078ac0ff */
[----:B--2---:R-:W-:-:S05]  /*36c70*/  FMUL R15, R41, UR60 ;  /* 0x0000003c290f7c20 */ /* 0x004fca0008400000 */
[----:B------:R-:W-:-:S05]  /*36c80*/  F2FP.SATFINITE.E4M3.F32.PACK_AB_MERGE_C R15, RZ, R15, RZ ;  /* 0x0000000fff0f723e */ /* 0x000fca00048070ff */
[----:B------:R3:W-:Y:S01]  /*36c90*/  @!P3 STG.E.U8 desc[UR4][R18.64+0x1], R15 ;  /* 0x0000010f1200b986 */ /* 0x0007e2000c101104 */
[----:B0-----:R-:W-:-:S04]  /*36ca0*/  @!P2 IADD3 R22, P3, P4, R14, R16, R9 ;  /* 0x000000100e16a210 */ /* 0x001fc80007c7e009 */
[----:B------:R-:W-:Y:S02]  /*36cb0*/  @!P2 IADD3.X R23, R29, R17, R8, P3, P4 ;  /* 0x000000111d17a210 */ /* 0x000fe40001fe8408 */
[----:B------:R-:W-:-:S13]  /*36cc0*/  ISETP.LT.OR P2, PT, R28, 0x11, !P6 ;  /* 0x000000111c00780c */ /* 0x000fda0007741670 */
[----:B------:R-:W0:Y:S01]  /*36cd0*/  @!P2 LDC.64 R16, c[0x0][0x5c0] ;  /* 0x00017000ff10ab82 */ /* 0x000e220000000a00 */
[----:B---3--:R-:W-:-:S05]  /*36ce0*/  FMUL R15, R40, UR60 ;  /* 0x0000003c280f7c20 */ /* 0x008fca0008400000 */
[----:B------:R-:W-:-:S05]  /*36cf0*/  F2FP.SATFINITE.E4M3.F32.PACK_AB_MERGE_C R15, RZ, R15, RZ ;  /* 0x0000000fff0f723e */ /* 0x000fca00048070ff */
[----:B------:R4:W-:Y:S01]  /*36d00*/  @!P5 STG.E.U8 desc[UR4][R32.64+0x8], R15 ;  /* 0x0000080f2000d986 */ /* 0x0009e2000c101104 */
[----:B------:R-:W-:Y:S02]  /*36d10*/  ISETP.LT.OR P5, PT, R28, 0x12, !P6 ;  /* 0x000000121c00780c */ /* 0x000fe400077a1670 */
[----:B0-----:R-:W-:-:S04]  /*36d20*/  @!P2 IADD3 R46, P3, P4, R14, R16, R11 ;  /* 0x000000100e2ea210 */ /* 0x001fc80007c7e00b */
[----:B------:R-:W-:-:S07]  /*36d30*/  @!P2 IADD3.X R47, R29, R17, R10, P3, P4 ;  /* 0x000000111d2fa210 */ /* 0x000fce0001fe840a */
[----:B------:R-:W0:Y:S01]  /*36d40*/  @!P5 LDC.64 R16, c[0x0][0x5c0] ;  /* 0x00017000ff10db82 */ /* 0x000e220000000a00 */
[----:B------:R-:W-:Y:S02]  /*36d50*/  LOP3.LUT R0, R0, 0xffffefff, RZ, 0xc0, !PT ;  /* 0xffffefff00007812 */ /* 0x000fe400078ec0ff */
[----:B0-----:R-:W-:-:S04]  /*36d60*/  @!P5 IADD3 R40, P3, P4, R14, R16, R11 ;  /* 0x000000100e28d210 */ /* 0x001fc80007c7e00b */
[----:B------:R-:W-:Y:S02]  /*36d70*/  @!P5 IADD3.X R41, R29, R17, R10, P3, P4 ;  /* 0x000000111d29d210 */ /* 0x000fe40001fe840a */
[----:B------:R-:W-:Y:S02]  /*36d80*/  ISETP.LT.OR P4, PT, R28, 0x9, !P0 ;  /* 0x000000091c00780c */ /* 0x000fe40004781670 */
[----:B------:R-:W-:Y:S02]  /*36d90*/  @P2 LOP3.LUT R0, R0, 0x1000, RZ, 0xfc, !PT ;  /* 0x0000100000002812 */ /* 0x000fe400078efcff */
[----:B------:R-:W-:Y:S01]  /*36da0*/  LOP3.LUT P2, RZ, R7, 0x80000, RZ, 0xc0, !PT ;  /* 0x0008000007ff7812 */ /* 0x000fe2000784c0ff */
[----:B----4-:R-:W-:-:S08]  /*36db0*/  FMUL R15, R43, UR60 ;  /* 0x0000003c2b0f7c20 */ /* 0x010fd00008400000 */
[----:B------:R-:W0:Y:S01]  /*36dc0*/  @!P4 LDC.64 R16, c[0x0][0x5c0] ;  /* 0x00017000ff10cb82 */ /* 0x000e220000000a00 */
[----:B------:R-:W-:Y:S02]  /*36dd0*/  F2FP.SATFINITE.E4M3.F32.PACK_AB_MERGE_C R15, RZ, R15, RZ ;  /* 0x0000000fff0f723e */ /* 0x000fe400048070ff */
[----:B------:R-:W-:-:S03]  /*36de0*/  LOP3.LUT R0, R0, 0xffffffef, RZ, 0xc0, !PT ;  /* 0xffffffef00007812 */ /* 0x000fc600078ec0ff */
[----:B------:R1:W-:Y:S01]  /*36df0*/  @!P2 STG.E.U8 desc[UR4][R20.64+0x9], R15 ;  /* 0x0000090f1400a986 */ /* 0x0003e2000c101104 */
[----:B------:R-:W-:Y:S02]  /*36e00*/  @P5 LOP3.LUT R0, R0, 0x10, RZ, 0xfc, !PT ;  /* 0x0000001000005812 */ /* 0x000fe400078efcff */
[----:B------:R-:W-:Y:S02]  /*36e10*/  LOP3.LUT R7, R7, 0xfffeffff, RZ, 0xc0, !PT ;  /* 0xfffeffff07077812 */ /* 0x000fe400078ec0ff */
[----:B-1----:R-:W-:-:S04]  /*36e20*/  @!P4 IADD3 R15, P3, P5, R3, R14, R11 ;  /* 0x0000000e030fc210 */ /* 0x002fc80007d7e00b */
[----:B------:R-:W-:Y:S02]  /*36e30*/  @!P4 IADD3.X R18, R2, R29, R10, P3, P5 ;  /* 0x0000001d0212c210 */ /* 0x000fe40001fea40a */
[----:B0-----:R-:W-:Y:S02]  /*36e40*/  @!P4 IADD3 R16, P3, R15, R16, RZ ;  /* 0x000000100f10c210 */ /* 0x001fe40007f7e0ff */
[----:B------:R-:W-:-:S03]  /*36e50*/  @P0 LOP3.LUT R7, R7, 0x10000, RZ, 0xfc, !PT ;  /* 0x0001000007070812 */ /* 0x000fc600078efcff */
[----:B------:R-:W-:Y:S01]  /*36e60*/  @!P4 IMAD.X R17, R18, 0x1, R17, P3 ;  /* 0x000000011211c824 */ /* 0x000fe200018e0611 */
[----:B------:R-:W-:Y:S02]  /*36e70*/  ISETP.LT.OR P3, PT, R28, 0xa, !P0 ;  /* 0x0000000a1c00780c */ /* 0x000fe40004761670 */
[----:B------:R-:W-:-:S04]  /*36e80*/  ISETP.GE.AND P0, PT, R13, 0x101, PT ;  /* 0x000001010d00780c */ /* 0x000fc80003f06270 */
[----:B------:R-:W-:Y:S01]  /*36e90*/  ISETP.LT.OR P2, PT, R28, 0x19, !P0 ;  /* 0x000000191c00780c */ /* 0x000fe20004741670 */
[----:B------:R-:W-:-:S05]  /*36ea0*/  FMUL R15, R42, UR60 ;  /* 0x0000003c2a0f7c20 */ /* 0x000fca0008400000 */
[----:B------:R-:W-:Y:S01]  /*36eb0*/  F2FP.SATFINITE.E4M3.F32.PACK_AB_MERGE_C R15, RZ, R15, RZ ;  /* 0x0000000fff0f723e */ /* 0x000fe200048070ff */
[----:B------:R-:W0:Y:S04]  /*36ec0*/  @!P3 LDC.64 R18, c[0x0][0x5c0] ;  /* 0x00017000ff12bb82 */ /* 0x000e280000000a00 */
[----:B------:R1:W-:Y:S04]  /*36ed0*/  @!P4 STG.E.U8 desc[UR4][R16.64+0x8], R15 ;  /* 0x0000080f1000c986 */ /* 0x0003e8000c101104 */
[----:B-1----:R-:W1:Y:S01]  /*36ee0*/  @!P2 LDC.64 R16, c[0x0][0x5c0] ;  /* 0x00017000ff10ab82 */ /* 0x002e620000000a00 */
[----:B------:R-:W-:-:S02]  /*36ef0*/  ISETP.LT.OR P0, PT, R28, 0x1a, !P0 ;  /* 0x0000001a1c00780c */ /* 0x000fc40004701670 */
[----:B------:R-:W-:-:S04]  /*36f00*/  @!P3 IADD3 R20, P5, P6, R3, R14, R11 ;  /* 0x0000000e0314b210 */ /* 0x000fc80007ebe00b */
[----:B------:R-:W-:Y:S02]  /*36f10*/  @!P3 IADD3.X R21, R2, R29, R10, P5, P6 ;  /* 0x0000001d0215b210 */ /* 0x000fe40002fec40a */
[----:B-1----:R-:W-:-:S04]  /*36f20*/  @!P2 IADD3 R42, P5, P6, R14, R16, R11 ;  /* 0x000000100e2aa210 */ /* 0x002fc80007ebe00b */
[----:B------:R-:W-:Y:S02]  /*36f30*/  @!P2 IADD3.X R43, R29, R17, R10, P5, P6 ;  /* 0x000000111d2ba210 */ /* 0x000fe40002fec40a */
[----:B------:R-:W1:Y:S01]  /*36f40*/  @!P0 LDC.64 R16, c[0x0][0x5c0] ;  /* 0x00017000ff108b82 */ /* 0x000e620000000a00 */
[----:B0-----:R-:W-:Y:S01]  /*36f50*/  @!P3 IADD3 R18, P4, R20, R18, RZ ;  /* 0x000000121412b210 */ /* 0x001fe20007f9e0ff */
[----:B------:R-:W-:-:S04]  /*36f60*/  FMUL R15, R50, UR60 ;  /* 0x0000003c320f7c20 */ /* 0x000fc80008400000 */
[----:B------:R-:W-:Y:S01]  /*36f70*/  @!P3 IMAD.X R19, R21, 0x1, R19, P4 ;  /* 0x000000011513b824 */ /* 0x000fe200020e0613 */
[----:B------:R-:W-:Y:S02]  /*36f80*/  F2FP.SATFINITE.E4M3.F32.PACK_AB_MERGE_C R15, RZ, R15, RZ ;  /* 0x0000000fff0f723e */ /* 0x000fe400048070ff */
[----:B------:R-:W-:-:S03]  /*36f90*/  ISETP.GE.AND P5, PT, R13, 0x1, PT ;  /* 0x000000010d00780c */ /* 0x000fc60003fa6270 */
[----:B------:R0:W-:Y:S01]  /*36fa0*/  @!P3 STG.E.U8 desc[UR4][R18.64+0x9], R15 ;  /* 0x0000090f1200b986 */ /* 0x0001e2000c101104 */
[----:B-1----:R-:W-:-:S04]  /*36fb0*/  @!P0 IADD3 R20, P3, P4, R14, R16, R11 ;  /* 0x000000100e148210 */ /* 0x002fc80007c7e00b */
[----:B------:R-:W-:Y:S02]  /*36fc0*/  @!P0 IADD3.X R21, R29, R17, R10, P3, P4 ;  /* 0x000000111d158210 */ /* 0x000fe40001fe840a */
[----:B------:R-:W-:-:S13]  /*36fd0*/  ISETP.LT.OR P3, PT, R28, 0x11, !P5 ;  /* 0x000000111c00780c */ /* 0x000fda0006f61670 */
[----:B------:R-:W1:Y:S01]  /*36fe0*/  @!P3 LDC.64 R16, c[0x0][0x5c0] ;  /* 0x00017000ff10bb82 */ /* 0x000e620000000a00 */
[----:B0-----:R-:W-:-:S05]  /*36ff0*/  FMUL R15, R49, UR60 ;  /* 0x0000003c310f7c20 */ /* 0x001fca0008400000 */
[----:B------:R-:W-:Y:S02]  /*37000*/  F2FP.SATFINITE.E4M3.F32.PACK_AB_MERGE_C R15, RZ, R15, RZ ;  /* 0x0000000fff0f723e */ /* 0x000fe400048070ff */
[----:B-1----:R-:W-:-:S05]  /*37010*/  @!P3 IADD3 R16, P4, R14, R16, RZ ;  /* 0x000000100e10b210 */ /* 0x002fca0007f9e0ff */
[----:B------:R-:W-:-:S05]  /*37020*/  @!P3 IMAD.X R17, R29, 0x1, R17, P4 ;  /* 0x000000011d11b824 */ /* 0x000fca00020e0611 */
[----:B------:R0:W-:Y:S01]  /*37030*/  @!P3 STG.E.U8 desc[UR4][R16.64+0x10], R15 ;  /* 0x0000100f1000b986 */ /* 0x0001e2000c101104 */
[----:B------:R-:W-:Y:S02]  /*37040*/  ISETP.LT.OR P3, PT, R28, 0x12, !P5 ;  /* 0x000000121c00780c */ /* 0x000fe40006f61670 */
[----:B------:R-:W-:-:S11]  /*37050*/  LOP3.LUT R0, R0, 0xffffdfff, RZ, 0xc0, !PT ;  /* 0xffffdfff00007812 */ /* 0x000fd600078ec0ff */
[----:B0-----:R-:W0:Y:S01]  /*37060*/  @!P3 LDC.64 R16, c[0x0][0x5c0] ;  /* 0x00017000ff10bb82 */ /* 0x001e220000000a00 */
[----:B------:R-:W-:Y:S02]  /*37070*/  @P2 LOP3.LUT R0, R0, 0x2000, RZ, 0xfc, !PT ;  /* 0x0000200000002812 */ /* 0x000fe400078efcff */
[----:B------:R-:W-:Y:S02]  /*37080*/  LOP3.LUT P2, RZ, R7, 0x40000, RZ, 0xc0, !PT ;  /* 0x0004000007ff7812 */ /* 0x000fe4000784c0ff */
[----:B------:R-:W-:Y:S01]  /*37090*/  LOP3.LUT R0, R0, 0xfffffffe, RZ, 0xc0, !PT ;  /* 0xfffffffe00007812 */ /* 0x000fe200078ec0ff */
[----:B------:R-:W-:-:S03]  /*370a0*/  FMUL R15, R48, UR60 ;  /* 0x0000003c300f7c20 */ /* 0x000fc60008400000 */
[----:B------:R-:W-:Y:S02]  /*370b0*/  @P0 LOP3.LUT R0, R0, 0x1, RZ, 0xfc, !PT ;  /* 0x0000000100000812 */ /* 0x000fe400078efcff */
[----:B------:R-:W-:Y:S02]  /*370c0*/  ISETP.LT.OR P0, PT, R28, 0x21, !P2 ;  /* 0x000000211c00780c */ /* 0x000fe40005701670 */
[----:B------:R-:W-:Y:S02]  /*370d0*/  F2FP.SATFINITE.E4M3.F32.PACK_AB_MERGE_C R15, RZ, R15, RZ ;  /* 0x0000000fff0f723e */ /* 0x000fe400048070ff */
[----:B0-----:R-:W-:-:S05]  /*370e0*/  @!P3 IADD3 R16, P4, R14, R16, RZ ;  /* 0x000000100e10b210 */ /* 0x001fca0007f9e0ff */
[----:B------:R-:W-:-:S05]  /*370f0*/  @!P3 IMAD.X R17, R29, 0x1, R17, P4 ;  /* 0x000000011d11b824 */ /* 0x000fca00020e0611 */
[----:B------:R0:W-:Y:S02]  /*37100*/  @!P3 STG.E.U8 desc[UR4][R16.64+0x11], R15 ;  /* 0x0000110f1000b986 */ /* 0x0001e4000c101104 */
[----:B0-----:R-:W0:Y:S01]  /*37110*/  @!P0 LDC.64 R16, c[0x0][0x5c0] ;  /* 0x00017000ff108b82 */ /* 0x001e220000000a00 */
[----:B------:R-:W-:Y:S02]  /*37120*/  ISETP.LT.OR P6, PT, R28, 0x22, !P2 ;  /* 0x000000221c00780c */ /* 0x000fe400057c1670 */
[----:B0-----:R-:W-:-:S04]  /*37130*/  @!P0 IADD3 R50, P3, P4, R14, R16, R3 ;  /* 0x000000100e328210 */ /* 0x001fc80007c7e003 */
[----:B------:R-:W-:-:S07]  /*37140*/  @!P0 IADD3.X R51, R29, R17, R2, P3, P4 ;  /* 0x000000111d338210 */ /* 0x000fce0001fe8402 */
[----:B------:R-:W0:Y:S01]  /*37150*/  @!P6 LDC.64 R16, c[0x0][0x5c0] ;  /* 0x00017000ff10eb82 */ /* 0x000e220000000a00 */
[----:B------:R-:W-:Y:S01]  /*37160*/  ISETP.LT.OR P0, PT, R28, 0x11, !P2 ;  /* 0x000000111c00780c */ /* 0x000fe20005701670 */
[----:B------:R-:W-:-:S05]  /*37170*/  FMUL R15, R53, UR60 ;  /* 0x0000003c350f7c20 */ /* 0x000fca0008400000 */
[----:B------:R-:W-:Y:S02]  /*37180*/  F2FP.SATFINITE.E4M3.F32.PACK_AB_MERGE_C R15, RZ, R15, RZ ;  /* 0x0000000fff0f723e */ /* 0x000fe400048070ff */
[----:B0-----:R-:W-:-:S04]  /*37190*/  @!P6 IADD3 R48, P3, P4, R14, R16, R3 ;  /* 0x000000100e30e210 */ /* 0x001fc80007c7e003 */
[----:B------:R-:W-:Y:S02]  /*371a0*/  @!P6 IADD3.X R49, R29, R17, R2, P3, P4 ;  /* 0x000000111d31e210 */ /* 0x000fe40001fe8402 */
[C---:B------:R-:W-:Y:S01]  /*371b0*/  ISETP.LT.OR P6, PT, R28.reuse, 0x29, !P2 ;  /* 0x000000291c00780c */ /* 0x040fe200057c1670 */
[----:B------:R0:W-:Y:S01]  /*371c0*/  @!P0 STG.E.U8 desc[UR4][R38.64+0x10], R15 ;  /* 0x0000100f26008986 */ /* 0x0001e2000c101104 */
[----:B------:R-:W-:-:S11]  /*371d0*/  ISETP.LT.OR P0, PT, R28, 0x12, !P2 ;  /* 0x000000121c00780c */ /* 0x000fd60005701670 */
[----:B------:R-:W1:Y:S01]  /*371e0*/  @!P6 LDC.64 R16, c[0x0][0x5c0] ;  /* 0x00017000ff10eb82 */ /* 0x000e620000000a00 */
[----:B0-----:R-:W-:-:S05]  /*371f0*/  FMUL R15, R52, UR60 ;  /* 0x0000003c340f7c20 */ /* 0x001fca0008400000 */
[----:B------:R-:W-:-:S05]  /*37200*/  F2FP.SATFINITE.E4M3.F32.PACK_AB_MERGE_C R15, RZ, R15, RZ ;  /* 0x0000000fff0f723e */ /* 0x000fca00048070ff */
[----:B------:R0:W-:Y:S01]  /*37210*/  @!P0 STG.E.U8 desc[UR4][R36.64+0x11], R15 ;  /* 0x0000110f24008986 */ /* 0x0001e2000c101104 */
[----:B------:R-:W-:Y:S02]  /*37220*/  ISETP.LT.OR P0, PT, R28, 0x2a, !P2 ;  /* 0x0000002a1c00780c */ /* 0x000fe40005701670 */
[----:B-1----:R-:W-:-:S04]  /*37230*/  @!P6 IADD3 R54, P3, P4, R14, R16, R3 ;  /* 0x000000100e36e210 */ /* 0x002fc80007c7e003 */
[----:B------:R-:W-:-:S07]  /*37240*/  @!P6 IADD3.X R55, R29, R17, R2, P3, P4 ;  /* 0x000000111d37e210 */ /* 0x000fce0001fe8402 */
[----:B------:R-:W1:Y:S02]  /*37250*/  @!P0 LDC.64 R16, c[0x0][0x5c0] ;  /* 0x00017000ff108b82 */ /* 0x000e640000000a00 */
[----:B-1----:R-:W-:-:S04]  /*37260*/  @!P0 IADD3 R52, P3, P4, R14, R16, R3 ;  /* 0x000000100e348210 */ /* 0x002fc80007c7e003 */
[----:B------:R-:W-:Y:S02]  /*37270*/  @!P0 IADD3.X R53, R29, R17, R2, P3, P4 ;  /* 0x000000111d358210 */ /* 0x000fe40001fe8402 */
[----:B------:R-:W-:-:S13]  /*37280*/  ISETP.LT.OR P3, PT, R28, 0x19, !P5 ;  /* 0x000000191c00780c */ /* 0x000fda0006f61670 */
[----:B------:R-:W1:Y:S01]  /*37290*/  @!P3 LDC.64 R16, c[0x0][0x5c0] ;  /* 0x00017000ff10bb82 */ /* 0x000e620000000a00 */
[----:B0-----:R-:W-:Y:S02]  /*372a0*/  FMUL R15, R59, UR60 ;  /* 0x0000003c3b0f7c20 */ /* 0x001fe40008400000 */
[----:B------:R-:W2:Y:S03]  /*372b0*/  LDL.LU R59, [R1+0x2b8] ;  /* 0x0002b800013b7983 */ /* 0x000ea60000300800 */
[----:B------:R-:W-:Y:S02]  /*372c0*/  F2FP.SATFINITE.E4M3.F32.PACK_AB_MERGE_C R15, RZ, R15, RZ ;  /* 0x0000000fff0f723e */ /* 0x000fe400048070ff */
[----:B-1----:R-:W-:-:S05]  /*372d0*/  @!P3 IADD3 R16, P4, R14, R16, RZ ;  /* 0x000000100e10b210 */ /* 0x002fca0007f9e0ff */
[----:B------:R-:W-:-:S05]  /*372e0*/  @!P3 IMAD.X R17, R29, 0x1, R17, P4 ;  /* 0x000000011d11b824 */ /* 0x000fca00020e0611 */
[----:B------:R0:W-:Y:S02]  /*372f0*/  @!P3 STG.E.U8 desc[UR4][R16.64+0x18], R15 ;  /* 0x0000180f1000b986 */ /* 0x0001e4000c101104 */
[----:B0-----:R-:W-:Y:S02]  /*37300*/  FMUL R15, R58, UR60 ;  /* 0x0000003c3a0f7c20 */ /* 0x001fe40008400000 */
[----:B------:R-:W3:Y:S01]  /*37310*/  LDL.LU R58, [R1+0x2bc] ;  /* 0x0002bc00013a7983 */ /* 0x000ee20000300800 */
[----:B------:R-:W-:Y:S02]  /*37320*/  ISETP.LT.OR P3, PT, R28, 0x1a, !P5 ;  /* 0x0000001a1c00780c */ /* 0x000fe40006f61670 */
[----:B------:R-:W-:Y:S01]  /*37330*/  LOP3.LUT R7, R7, 0xfffdffff, RZ, 0xc0, !PT ;  /* 0xfffdffff07077812 */ /* 0x000fe200078ec0ff */
[----:B------:R-:W4:Y:S10]  /*37340*/  LDL.LU R60, [R1+0x2c0] ;  /* 0x0002c000013c7983 */ /* 0x000f340000300800 */
[----:B------:R-:W0:Y:S01]  /*37350*/  @!P3 LDC.64 R16, c[0x0][0x5c0] ;  /* 0x00017000ff10bb82 */ /* 0x000e220000000a00 */
[----:B------:R-:W-:-:S02]  /*37360*/  @P2 LOP3.LUT R7, R7, 0x20000, RZ, 0xfc, !PT ;  /* 0x0002000007072812 */ /* 0x000fc400078efcff */
[----:B------:R-:W-:Y:S02]  /*37370*/  ISETP.LT.OR P2, PT, R28, 0x21, !P1 ;  /* 0x000000211c00780c */ /* 0x000fe40004f41670 */
[----:B------:R-:W-:Y:S02]  /*37380*/  F2FP.SATFINITE.E4M3.F32.PACK_AB_MERGE_C R15, RZ, R15, RZ ;  /* 0x0000000fff0f723e */ /* 0x000fe400048070ff */
[----:B0-----:R-:W-:-:S05]  /*37390*/  @!P3 IADD3 R16, P4, R14, R16, RZ ;  /* 0x000000100e10b210 */ /* 0x001fca0007f9e0ff */
[----:B------:R-:W-:-:S05]  /*373a0*/  @!P3 IMAD.X R17, R29, 0x1, R17, P4 ;  /* 0x000000011d11b824 */ /* 0x000fca00020e0611 */
[----:B------:R0:W-:Y:S02]  /*373b0*/  @!P3 STG.E.U8 desc[UR4][R16.64+0x19], R15 ;  /* 0x0000190f1000b986 */ /* 0x0001e4000c101104 */
[----:B0-----:R-:W0:Y:S02]  /*373c0*/  @!P2 LDC.64 R16, c[0x0][0x5c0] ;  /* 0x00017000ff10ab82 */ /* 0x001e240000000a00 */
[----:B0-----:R-:W-:-:S04]  /*373d0*/  @!P2 IADD3 R36, P3, P4, R14, R16, R9 ;  /* 0x000000100e24a210 */ /* 0x001fc80007c7e009 */
[----:B------:R-:W-:Y:S02]  /*373e0*/  @!P2 IADD3.X R37, R29, R17, R8, P3, P4 ;  /* 0x000000111d25a210 */ /* 0x000fe40001fe8408 */
[----:B------:R-:W-:-:S13]  /*373f0*/  ISETP.LT.OR P2, PT, R28, 0x22, !P1 ;  /* 0x000000221c00780c */ /* 0x000fda0004f41670 */
[----:B------:R-:W0:Y:S01]  /*37400*/  @!P2 LDC.64 R16, c[0x0][0x5c0] ;  /* 0x00017000ff10ab82 */ /* 0x000e220000000a00 */
[----:B------:R-:W-:-:S04]  /*37410*/  LOP3.LUT R0, R0, 0xfffdffff, RZ, 0xc0, !PT ;  /* 0xfffdffff00007812 */ /* 0x000fc800078ec0ff */
[----:B------:R-:W-:Y:S01]  /*37420*/  @P6 LOP3.LUT R0, R0, 0x20000, RZ, 0xfc, !PT ;  /* 0x0002000000006812 */ /* 0x000fe200078efcff */
[----:B------:R-:W-:-:S03]  /*37430*/  FMUL R15, R57, UR60 ;  /* 0x0000003c390f7c20 */ /* 0x000fc60008400000 */
[C---:B------:R-:W-:Y:S02]  /*37440*/  LOP3.LUT P6, RZ, R0.reuse, 0x100, RZ, 0xc0, !PT ;  /* 0x0000010000ff7812 */ /* 0x040fe400078cc0ff */
[----:B------:R-:W-:Y:S02]  /*37450*/  LOP3.LUT R0, R0, 0xfffeffff, RZ, 0xc0, !PT ;  /* 0xfffeffff00007812 */ /* 0x000fe400078ec0ff */
[----:B0-----:R-:W-:-:S04]  /*37460*/  @!P2 IADD3 R32, P3, P4, R14, R16, R9 ;  /* 0x000000100e20a210 */ /* 0x001fc80007c7e009 */
[----:B------:R-:W-:Y:S02]  /*37470*/  @!P2 IADD3.X R33, R29, R17, R8, P3, P4 ;  /* 0x000000111d21a210 */ /* 0x000fe40001fe8408 */
[----:B------:R-:W-:Y:S02]  /*37480*/  ISETP.LT.OR P2, PT, R28, 0x29, !P1 ;  /* 0x000000291c00780c */ /* 0x000fe40004f41670 */
[----:B------:R-:W-:Y:S02]  /*37490*/  @P0 LOP3.LUT R0, R0, 0x10000, RZ, 0xfc, !PT ;  /* 0x0001000000000812 */ /* 0x000fe400078efcff */
[----:B------:R-:W-:Y:S02]  /*374a0*/  F2FP.SATFINITE.E4M3.F32.PACK_AB_MERGE_C R15, RZ, R15, RZ ;  /* 0x0000000fff0f723e */ /* 0x000fe400048070ff */
[----:B------:R-:W-:-:S03]  /*374b0*/  LOP3.LUT P0, RZ, R0, 0x40, RZ, 0xc0, !PT ;  /* 0x0000004000ff7812 */ /* 0x000fc6000780c0ff */
[----:B------:R0:W-:Y:S04]  /*374c0*/  @!P6 STG.E.U8 desc[UR4][R44.64+0x18], R15 ;  /* 0x0000180f2c00e986 */ /* 0x0001e8000c101104 */
[----:B------:R-:W1:Y:S01]  /*374d0*/  @!P2 LDC.64 R16, c[0x0][0x5c0] ;  /* 0x00017000ff10ab82 */ /* 0x000e620000000a00 */
[----:B0-----:R-:W-:-:S05]  /*374e0*/  FMUL R15, R56, UR60 ;  /* 0x0000003c380f7c20 */ /* 0x001fca0008400000 */
[----:B------:R-:W-:-:S05]  /*374f0*/  F2FP.SATFINITE.E4M3.F32.PACK_AB_MERGE_C R15, RZ, R15, RZ ;  /* 0x0000000fff0f723e */ /* 0x000fca00048070ff */
[----:B------:R0:W-:Y:S01]  /*37500*/  @!P0 STG.E.U8 desc[UR4][R34.64+0x19], R15 ;  /* 0x0000190f22008986 */ /* 0x0001e2000c101104 */
[----:B------:R-:W-:Y:S02]  /*37510*/  ISETP.LT.OR P0, PT, R28, 0x2a, !P1 ;  /* 0x0000002a1c00780c */ /* 0x000fe40004f01670 */
[----:B-1----:R-:W-:-:S04]  /*37520*/  @!P2 IADD3 R38, P3, P4, R14, R16, R9 ;  /* 0x000000100e26a210 */ /* 0x002fc80007c7e009 */
[----:B------:R-:W-:-:S07]  /*37530*/  @!P2 IADD3.X R39, R29, R17, R8, P3, P4 ;  /* 0x000000111d27a210 */ /* 0x000fce0001fe8408 */
[----:B------:R-:W0:Y:S02]  /*37540*/  @!P0 LDC.64 R16, c[0x0][0x5c0] ;  /* 0x00017000ff108b82 */ /* 0x000e240000000a00 */
[----:B0-----:R-:W-:-:S04]  /*37550*/  @!P0 IADD3 R34, P3, P4, R14, R16, R9 ;  /* 0x000000100e228210 */ /* 0x001fc80007c7e009 */
[----:B------:R-:W-:Y:S02]  /*37560*/  @!P0 IADD3.X R35, R29, R17, R8, P3, P4 ;  /* 0x000000111d238210 */ /* 0x000fe40001fe8408 */
[----:B------:R-:W-:Y:S01]  /*37570*/  ISETP.LT.OR P0, PT, R28, 0x11, !P1 ;  /* 0x000000111c00780c */ /* 0x000fe20004f01670 */
[----:B--2---:R-:W-:Y:S02]  /*37580*/  FMUL R15, R59, UR60 ;  /* 0x0000003c3b0f7c20 */ /* 0x004fe40008400000 */
[----:B------:R-:W2:Y:S03]  /*37590*/  LDL.LU R59, [R1+0x2c4] ;  /* 0x0002c400013b7983 */ /* 0x000ea60000300800 */
[----:B------:R-:W-:-:S07]  /*375a0*/  F2FP.SATFINITE.E4M3.F32.PACK_AB_MERGE_C R15, RZ, R15, RZ ;  /* 0x0000000fff0f723e */ /* 0x000fce00048070ff */
[----:B------:R3:W-:Y:S02]  /*375b0*/  @!P0 STG.E.U8 desc[UR4][R30.64+0x10], R15 ;  /* 0x0000100f1e008986 */ /* 0x0007e4000c101104 */
[----:B---3--:R-:W-:Y:S02]  /*375c0*/  FMUL R15, R58, UR60 ;  /* 0x0000003c3a0f7c20 */ /* 0x008fe40008400000 */
[----:B------:R-:W3:Y:S01]  /*375d0*/  LDL.LU R58, [R1+0x2c8] ;  /* 0x0002c800013a7983 */ /* 0x000ee20000300800 */
[----:B------:R-:W-:-:S04]  /*375e0*/  ISETP.GE.AND P2, PT, R13, 0x101, PT ;  /* 0x000001010d00780c */ /* 0x000fc80003f46270 */
[----:B------:R-:W-:-:S13]  /*375f0*/  ISETP.LT.OR P5, PT, R28, 0x21, !P2 ;  /* 0x000000211c00780c */ /* 0x000fda00057a1670 */
[----:B------:R-:W0:Y:S01]  /*37600*/  @!P5 LDC.64 R16, c[0x0][0x5c0] ;  /* 0x00017000ff10db82 */ /* 0x000e220000000a00 */
[----:B------:R-:W-:Y:S02]  /*37610*/  ISETP.LT.OR P0, PT, R28, 0x22, !P2 ;  /* 0x000000221c00780c */ /* 0x000fe40005701670 */
[----:B------:R-:W-:Y:S02]  /*37620*/  LOP3.LUT R0, R0, 0xfffbffff, RZ, 0xc0, !PT ;  /* 0xfffbffff00007812 */ /* 0x000fe400078ec0ff */
[----:B0-----:R-:W-:-:S04]  /*37630*/  @!P5 IADD3 R56, P3, P4, R14, R16, R11 ;  /* 0x000000100e38d210 */ /* 0x001fc80007c7e00b */
[----:B------:R-:W-:-:S05]  /*37640*/  @!P5 IADD3.X R57, R29, R17, R10, P3, P4 ;  /* 0x000000111d39d210 */ /* 0x000fca0001fe840a */
[----:B------:R-:W0:Y:S01]  /*37650*/  @!P0 LDC.64 R16, c[0x0][0x5c0] ;  /* 0x00017000ff108b82 */ /* 0x000e220000000a00 */
[----:B------:R-:W-:-:S04]  /*37660*/  @P5 LOP3.LUT R0, R0, 0x40000, RZ, 0xfc, !PT ;  /* 0x0004000000005812 */ /* 0x000fc800078efcff */
[----:B------:R-:W-:-:S04]  /*37670*/  LOP3.LUT R0, R0, 0xffffff7f, RZ, 0xc0, !PT ;  /* 0xffffff7f00007812 */ /* 0x000fc800078ec0ff */
[----:B------:R-:W-:Y:S02]  /*37680*/  @P0 LOP3.LUT R0, R0, 0x80, RZ, 0xfc, !PT ;  /* 0x0000008000000812 */ /* 0x000fe400078efcff */
[----:B0-----:R-:W-:-:S04]  /*37690*/  @!P0 IADD3 R30, P3, P4, R14, R16, R11 ;  /* 0x000000100e1e8210 */ /* 0x001fc80007c7e00b */
[----:B------:R-:W-:Y:S02]  /*376a0*/  @!P0 IADD3.X R31, R29, R17, R10, P3, P4 ;  /* 0x000000111d1f8210 */ /* 0x000fe40001fe840a */
[----:B------:R-:W-:-:S04]  /*376b0*/  ISETP.GE.AND P0, PT, R13, 0x89, PT ;  /* 0x000000890d00780c */ /* 0x000fc80003f06270 */
[C---:B------:R-:W-:Y:S02]  /*376c0*/  ISETP.LT.OR P4, PT, R28.reuse, 0x11, !P0 ;  /* 0x000000111c00780c */ /* 0x040fe40004781670 */
[----:B------:R-:W-:-:S11]  /*376d0*/  ISETP.LT.OR P6, PT, R28, 0x12, !P1 ;  /* 0x000000121c00780c */ /* 0x000fd60004fc1670 */
[----:B------:R-:W0:Y:S01]  /*376e0*/  @!P4 LDC.64 R16, c[0x0][0x5c0] ;  /* 0x00017000ff10cb82 */ /* 0x000e220000000a00 */
[----:B------:R-:W-:-:S05]  /*376f0*/  F2FP.SATFINITE.E4M3.F32.PACK_AB_MERGE_C R15, RZ, R15, RZ ;  /* 0x0000000fff0f723e */ /* 0x000fca00048070ff */
[----:B------:R1:W-:Y:S02]  /*37700*/  @!P6 STG.E.U8 desc[UR4][R24.64+0x11], R15 ;  /* 0x0000110f1800e986 */ /* 0x0003e4000c101104 */
[----:B-1----:R-:W-:-:S04]  /*37710*/  @!P4 IADD3 R15, P3, P5, R3, R14, R9 ;  /* 0x0000000e030fc210 */ /* 0x002fc80007d7e009 */
[----:B------:R-:W-:Y:S02]  /*37720*/  @!P4 IADD3.X R18, R2, R29, R8, P3, P5 ;  /* 0x0000001d0212c210 */ /* 0x000fe40001fea408 */
[----:B0-----:R-:W-:Y:S01]  /*37730*/  @!P4 IADD3 R16, P3, R15, R16, RZ ;  /* 0x000000100f10c210 */ /* 0x001fe20007f7e0ff */
[----:B----4-:R-:W-:Y:S02]  /*37740*/  FMUL R15, R60, UR60 ;  /* 0x0000003c3c0f7c20 */ /* 0x010fe40008400000 */
[----:B------:R-:W4:Y:S02]  /*37750*/  LDL.LU R60, [R1+0x2cc] ;  /* 0x0002cc00013c7983 */ /* 0x000f240000300800 */
[----:B------:R-:W-:Y:S01]  /*37760*/  @!P4 IMAD.X R17, R18, 0x1, R17, P3 ;  /* 0x000000011211c824 */ /* 0x000fe200018e0611 */
[----:B------:R-:W-:-:S13]  /*37770*/  ISETP.LT.OR P3, PT, R28, 0x12, !P0 ;  /* 0x000000121c00780c */ /* 0x000fda0004761670 */
[----:B------:R-:W0:Y:S01]  /*37780*/  @!P3 LDC.64 R18, c[0x0][0x5c0] ;  /* 0x00017000ff12bb82 */ /* 0x000e220000000a00 */
[----:B------:R-:W-:Y:S02]  /*37790*/  F2FP.SATFINITE.E4M3.F32.PACK_AB_MERGE_C R15, RZ, R15, RZ ;  /* 0x0000000fff0f723e */ /* 0x000fe400048070ff */
[----:B------:R-:W-:-:S03]  /*377a0*/  @!P3 IADD3 R24, P5, P6, R3, R14, R9 ;  /* 0x0000000e0318b210 */ /* 0x000fc60007ebe009 */
[----:B------:R1:W-:Y:S01]  /*377b0*/  @!P4 STG.E.U8 desc[UR4][R16.64+0x10], R15 ;  /* 0x0000100f1000c986 */ /* 0x0003e2000c101104 */
[----:B------:R-:W-:Y:S02]  /*377c0*/  @!P3 IADD3.X R25, R2, R29, R8, P5, P6 ;  /* 0x0000001d0219b210 */ /* 0x000fe40002fec408 */
[----:B0-----:R-:W-:-:S05]  /*377d0*/  @!P3 IADD3 R18, P4, R24, R18, RZ ;  /* 0x000000121812b210 */ /* 0x001fca0007f9e0ff */
[----:B------:R-:W-:Y:S01]  /*377e0*/  @!P3 IMAD.X R19, R25, 0x1, R19, P4 ;  /* 0x000000011913b824 */ /* 0x000fe200020e0613 */
[----:B------:R-:W-:-:S13]  /*377f0*/  ISETP.LT.OR P2, PT, R28, 0x29, !P2 ;  /* 0x000000291c00780c */ /* 0x000fda0005741670 */
[----:B-1----:R-:W0:Y:S01]  /*37800*/  @!P2 LDC.64 R16, c[0x0][0x5c0] ;  /* 0x00017000ff10ab82 */ /* 0x002e220000000a00 */
[----:B--2---:R-:W-:Y:S02]  /*37810*/  FMUL R15, R59, UR60 ;  /* 0x0000003c3b0f7c20 */ /* 0x004fe40008400000 */
[----:B------:R-:W2:Y:S03]  /*37820*/  LDL.LU R59, [R1+0x2d0] ;  /* 0x0002d000013b7983 */ /* 0x000ea60000300800 */
[----:B------:R-:W-:-:S05]  /*37830*/  F2FP.SATFINITE.E4M3.F32.PACK_AB_MERGE_C R15, RZ, R15, RZ ;  /* 0x0000000fff0f723e */ /* 0x000fca00048070ff */
[----:B------:R3:W-:Y:S02]  /*37840*/  @!P3 STG.E.U8 desc[UR4][R18.64+0x11], R15 ;  /* 0x0000110f1200b986 */ /* 0x0007e4000c101104 */
[----:B---3--:R-:W-:Y:S02]  /*37850*/  FMUL R15, R58, UR60 ;  /* 0x0000003c3a0f7c20 */ /* 0x008fe40008400000 */
[----:B------:R-:W3:Y:S04]  /*37860*/  LDL.LU R58, [R1+0x2d4] ;  /* 0x0002d400013a7983 */ /* 0x000ee80000300800 */
[----:B------:R-:W3:Y:S04]  /*37870*/  LDL.LU R69, [R1+0x2d8] ;  /* 0x0002d80001457983 */ /* 0x000ee80000300800 */
[----:B------:R-:W3:Y:S01]  /*37880*/  LDL.LU R68, [R1+0x2dc] ;  /* 0x0002dc0001447983 */ /* 0x000ee20000300800 */
[----:B0-----:R-:W-:-:S02]  /*37890*/  @!P2 IADD3 R44, P5, P6, R14, R16, R11 ;  /* 0x000000100e2ca210 */ /* 0x001fc40007ebe00b */
[----:B------:R-:W-:Y:S01]  /*378a0*/  LOP3.LUT R0, R0, 0xfff7ffff, RZ, 0xc0, !PT ;  /* 0xfff7ffff00007812 */ /* 0x000fe200078ec0ff */
[----:B------:R-:W3:Y:S01]  /*378b0*/  LDL.LU R70, [R1+0x2e0] ;  /* 0x0002e00001467983 */ /* 0x000ee20000300800 */
[----:B------:R-:W-:Y:S02]  /*378c0*/  @!P2 IADD3.X R45, R29, R17, R10, P5, P6 ;  /* 0x000000111d2da210 */ /* 0x000fe40002fec40a */
[----:B------:R-:W-:-:S04]  /*378d0*/  ISETP.GE.AND P6, PT, R13, 0x101, PT ;  /* 0x000001010d00780c */ /* 0x000fc80003fc6270 */
[----:B------:R-:W-:Y:S02]  /*378e0*/  ISETP.LT.OR P6, PT, R28, 0x2a, !P6 ;  /* 0x0000002a1c00780c */ /* 0x000fe400077c1670 */
[----:B------:R-:W-:-:S11]  /*378f0*/  @P2 LOP3.LUT R0, R0, 0x80000, RZ, 0xfc, !PT ;  /* 0x0008000000002812 */ /* 0x000fd600078efcff */
[----:B------:R-:W0:Y:S01]  /*37900*/  @!P6 LDC.64 R16, c[0x0][0x5c0] ;  /* 0x00017000ff10eb82 */ /* 0x000e220000000a00 */
[----:B------:R-:W-:-:S04]  /*37910*/  LOP3.LUT P2, RZ, R7, 0x20000, RZ, 0xc0, !PT ;  /* 0x0002000007ff7812 */ /* 0x000fc8000784c0ff */
        /* <DEDUP_REMOVED lines=10> */
[----:B------:R-:W-:Y:S02]  /*379c0*/  ISETP.LT.OR P6, PT, R28, 0x19, !P1 ;  /* 0x000000191c00780c */ /* 0x000fe40004fc1670 */
[----:B0-----:R-:W-:-:S04]  /*379d0*/  @!P5 IADD3 R62, P3, P4, R14, R16, R3 ;  /* 0x000000100e3ed210 */ /* 0x001fc80007c7e003 */
[----:B------:R-:W-:Y:S02]  /*379e0*/  @!P5 IADD3.X R63, R29, R17, R2, P3, P4 ;  /* 0x000000111d3fd210 */ /* 0x000fe40001fe8402 */
[----:B------:R-:W-:Y:S02]  /*379f0*/  ISETP.LT.OR P4, PT, R28, 0x19, !P0 ;  /* 0x000000191c00780c */ /* 0x000fe40004781670 */
[----:B------:R-:W-:-:S05]  /*37a00*/  F2FP.SATFINITE.E4M3.F32.PACK_AB_MERGE_C R15, RZ, R15, RZ ;  /* 0x0000000fff0f723e */ /* 0x000fca00048070ff */
[----:B------:R4:W-:Y:S01]  /*37a10*/  @!P6 STG.E.U8 desc[UR4][R26.64+0x18], R15 ;  /* 0x0000180f1a00e986 */ /* 0x0009e2000c101104 */
[----:B------:R-:W-:-:S05]  /*37a20*/  ISETP.LT.OR P6, PT, R28, 0x1a, !P1 ;  /* 0x0000001a1c00780c */ /* 0x000fca0004fc1670 */
[----:B------:R-:W0:Y:S01]  /*37a30*/  @!P4 LDC.64 R16, c[0x0][0x5c0] ;  /* 0x00017000ff10cb82 */ /* 0x000e220000000a00 */
[----:B----4-:R-:W-:-:S05]  /*37a40*/  FMUL R15, R60, UR60 ;  /* 0x0000003c3c0f7c20 */ /* 0x010fca0008400000 */
[----:B------:R-:W-:-:S05]  /*37a50*/  F2FP.SATFINITE.E4M3.F32.PACK_AB_MERGE_C R15, RZ, R15, RZ ;  /* 0x0000000fff0f723e */ /* 0x000fca00048070ff */
[----:B------:R1:W-:Y:S02]  /*37a60*/  @!P6 STG.E.U8 desc[UR4][R22.64+0x19], R15 ;  /* 0x0000190f1600e986 */ /* 0x0003e4000c101104 */
[----:B-1----:R-:W-:-:S04]  /*37a70*/  @!P4 IADD3 R15, P3, P5, R3, R14, R9 ;  /* 0x0000000e030fc210 */ /* 0x002fc80007d7e009 */
[----:B------:R-:W-:Y:S02]  /*37a80*/  @!P4 IADD3.X R18, R2, R29, R8, P3, P5 ;  /* 0x0000001d0212c210 */ /* 0x000fe40001fea408 */
[----:B0-----:R-:W-:-:S05]  /*37a90*/  @!P4 IADD3 R16, P3, R15, R16, RZ ;  /* 0x000000100f10c210 */ /* 0x001fca0007f7e0ff */
[----:B------:R-:W-:Y:S01]  /*37aa0*/  @!P4 IMAD.X R17, R18, 0x1, R17, P3 ;  /* 0x000000011211c824 */ /* 0x000fe200018e0611 */
[----:B------:R-:W-:-:S13]  /*37ab0*/  ISETP.LT.OR P3, PT, R28, 0x1a, !P0 ;  /* 0x0000001a1c00780c */ /* 0x000fda0004761670 */
[----:B------:R-:W0:Y:S01]  /*37ac0*/  @!P3 LDC.64 R18, c[0x0][0x5c0] ;  /* 0x00017000ff12bb82 */ /* 0x000e220000000a00 */
[----:B------:R-:W-:-:S04]  /*37ad0*/  @!P3 IADD3 R22, P5, P6, R3, R14, R9 ;  /* 0x0000000e0316b210 */ /* 0x000fc80007ebe009 */
[----:B------:R-:W-:Y:S02]  /*37ae0*/  @!P3 IADD3.X R23, R2, R29, R8, P5, P6 ;  /* 0x0000001d0217b210 */ /* 0x000fe40002fec408 */
[----:B------:R-:W-:Y:S01]  /*37af0*/  ISETP.LT.OR P0, PT, R28, 0x39, !P2 ;  /* 0x000000391c00780c */ /* 0x000fe20005701670 */
[----:B--2---:R-:W-:-:S05]  /*37b00*/  FMUL R15, R59, UR60 ;  /* 0x0000003c3b0f7c20 */ /* 0x004fca0008400000 */
[----:B------:R-:W-:-:S05]  /*37b10*/  F2FP.SATFINITE.E4M3.F32.PACK_AB_MERGE_C R15, RZ, R15, RZ ;  /* 0x0000000fff0f723e */ /* 0x000fca00048070ff */
[----:B------:R1:W-:Y:S01]  /*37b20*/  @!P4 STG.E.U8 desc[UR4][R16.64+0x18], R15 ;  /* 0x0000180f1000c986 */ /* 0x0003e2000c101104 */
[----:B0-----:R-:W-:-:S05]  /*37b30*/  @!P3 IADD3 R18, P4, R22, R18, RZ ;  /* 0x000000121612b210 */ /* 0x001fca0007f9e0ff */
[----:B------:R-:W-:Y:S01]  /*37b40*/  @!P3 IMAD.X R19, R23, 0x1, R19, P4 ;  /* 0x000000011713b824 */ /* 0x000fe200020e0613 */
[----:B-1----:R-:W0:Y:S01]  /*37b50*/  @!P0 LDC.64 R16, c[0x0][0x5c0] ;  /* 0x00017000ff108b82 */ /* 0x002e220000000a00 */
[----:B---3--:R-:W-:-:S05]  /*37b60*/  FMUL R15, R58, UR60 ;  /* 0x0000003c3a0f7c20 */ /* 0x008fca0008400000 */
[----:B------:R-:W-:-:S05]  /*37b70*/  F2FP.SATFINITE.E4M3.F32.PACK_AB_MERGE_C R15, RZ, R15, RZ ;  /* 0x0000000fff0f723e */ /* 0x000fca00048070ff */
[----:B------:R1:W-:Y:S02]  /*37b80*/  @!P3 STG.E.U8 desc[UR4][R18.64+0x19], R15 ;  /* 0x0000190f1200b986 */ /* 0x0003e4000c101104 */
[----:B-1----:R-:W-:Y:S02]  /*37b90*/  FMUL R15, R69, UR60 ;  /* 0x0000003c450f7c20 */ /* 0x002fe40008400000 */
[----:B------:R-:W2:Y:S01]  /*37ba0*/  LDL.LU R69, [R1+0x2e4] ;  /* 0x0002e40001457983 */ /* 0x000ea20000300800 */
[----:B------:R-:W-:Y:S02]  /*37bb0*/  LOP3.LUT R0, R0, 0xffbfffff, RZ, 0xc0, !PT ;  /* 0xffbfffff00007812 */ /* 0x000fe400078ec0ff */
[----:B0-----:R-:W-:Y:S02]  /*37bc0*/  @!P0 IADD3 R64, P5, P6, R14, R16, R3 ;  /* 0x000000100e408210 */ /* 0x001fe40007ebe003 */
[----:B------:R-:W-:Y:S02]  /*37bd0*/  @P0 LOP3.LUT R0, R0, 0x400000, RZ, 0xfc, !PT ;  /* 0x0040000000000812 */ /* 0x000fe400078efcff */
[----:B------:R-:W-:-:S02]  /*37be0*/  @!P0 IADD3.X R65, R29, R17, R2, P5, P6 ;  /* 0x000000111d418210 */ /* 0x000fc40002fec402 */
[----:B------:R-:W-:Y:S02]  /*37bf0*/  LOP3.LUT P5, RZ, R0, 0x1000, RZ, 0xc0, !PT ;  /* 0x0000100000ff7812 */ /* 0x000fe400078ac0ff */
[----:B------:R-:W-:-:S11]  /*37c00*/  F2FP.SATFINITE.E4M3.F32.PACK_AB_MERGE_C R15, RZ, R15, RZ ;  /* 0x0000000fff0f723e */ /* 0x000fd600048070ff */
[----:B------:R0:W-:Y:S02]  /*37c10*/  @!P5 STG.E.U8 desc[UR4][R46.64+0x10], R15 ;  /* 0x0000100f2e00d986 */ /* 0x0001e4000c101104 */
[----:B0-----:R-:W-:Y:S02]  /*37c20*/  FMUL R15, R68, UR60 ;  /* 0x0000003c440f7c20 */ /* 0x001fe40008400000 */
[----:B------:R-:W3:Y:S01]  /*37c30*/  LDL.LU R68, [R1+0x2e8] ;  /* 0x0002e80001447983 */ /* 0x000ee20000300800 */
[----:B------:R-:W-:Y:S02]  /*37c40*/  ISETP.LT.OR P0, PT, R28, 0x3a, !P2 ;  /* 0x0000003a1c00780c */ /* 0x000fe40005701670 */
[----:B------:R-:W-:-:S11]  /*37c50*/  LOP3.LUT R7, R7, 0xffffbfff, RZ, 0xc0, !PT ;  /* 0xffffbfff07077812 */ /* 0x000fd600078ec0ff */
[----:B------:R-:W0:Y:S01]  /*37c60*/  @!P0 LDC.64 R16, c[0x0][0x5c0] ;  /* 0x00017000ff108b82 */ /* 0x000e220000000a00 */
[----:B------:R-:W-:Y:S02]  /*37c70*/  @P2 LOP3.LUT R7, R7, 0x4000, RZ, 0xfc, !PT ;  /* 0x0000400007072812 */ /* 0x000fe400078efcff */
        /* <DEDUP_REMOVED lines=8> */
[C---:B------:R-:W-:Y:S02]  /*37d00*/  LOP3.LUT P6, RZ, R0.reuse, 0x10, RZ, 0xc0, !PT ;  /* 0x0000001000ff7812 */ /* 0x040fe400078cc0ff */
[----:B------:R-:W-:-:S04]  /*37d10*/  LOP3.LUT R0, R0, 0xfffffbff, RZ, 0xc0, !PT ;  /* 0xfffffbff00007812 */ /* 0x000fc800078ec0ff */
[----:B------:R-:W-:Y:S02]  /*37d20*/  @P0 LOP3.LUT R0, R0, 0x400, RZ, 0xfc, !PT ;  /* 0x0000040000000812 */ /* 0x000fe400078efcff */
[----:B------:R-:W-:Y:S02]  /*37d30*/  LOP3.LUT P0, RZ, R7, 0x10000, RZ, 0xc0, !PT ;  /* 0x0001000007ff7812 */ /* 0x000fe4000780c0ff */
[----:B0-----:R-:W-:-:S04]  /*37d40*/  @!P2 IADD3 R26, P3, P4, R14, R16, R9 ;  /* 0x000000100e1aa210 */ /* 0x001fc80007c7e009 */
[----:B------:R-:W-:Y:S02]  /*37d50*/  @!P2 IADD3.X R27, R29, R17, R8, P3, P4 ;  /* 0x000000111d1ba210 */ /* 0x000fe40001fe8408 */
[----:B------:R-:W-:-:S13]  /*37d60*/  ISETP.LT.OR P4, PT, R28, 0x11, !P0 ;  /* 0x000000111c00780c */ /* 0x000fda0004781670 */
[----:B------:R-:W0:Y:S01]  /*37d70*/  @!P4 LDC.64 R16, c[0x0][0x5c0] ;  /* 0x00017000ff10cb82 */ /* 0x000e220000000a00 */
[----:B------:R-:W-:-:S05]  /*37d80*/  F2FP.SATFINITE.E4M3.F32.PACK_AB_MERGE_C R15, RZ, R15, RZ ;  /* 0x0000000fff0f723e */ /* 0x000fca00048070ff */
[----:B------:R1:W-:Y:S02]  /*37d90*/  @!P6 STG.E.U8 desc[UR4][R40.64+0x11], R15 ;  /* 0x0000110f2800e986 */ /* 0x0003e4000c101104 */
[----:B-1----:R-:W-:-:S04]  /*37da0*/  @!P4 IADD3 R15, P3, P5, R3, R14, R11 ;  /* 0x0000000e030fc210 */ /* 0x002fc80007d7e00b */
[----:B------:R-:W-:Y:S02]  /*37db0*/  @!P4 IADD3.X R18, R2, R29, R10, P3, P5 ;  /* 0x0000001d0212c210 */ /* 0x000fe40001fea40a */
[----:B0-----:R-:W-:Y:S01]  /*37dc0*/  @!P4 IADD3 R16, P3, R15, R16, RZ ;  /* 0x000000100f10c210 */ /* 0x001fe20007f7e0ff */
[----:B------:R-:W-:Y:S02]  /*37dd0*/  FMUL R15, R70, UR60 ;  /* 0x0000003c460f7c20 */ /* 0x000fe40008400000 */
[----:B------:R-:W4:Y:S02]  /*37de0*/  LDL.LU R70, [R1+0x2ec] ;  /* 0x0002ec0001467983 */ /* 0x000f240000300800 */
[----:B------:R-:W-:Y:S01]  /*37df0*/  @!P4 IMAD.X R17, R18, 0x1, R17, P3 ;  /* 0x000000011211c824 */ /* 0x000fe200018e0611 */
[----:B------:R-:W-:-:S05]  /*37e00*/  F2FP.SATFINITE.E4M3.F32.PACK_AB_MERGE_C R15, RZ, R15, RZ ;  /* 0x0000000fff0f723e */ /* 0x000fca00048070ff */
[----:B------:R2:W-:Y:S01]  /*37e10*/  @!P4 STG.E.U8 desc[UR4][R16.64+0x10], R15 ;  /* 0x0000100f1000c986 */ /* 0x0005e2000c101104 */
[----:B------:R-:W-:-:S13]  /*37e20*/  ISETP.LT.OR P3, PT, R28, 0x12, !P0 ;  /* 0x000000121c00780c */ /* 0x000fda0004761670 */
[----:B------:R-:W0:Y:S01]  /*37e30*/  @!P3 LDC.64 R18, c[0x0][0x5c0] ;  /* 0x00017000ff12bb82 */ /* 0x000e220000000a00 */
[----:B------:R-:W-:-:S04]  /*37e40*/  @!P3 IADD3 R22, P5, P6, R3, R14, R11 ;  /* 0x0000000e0316b210 */ /* 0x000fc80007ebe00b */
[----:B------:R-:W-:Y:S02]  /*37e50*/  @!P3 IADD3.X R23, R2, R29, R10, P5, P6 ;  /* 0x0000001d0217b210 */ /* 0x000fe40002fec40a */
[----:B0-----:R-:W-:-:S05]  /*37e60*/  @!P3 IADD3 R18, P4, R22, R18, RZ ;  /* 0x000000121612b210 */ /* 0x001fca0007f9e0ff */
[----:B------:R-:W-:Y:S02]  /*37e70*/  @!P3 IMAD.X R19, R23, 0x1, R19, P4 ;  /* 0x000000011713b824 */ /* 0x000fe400020e0613 */
[----:B--2---:R-:W-:Y:S02]  /*37e80*/  FMUL R15, R69, UR60 ;  /* 0x0000003c450f7c20 */ /* 0x004fe40008400000 */
[----:B------:R-:W2:Y:S03]  /*37e90*/  LDL.LU R69, [R1+0x2f0] ;  /* 0x0002f00001457983 */ /* 0x000ea60000300800 */
[----:B------:R-:W-:-:S05]  /*37ea0*/  F2FP.SATFINITE.E4M3.F32.PACK_AB_MERGE_C R15, RZ, R15, RZ ;  /* 0x0000000fff0f723e */ /* 0x000fca00048070ff */
[----:B------:R3:W-:Y:S02]  /*37eb0*/  @!P3 STG.E.U8 desc[UR4][R18.64+0x11], R15 ;  /* 0x0000110f1200b986 */ /* 0x0007e4000c101104 */
[----:B---3--:R-:W-:Y:S02]  /*37ec0*/  FMUL R15, R68, UR60 ;  /* 0x0000003c440f7c20 */ /* 0x008fe40008400000 */
[----:B------:R-:W3:Y:S01]  /*37ed0*/  LDL.LU R68, [R1+0x2f4] ;  /* 0x0002f40001447983 */ /* 0x000ee20000300800 */
[----:B------:R-:W-:Y:S02]  /*37ee0*/  LOP3.LUT P2, RZ, R0, 0x1, RZ, 0xc0, !PT ;  /* 0x0000000100ff7812 */ /* 0x000fe4000784c0ff */
[----:B------:R-:W-:Y:S01]  /*37ef0*/  LOP3.LUT R7, R7, 0xffff7fff, RZ, 0xc0, !PT ;  /* 0xffff7fff07077812 */ /* 0x000fe200078ec0ff */
[----:B------:R-:W3:Y:S04]  /*37f00*/  LDL.LU R73, [R1+0x2f8] ;  /* 0x0002f80001497983 */ /* 0x000ee80000300800 */
[----:B------:R-:W3:Y:S01]  /*37f10*/  LDL.LU R72, [R1+0x2fc] ;  /* 0x0002fc0001487983 */ /* 0x000ee20000300800 */
[----:B------:R-:W-:-:S03]  /*37f20*/  F2FP.SATFINITE.E4M3.F32.PACK_AB_MERGE_C R15, RZ, R15, RZ ;  /* 0x0000000fff0f723e */ /* 0x000fc600048070ff */
[----:B------:R-:W3:Y:S02]  /*37f30*/  LDL.LU R77, [R1+0x300] ;  /* 0x00030000014d7983 */ /* 0x000ee40000300800 */
[----:B------:R-:W-:Y:S02]  /*37f40*/  @P2 LOP3.LUT R7, R7, 0x8000, RZ, 0xfc, !PT ;  /* 0x0000800007072812 */ /* 0x000fe400078efcff */
[----:B------:R-:W-:Y:S01]  /*37f50*/  ISETP.LT.OR P2, PT, R28, 0x39, !P1 ;  /* 0x000000391c00780c */ /* 0x000fe20004f41670 */
[----:B------:R-:W3:Y:S04]  /*37f60*/  LDL.LU R76, [R1+0x304] ;  /* 0x00030400014c7983 */ /* 0x000ee80000300800 */
[----:B------:R-:W3:Y:S04]  /*37f70*/  LDL.LU R83, [R1+0x308] ;  /* 0x0003080001537983 */ /* 0x000ee80000300800 */
[----:B------:R-:W3:Y:S04]  /*37f80*/  LDL.LU R82, [R1+0x30c] ;  /* 0x00030c0001527983 */ /* 0x000ee80000300800 */
[----:B------:R-:W0:Y:S01]  /*37f90*/  @!P2 LDC.64 R16, c[0x0][0x5c0] ;  /* 0x00017000ff10ab82 */ /* 0x000e220000000a00 */
[----:B------:R-:W3:Y:S04]  /*37fa0*/  LDL.LU R81, [R1+0x310] ;  /* 0x0003100001517983 */ /* 0x000ee80000300800 */
[----:B------:R-:W3:Y:S04]  /*37fb0*/  LDL.LU R80, [R1+0x314] ;  /* 0x0003140001507983 */ /* 0x000ee80000300800 */
[----:B------:R-:W3:Y:S01]  /*37fc0*/  LDL.LU R84, [R1+0x318] ;  /* 0x0003180001547983 */ /* 0x000ee20000300800 */
[----:B0-----:R-:W-:-:S04]  /*37fd0*/  @!P2 IADD3 R40, P5, P6, R14, R16, R9 ;  /* 0x000000100e28a210 */ /* 0x001fc80007ebe009 */
[----:B------:R-:W-:Y:S02]  /*37fe0*/  @!P2 IADD3.X R41, R29, R17, R8, P5, P6 ;  /* 0x000000111d29a210 */ /* 0x000fe40002fec408 */
[----:B------:R-:W-:-:S13]  /*37ff0*/  ISETP.LT.OR P2, PT, R28, 0x3a, !P1 ;  /* 0x0000003a1c00780c */ /* 0x000fda0004f41670 */
[----:B------:R-:W0:Y:S01]  /*38000*/  @!P2 LDC.64 R16, c[0x0][0x5c0] ;  /* 0x00017000ff10ab82 */ /* 0x000e220000000a00 */
[----:B------:R-:W-:Y:S02]  /*38010*/  ISETP.GE.AND P6, PT, R13, 0x101, PT ;  /* 0x000001010d00780c */ /* 0x000fe40003fc6270 */
[----:B------:R-:W-:Y:S02]  /*38020*/  LOP3.LUT P5, RZ, R0, 0x2000, RZ, 0xc0, !PT ;  /* 0x0000200000ff7812 */ /* 0x000fe400078ac0ff */
[----:B0-----:R-:W-:-:S04]  /*38030*/  @!P2 IADD3 R22, P3, P4, R14, R16, R9 ;  /* 0x000000100e16a210 */ /* 0x001fc80007c7e009 */
[----:B------:R-:W-:Y:S02]  /*38040*/  @!P2 IADD3.X R23, R29, R17, R8, P3, P4 ;  /* 0x000000111d17a210 */ /* 0x000fe40001fe8408 */
[----:B------:R-:W-:-:S13]  /*38050*/  ISETP.LT.OR P2, PT, R28, 0x31, !P6 ;  /* 0x000000311c00780c */ /* 0x000fda0007741670 */
[----:B------:R-:W0:Y:S01]  /*38060*/  @!P2 LDC.64 R16, c[0x0][0x5c0] ;  /* 0x00017000ff10ab82 */ /* 0x000e220000000a00 */
[----:B------:R1:W-:Y:S01]  /*38070*/  @!P5 STG.E.U8 desc[UR4][R42.64+0x18], R15 ;  /* 0x0000180f2a00d986 */ /* 0x0003e2000c101104 */
[----:B------:R-:W-:Y:S02]  /*38080*/  ISETP.LT.OR P5, PT, R28, 0x32, !P6 ;  /* 0x000000321c00780c */ /* 0x000fe400077a1670 */
[----:B0-----:R-:W-:-:S04]  /*38090*/  @!P2 IADD3 R46, P3, P4, R14, R16, R11 ;  /* 0x000000100e2ea210 */ /* 0x001fc80007c7e00b */
[----:B------:R-:W-:-:S07]  /*380a0*/  @!P2 IADD3.X R47, R29, R17, R10, P3, P4 ;  /* 0x000000111d2fa210 */ /* 0x000fce0001fe840a */
[----:B------:R-:W1:Y:S01]  /*380b0*/  @!P5 LDC.64 R16, c[0x0][0x5c0] ;  /* 0x00017000ff10db82 */ /* 0x000e620000000a00 */
[----:B------:R-:W-:Y:S02]  /*380c0*/  LOP3.LUT R0, R0, 0xfeffffff, RZ, 0xc0, !PT ;  /* 0xfeffffff00007812 */ /* 0x000fe400078ec0ff */
[----:B-1----:R-:W-:-:S04]  /*380d0*/  @!P5 IADD3 R42, P3, P4, R14, R16, R11 ;  /* 0x000000100e2ad210 */ /* 0x002fc80007c7e00b */
        /* <DEDUP_REMOVED lines=18> */
[C---:B------:R-:W-:Y:S02]  /*38200*/  ISETP.LT.OR P2, PT, R28.reuse, 0x39, !P0 ;  /* 0x000000391c00780c */ /* 0x040fe40004741670 */
[----:B------:R-:W-:-:S05]  /*38210*/  ISETP.LT.OR P0, PT, R28, 0x3a, !P0 ;  /* 0x0000003a1c00780c */ /* 0x000fca0004701670 */
[----:B------:R-:W0:Y:S01]  /*38220*/  @!P3 LDC.64 R18, c[0x0][0x5c0] ;  /* 0x00017000ff12bb82 */ /* 0x000e220000000a00 */
[----:B------:R-:W-:Y:S01]  /*38230*/  @!P3 IADD3 R20, P5, P6, R3, R14, R11 ;  /* 0x0000000e0314b210 */ /* 0x000fe20007ebe00b */
[----:B--2---:R-:W-:-:S05]  /*38240*/  FMUL R15, R69, UR60 ;  /* 0x0000003c450f7c20 */ /* 0x004fca0008400000 */
[----:B------:R-:W-:-:S05]  /*38250*/  F2FP.SATFINITE.E4M3.F32.PACK_AB_MERGE_C R15, RZ, R15, RZ ;  /* 0x0000000fff0f723e */ /* 0x000fca00048070ff */
[----:B------:R1:W-:Y:S02]  /*38260*/  @!P4 STG.E.U8 desc[UR4][R16.64+0x18], R15 ;  /* 0x0000180f1000c986 */ /* 0x0003e4000c101104 */
[----:B-1----:R-:W1:Y:S01]  /*38270*/  @!P2 LDC.64 R16, c[0x0][0x5c0] ;  /* 0x00017000ff10ab82 */ /* 0x002e620000000a00 */
[----:B------:R-:W-:Y:S02]  /*38280*/  @!P3 IADD3.X R21, R2, R29, R10, P5, P6 ;  /* 0x0000001d0215b210 */ /* 0x000fe40002fec40a */
[----:B0-----:R-:W-:Y:S02]  /*38290*/  @!P3 IADD3 R18, P4, R20, R18, RZ ;  /* 0x000000121412b210 */ /* 0x001fe40007f9e0ff */
[----:B-1----:R-:W-:-:S04]  /*382a0*/  @!P2 IADD3 R70, P5, P6, R14, R16, R11 ;  /* 0x000000100e46a210 */ /* 0x002fc80007ebe00b */
[----:B------:R-:W-:Y:S02]  /*382b0*/  @!P2 IADD3.X R71, R29, R17, R10, P5, P6 ;  /* 0x000000111d47a210 */ /* 0x000fe40002fec40a */
[----:B------:R-:W0:Y:S01]  /*382c0*/  @!P0 LDC.64 R16, c[0x0][0x5c0] ;  /* 0x00017000ff108b82 */ /* 0x000e220000000a00 */
[----:B---3--:R-:W-:Y:S01]  /*382d0*/  FMUL R15, R68, UR60 ;  /* 0x0000003c440f7c20 */ /* 0x008fe20008400000 */
[----:B------:R-:W-:-:S04]  /*382e0*/  @!P3 IMAD.X R19, R21, 0x1, R19, P4 ;  /* 0x000000011513b824 */ /* 0x000fc800020e0613 */
[----:B------:R-:W-:Y:S02]  /*382f0*/  F2FP.SATFINITE.E4M3.F32.PACK_AB_MERGE_C R15, RZ, R15, RZ ;  /* 0x0000000fff0f723e */ /* 0x000fe400048070ff */
[----:B------:R-:W-:-:S03]  /*38300*/  ISETP.GE.AND P5, PT, R13, 0x1, PT ;  /* 0x000000010d00780c */ /* 0x000fc60003fa6270 */
[----:B------:R1:W-:Y:S01]  /*38310*/  @!P3 STG.E.U8 desc[UR4][R18.64+0x19], R15 ;  /* 0x0000190f1200b986 */ /* 0x0003e2000c101104 */
[----:B0-----:R-:W-:-:S04]  /*38320*/  @!P0 IADD3 R68, P3, P4, R14, R16, R11 ;  /* 0x000000100e448210 */ /* 0x001fc80007c7e00b */
[----:B------:R-:W-:Y:S02]  /*38330*/  @!P0 IADD3.X R69, R29, R17, R10, P3, P4 ;  /* 0x000000111d458210 */ /* 0x000fe40001fe840a */
[----:B------:R-:W-:-:S13]  /*38340*/  ISETP.LT.OR P3, PT, R28, 0x21, !P5 ;  /* 0x000000211c00780c */ /* 0x000fda0006f61670 */
[----:B------:R-:W0:Y:S01]  /*38350*/  @!P3 LDC.64 R16, c[0x0][0x5c0] ;  /* 0x00017000ff10bb82 */ /* 0x000e220000000a00 */
[----:B-1----:R-:W-:-:S05]  /*38360*/  FMUL R15, R73, UR60 ;  /* 0x0000003c490f7c20 */ /* 0x002fca0008400000 */
[----:B------:R-:W-:Y:S02]  /*38370*/  F2FP.SATFINITE.E4M3.F32.PACK_AB_MERGE_C R15, RZ, R15, RZ ;  /* 0x0000000fff0f723e */ /* 0x000fe400048070ff */
[----:B0-----:R-:W-:-:S05]  /*38380*/  @!P3 IADD3 R16, P4, R14, R16, RZ ;  /* 0x000000100e10b210 */ /* 0x001fca0007f9e0ff */
        /* <DEDUP_REMOVED lines=45> */
[----:B------:R0:W-:Y:S01]  /*38660*/  @!P3 STG.E.U8 desc[UR4][R16.64+0x28], R15 ;  /* 0x0000280f1000b986 */ /* 0x0001e2000c101104 */
[----:B------:R-:W-:-:S13]  /*38670*/  ISETP.LT.OR P3, PT, R28, 0x2a, !P5 ;  /* 0x0000002a1c00780c */ /* 0x000fda0006f61670 */
[----:B0-----:R-:W0:Y:S01]  /*38680*/  @!P3 LDC.64 R16, c[0x0][0x5c0] ;  /* 0x00017000ff10bb82 */ /* 0x001e220000000a00 */
[----:B------:R-:W-:Y:S01]  /*38690*/  LOP3.LUT R0, R0, 0xdfffffff, RZ, 0xc0, !PT ;  /* 0xdfffffff00007812 */ /* 0x000fe200078ec0ff */
[----:B------:R-:W-:Y:S02]  /*386a0*/  FMUL R15, R82, UR60 ;  /* 0x0000003c520f7c20 */ /* 0x000fe40008400000 */
[----:B------:R-:W3:Y:S01]  /*386b0*/  LDL.LU R82, [R1+0x320] ;  /* 0x0003200001527983 */ /* 0x000ee20000300800 */
[----:B------:R-:W-:Y:S02]  /*386c0*/  @P6 LOP3.LUT R0, R0, 0x20000000, RZ, 0xfc, !PT ;  /* 0x2000000000006812 */ /* 0x000fe400078efcff */
[----:B------:R-:W-:Y:S01]  /*386d0*/  F2FP.SATFINITE.E4M3.F32.PACK_AB_MERGE_C R15, RZ, R15, RZ ;  /* 0x0000000fff0f723e */ /* 0x000fe200048070ff */
[----:B------:R-:W4:Y:S01]  /*386e0*/  LDL.LU R85, [R1+0x324] ;  /* 0x0003240001557983 */ /* 0x000f220000300800 */
[C---:B------:R-:W-:Y:S02]  /*386f0*/  LOP3.LUT P6, RZ, R0.reuse, 0x20000, RZ, 0xc0, !PT ;  /* 0x0002000000ff7812 */ /* 0x040fe400078cc0ff */
[----:B------:R-:W-:-:S02]  /*38700*/  LOP3.LUT R0, R0, 0xefffffff, RZ, 0xc0, !PT ;  /* 0xefffffff00007812 */ /* 0x000fc400078ec0ff */
[----:B0-----:R-:W-:-:S05]  /*38710*/  @!P3 IADD3 R16, P4, R14, R16, RZ ;  /* 0x000000100e10b210 */ /* 0x001fca0007f9e0ff */
[----:B------:R-:W-:-:S05]  /*38720*/  @!P3 IMAD.X R17, R29, 0x1, R17, P4 ;  /* 0x000000011d11b824 */ /* 0x000fca00020e0611 */
[----:B------:R0:W-:Y:S01]  /*38730*/  @!P3 STG.E.U8 desc[UR4][R16.64+0x29], R15 ;  /* 0x0000290f1000b986 */ /* 0x0001e2000c101104 */
[----:B------:R-:W-:Y:S01]  /*38740*/  @P0 LOP3.LUT R0, R0, 0x10000000, RZ, 0xfc, !PT ;  /* 0x1000000000000812 */ /* 0x000fe200078efcff */
[----:B0-----:R-:W-:-:S03]  /*38750*/  FMUL R15, R81, UR60 ;  /* 0x0000003c510f7c20 */ /* 0x001fc60008400000 */
[----:B------:R-:W-:Y:S02]  /*38760*/  LOP3.LUT P0, RZ, R0, 0x10000, RZ, 0xc0, !PT ;  /* 0x0001000000ff7812 */ /* 0x000fe4000780c0ff */
[----:B------:R-:W-:Y:S02]  /*38770*/  F2FP.SATFINITE.E4M3.F32.PACK_AB_MERGE_C R15, RZ, R15, RZ ;  /* 0x0000000fff0f723e */ /* 0x000fe400048070ff */
[----:B------:R-:W-:-:S03]  /*38780*/  LOP3.LUT R7, R7, 0xffffdfff, RZ, 0xc0, !PT ;  /* 0xffffdfff07077812 */ /* 0x000fc600078ec0ff */
[----:B------:R0:W-:Y:S01]  /*38790*/  @!P6 STG.E.U8 desc[UR4][R54.64+0x28], R15 ;  /* 0x0000280f3600e986 */ /* 0x0001e2000c101104 */
[----:B------:R-:W-:Y:S02]  /*387a0*/  @P2 LOP3.LUT R7, R7, 0x2000, RZ, 0xfc, !PT ;  /* 0x0000200007072812 */ /* 0x000fe400078efcff */
[----:B------:R-:W-:Y:S01]  /*387b0*/  ISETP.LT.OR P2, PT, R28, 0x41, !P1 ;  /* 0x000000411c00780c */ /* 0x000fe20004f41670 */
[----:B0-----:R-:W-:-:S12]  /*387c0*/  FMUL R15, R80, UR60 ;  /* 0x0000003c500f7c20 */ /* 0x001fd80008400000 */
[----:B------:R-:W0:Y:S01]  /*387d0*/  @!P2 LDC.64 R16, c[0x0][0x5c0] ;  /* 0x00017000ff10ab82 */ /* 0x000e220000000a00 */
[----:B------:R-:W-:-:S05]  /*387e0*/  F2FP.SATFINITE.E4M3.F32.PACK_AB_MERGE_C R15, RZ, R15, RZ ;  /* 0x0000000fff0f723e */ /* 0x000fca00048070ff */
[----:B------:R1:W-:Y:S02]  /*387f0*/  @!P0 STG.E.U8 desc[UR4][R52.64+0x29], R15 ;  /* 0x0000290f34008986 */ /* 0x0003e4000c101104 */
[----:B-1----:R-:W-:Y:S02]  /*38800*/  FMUL R15, R84, UR60 ;  /* 0x0000003c540f7c20 */ /* 0x002fe40008400000 */
[----:B------:R-:W4:Y:S01]  /*38810*/  LDL.LU R84, [R1+0x328] ;  /* 0x0003280001547983 */ /* 0x000f220000300800 */
[----:B0-----:R-:W-:-:S03]  /*38820*/  @!P2 IADD3 R48, P3, P4, R14, R16, R9 ;  /* 0x000000100e30a210 */ /* 0x001fc60007c7e009 */
[----:B------:R-:W4:Y:S01]  /*38830*/  LDL.LU R86, [R1+0x32c] ;  /* 0x00032c0001567983 */ /* 0x000f220000300800 */
[----:B------:R-:W-:Y:S02]  /*38840*/  @!P2 IADD3.X R49, R29, R17, R8, P3, P4 ;  /* 0x000000111d31a210 */ /* 0x000fe40001fe8408 */
[----:B------:R-:W-:-:S13]  /*38850*/  ISETP.LT.OR P2, PT, R28, 0x42, !P1 ;  /* 0x000000421c00780c */ /* 0x000fda0004f41670 */
[----:B------:R-:W0:Y:S02]  /*38860*/  @!P2 LDC.64 R16, c[0x0][0x5c0] ;  /* 0x00017000ff10ab82 */ /* 0x000e240000000a00 */
[----:B0-----:R-:W-:-:S04]  /*38870*/  @!P2 IADD3 R50, P3, P4, R14, R16, R9 ;  /* 0x000000100e32a210 */ /* 0x001fc80007c7e009 */
[----:B------:R-:W-:Y:S02]  /*38880*/  @!P2 IADD3.X R51, R29, R17, R8, P3, P4 ;  /* 0x000000111d33a210 */ /* 0x000fe40001fe8408 */
[----:B------:R-:W-:-:S13]  /*38890*/  ISETP.LT.OR P2, PT, R28, 0x49, !P1 ;  /* 0x000000491c00780c */ /* 0x000fda0004f41670 */
[----:B------:R-:W0:Y:S01]  /*388a0*/  @!P2 LDC.64 R16, c[0x0][0x5c0] ;  /* 0x00017000ff10ab82 */ /* 0x000e220000000a00 */
[----:B------:R-:W-:Y:S02]  /*388b0*/  ISETP.LT.OR P0, PT, R28, 0x4a, !P1 ;  /* 0x0000004a1c00780c */ /* 0x000fe40004f01670 */
[----:B0-----:R-:W-:-:S04]  /*388c0*/  @!P2 IADD3 R54, P3, P4, R14, R16, R9 ;  /* 0x000000100e36a210 */ /* 0x001fc80007c7e009 */
[----:B------:R-:W-:-:S07]  /*388d0*/  @!P2 IADD3.X R55, R29, R17, R8, P3, P4 ;  /* 0x000000111d37a210 */ /* 0x000fce0001fe8408 */
[----:B------:R-:W0:Y:S01]  /*388e0*/  @!P0 LDC.64 R16, c[0x0][0x5c0] ;  /* 0x00017000ff108b82 */ /* 0x000e220000000a00 */
[----:B------:R-:W-:-:S04]  /*388f0*/  ISETP.GE.AND P2, PT, R13, 0x101, PT ;  /* 0x000001010d00780c */ /* 0x000fc80003f46270 */
[----:B------:R-:W-:Y:S02]  /*38900*/  ISETP.LT.OR P5, PT, R28, 0x41, !P2 ;  /* 0x000000411c00780c */ /* 0x000fe400057a1670 */
[----:B------:R-:W-:Y:S02]  /*38910*/  F2FP.SATFINITE.E4M3.F32.PACK_AB_MERGE_C R15, RZ, R15, RZ ;  /* 0x0000000fff0f723e */ /* 0x000fe400048070ff */
[----:B0-----:R-:W-:-:S04]  /*38920*/  @!P0 IADD3 R52, P3, P4, R14, R16, R9 ;  /* 0x000000100e348210 */ /* 0x001fc80007c7e009 */
[----:B------:R-:W-:-:S05]  /*38930*/  @!P0 IADD3.X R53, R29, R17, R8, P3, P4 ;  /* 0x000000111d358210 */ /* 0x000fca0001fe8408 */
[----:B------:R-:W0:Y:S01]  /*38940*/  @!P5 LDC.64 R16, c[0x0][0x5c0] ;  /* 0x00017000ff10db82 */ /* 0x000e220000000a00 */
[----:B------:R-:W-:-:S13]  /*38950*/  ISETP.LT.OR P0, PT, R28, 0x21, !P1 ;  /* 0x000000211c00780c */ /* 0x000fda0004f01670 */
[----:B------:R1:W-:Y:S01]  /*38960*/  @!P0 STG.E.U8 desc[UR4][R36.64+0x20], R15 ;  /* 0x0000200f24008986 */ /* 0x0003e2000c101104 */
[----:B------:R-:W-:Y:S02]  /*38970*/  ISETP.LT.OR P0, PT, R28, 0x42, !P2 ;  /* 0x000000421c00780c */ /* 0x000fe40005701670 */
[----:B0-----:R-:W-:-:S04]  /*38980*/  @!P5 IADD3 R80, P3, P4, R14, R16, R11 ;  /* 0x000000100e50d210 */ /* 0x001fc80007c7e00b */
[----:B------:R-:W-:-:S07]  /*38990*/  @!P5 IADD3.X R81, R29, R17, R10, P3, P4 ;  /* 0x000000111d51d210 */ /* 0x000fce0001fe840a */
[----:B------:R-:W1:Y:S01]  /*389a0*/  @!P0 LDC.64 R16, c[0x0][0x5c0] ;  /* 0x00017000ff108b82 */ /* 0x000e620000000a00 */
[----:B------:R-:W-:-:S04]  /*389b0*/  LOP3.LUT R0, R0, 0xbfffffff, RZ, 0xc0, !PT ;  /* 0xbfffffff00007812 */ /* 0x000fc800078ec0ff */
[----:B------:R-:W-:-:S04]  /*389c0*/  @P5 LOP3.LUT R0, R0, 0x40000000, RZ, 0xfc, !PT ;  /* 0x4000000000005812 */ /* 0x000fc800078efcff */
[----:B------:R-:W-:-:S04]  /*389d0*/  LOP3.LUT R0, R0, 0xfffffdff, RZ, 0xc0, !PT ;  /* 0xfffffdff00007812 */ /* 0x000fc800078ec0ff */
[----:B------:R-:W-:Y:S02]  /*389e0*/  @P0 LOP3.LUT R0, R0, 0x200, RZ, 0xfc, !PT ;  /* 0x0000020000000812 */ /* 0x000fe400078efcff */
[----:B-1----:R-:W-:-:S04]  /*389f0*/  @!P0 IADD3 R36, P3, P4, R14, R16, R11 ;  /* 0x000000100e248210 */ /* 0x002fc80007c7e00b */
[----:B------:R-:W-:Y:S02]  /*38a00*/  @!P0 IADD3.X R37, R29, R17, R10, P3, P4 ;  /* 0x000000111d258210 */ /* 0x000fe40001fe840a */
[----:B------:R-:W-:-:S04]  /*38a10*/  ISETP.GE.AND P0, PT, R13, 0x89, PT ;  /* 0x000000890d00780c */ /* 0x000fc80003f06270 */
[C---:B------:R-:W-:Y:S02]  /*38a20*/  ISETP.LT.OR P4, PT, R28.reuse, 0x21, !P0 ;  /* 0x000000211c00780c */ /* 0x040fe40004781670 */
[----:B------:R-:W-:Y:S01]  /*38a30*/  ISETP.LT.OR P6, PT, R28, 0x22, !P1 ;  /* 0x000000221c00780c */ /* 0x000fe20004fc1670 */
[----:B--2---:R-:W-:-:S10]  /*38a40*/  FMUL R15, R83, UR60 ;  /* 0x0000003c530f7c20 */ /* 0x004fd40008400000 */
[----:B------:R-:W0:Y:S01]  /*38a50*/  @!P4 LDC.64 R16, c[0x0][0x5c0] ;  /* 0x00017000ff10cb82 */ /* 0x000e220000000a00 */
        /* <DEDUP_REMOVED lines=8> */
[----:B---3--:R-:W-:Y:S01]  /*38ae0*/  FMUL R15, R82, UR60 ;  /* 0x0000003c520f7c20 */ /* 0x008fe20008400000 */
[----:B------:R-:W-:-:S04]  /*38af0*/  @!P3 IADD3 R20, P5, P6, R3, R14, R9 ;  /* 0x0000000e0314b210 */ /* 0x000fc80007ebe009 */
[----:B------:R-:W-:Y:S02]  /*38b00*/  F2FP.SATFINITE.E4M3.F32.PACK_AB_MERGE_C R15, RZ, R15, RZ ;  /* 0x0000000fff0f723e */ /* 0x000fe400048070ff */
[----:B------:R-:W-:-:S03]  /*38b10*/  @!P3 IADD3.X R21, R2, R29, R8, P5, P6 ;  /* 0x0000001d0215b210 */ /* 0x000fc60002fec408 */
[----:B------:R4:W-:Y:S02]  /*38b20*/  @!P4 STG.E.U8 desc[UR4][R16.64+0x20], R15 ;  /* 0x0000200f1000c986 */ /* 0x0009e4000c101104 */
[----:B----4-:R-:W-:Y:S01]  /*38b30*/  FMUL R15, R85, UR60 ;  /* 0x0000003c550f7c20 */ /* 0x010fe20008400000 */
[----:B0-----:R-:W-:Y:S01]  /*38b40*/  @!P3 IADD3 R18, P4, R20, R18, RZ ;  /* 0x000000121412b210 */ /* 0x001fe20007f9e0ff */
[----:B------:R-:W2:Y:S03]  /*38b50*/  LDL.LU R85, [R1+0x330] ;  /* 0x0003300001557983 */ /* 0x000ea60000300800 */
[----:B------:R-:W-:Y:S01]  /*38b60*/  F2FP.SATFINITE.E4M3.F32.PACK_AB_MERGE_C R15, RZ, R15, RZ ;  /* 0x0000000fff0f723e */ /* 0x000fe200048070ff */
[----:B------:R-:W-:-:S05]  /*38b70*/  @!P3 IMAD.X R19, R21, 0x1, R19, P4 ;  /* 0x000000011513b824 */ /* 0x000fca00020e0613 */
[----:B------:R0:W-:Y:S02]  /*38b80*/  @!P3 STG.E.U8 desc[UR4][R18.64+0x21], R15 ;  /* 0x0000210f1200b986 */ /* 0x0001e4000c101104 */
[----:B0-----:R-:W-:Y:S02]  /*38b90*/  FMUL R15, R84, UR60 ;  /* 0x0000003c540f7c20 */ /* 0x001fe40008400000 */
[----:B------:R-:W3:Y:S04]  /*38ba0*/  LDL.LU R84, [R1+0x334] ;  /* 0x0003340001547983 */ /* 0x000ee80000300800 */
[----:B------:R-:W4:Y:S01]  /*38bb0*/  LDL.LU R92, [R1+0x338] ;  /* 0x00033800015c7983 */ /* 0x000f220000300800 */
[----:B------:R-:W-:Y:S02]  /*38bc0*/  ISETP.LT.OR P2, PT, R28, 0x49, !P2 ;  /* 0x000000491c00780c */ /* 0x000fe40005741670 */
[----:B------:R-:W-:Y:S01]  /*38bd0*/  LOP3.LUT R0, R0, 0x7fffffff, RZ, 0xc0, !PT ;  /* 0x7fffffff00007812 */ /* 0x000fe200078ec0ff */
[----:B------:R-:W4:Y:S01]  /*38be0*/  LDL.LU R94, [R1+0x33c] ;  /* 0x00033c00015e7983 */ /* 0x000f220000300800 */
[----:B------:R-:W-:-:S03]  /*38bf0*/  F2FP.SATFINITE.E4M3.F32.PACK_AB_MERGE_C R15, RZ, R15, RZ ;  /* 0x0000000fff0f723e */ /* 0x000fc600048070ff */
[----:B------:R-:W4:Y:S06]  /*38c00*/  LDL.LU R93, [R1+0x340] ;  /* 0x00034000015d7983 */ /* 0x000f2c0000300800 */
[----:B------:R-:W0:Y:S02]  /*38c10*/  @!P2 LDC.64 R16, c[0x0][0x5c0] ;  /* 0x00017000ff10ab82 */ /* 0x000e240000000a00 */
[----:B0-----:R-:W-:-:S04]  /*38c20*/  @!P2 IADD3 R82, P5, P6, R14, R16, R11 ;  /* 0x000000100e52a210 */ /* 0x001fc80007ebe00b */
        /* <DEDUP_REMOVED lines=19> */
[----:B------:R-:W-:-:S05]  /*38d60*/  ISETP.LT.OR P4, PT, R28, 0x29, !P0 ;  /* 0x000000291c00780c */ /* 0x000fca0004781670 */
[----:B------:R0:W-:Y:S01]  /*38d70*/  @!P6 STG.E.U8 desc[UR4][R38.64+0x28], R15 ;  /* 0x0000280f2600e986 */ /* 0x0001e2000c101104 */
[----:B------:R-:W-:-:S07]  /*38d80*/  ISETP.LT.OR P6, PT, R28, 0x2a, !P1 ;  /* 0x0000002a1c00780c */ /* 0x000fce0004fc1670 */
[----:B------:R-:W1:Y:S01]  /*38d90*/  @!P4 LDC.64 R16, c[0x0][0x5c0] ;  /* 0x00017000ff10cb82 */ /* 0x000e620000000a00 */
[----:B0-----:R-:W-:-:S05]  /*38da0*/  FMUL R15, R86, UR60 ;  /* 0x0000003c560f7c20 */ /* 0x001fca0008400000 */
[----:B------:R-:W-:-:S05]  /*38db0*/  F2FP.SATFINITE.E4M3.F32.PACK_AB_MERGE_C R15, RZ, R15, RZ ;  /* 0x0000000fff0f723e */ /* 0x000fca00048070ff */
[----:B------:R0:W-:Y:S02]  /*38dc0*/  @!P6 STG.E.U8 desc[UR4][R34.64+0x29], R15 ;  /* 0x0000290f2200e986 */ /* 0x0001e4000c101104 */
[----:B0-----:R-:W-:-:S04]  /*38dd0*/  @!P4 IADD3 R15, P3, P5, R3, R14, R9 ;  /* 0x0000000e030fc210 */ /* 0x001fc80007d7e009 */
[----:B------:R-:W-:Y:S02]  /*38de0*/  @!P4 IADD3.X R18, R2, R29, R8, P3, P5 ;  /* 0x0000001d0212c210 */ /* 0x000fe40001fea408 */
[----:B-1----:R-:W-:-:S05]  /*38df0*/  @!P4 IADD3 R16, P3, R15, R16, RZ ;  /* 0x000000100f10c210 */ /* 0x002fca0007f7e0ff */
[----:B------:R-:W-:Y:S01]  /*38e00*/  @!P4 IMAD.X R17, R18, 0x1, R17, P3 ;  /* 0x000000011211c824 */ /* 0x000fe200018e0611 */
[----:B------:R-:W-:-:S13]  /*38e10*/  ISETP.LT.OR P3, PT, R28, 0x2a, !P0 ;  /* 0x0000002a1c00780c */ /* 0x000fda0004761670 */
[----:B------:R-:W0:Y:S01]  /*38e20*/  @!P3 LDC.64 R18, c[0x0][0x5c0] ;  /* 0x00017000ff12bb82 */ /* 0x000e220000000a00 */
[----:B------:R-:W-:-:S04]  /*38e30*/  @!P3 IADD3 R20, P5, P6, R3, R14, R9 ;  /* 0x0000000e0314b210 */ /* 0x000fc80007ebe009 */
[----:B------:R-:W-:Y:S01]  /*38e40*/  @!P3 IADD3.X R21, R2, R29, R8, P5, P6 ;  /* 0x0000001d0215b210 */ /* 0x000fe20002fec408 */
[----:B--2---:R-:W-:-:S05]  /*38e50*/  FMUL R15, R85, UR60 ;  /* 0x0000003c550f7c20 */ /* 0x004fca0008400000 */
[----:B------:R-:W-:-:S05]  /*38e60*/  F2FP.SATFINITE.E4M3.F32.PACK_AB_MERGE_C R15, RZ, R15, RZ ;  /* 0x0000000fff0f723e */ /* 0x000fca00048070ff */
[----:B------:R3:W-:Y:S01]  /*38e70*/  @!P4 STG.E.U8 desc[UR4][R16.64+0x28], R15 ;  /* 0x0000280f1000c986 */ /* 0x0007e2000c101104 */
[----:B0-----:R-:W-:-:S05]  /*38e80*/  @!P3 IADD3 R18, P4, R20, R18, RZ ;  /* 0x000000121412b210 */ /* 0x001fca0007f9e0ff */
[----:B------:R-:W-:Y:S02]  /*38e90*/  @!P3 IMAD.X R19, R21, 0x1, R19, P4 ;  /* 0x000000011513b824 */ /* 0x000fe400020e0613 */
[----:B---3--:R-:W-:-:S05]  /*38ea0*/  FMUL R15, R84, UR60 ;  /* 0x0000003c540f7c20 */ /* 0x008fca0008400000 */
[----:B------:R-:W-:-:S05]  /*38eb0*/  F2FP.SATFINITE.E4M3.F32.PACK_AB_MERGE_C R15, RZ, R15, RZ ;  /* 0x0000000fff0f723e */ /* 0x000fca00048070ff */
[----:B------:R4:W-:Y:S02]  /*38ec0*/  @!P3 STG.E.U8 desc[UR4][R18.64+0x29], R15 ;  /* 0x0000290f1200b986 */ /* 0x0009e4000c101104 */
[----:B----4-:R-:W-:Y:S02]  /*38ed0*/  FMUL R15, R92, UR60 ;  /* 0x0000003c5c0f7c20 */ /* 0x010fe40008400000 */
[----:B------:R-:W2:Y:S04]  /*38ee0*/  LDL.LU R92, [R1+0x344] ;  /* 0x00034400015c7983 */ /* 0x000ea80000300800 */
[----:B------:R-:W3:Y:S01]  /*38ef0*/  LDL.LU R96, [R1+0x348] ;  /* 0x0003480001607983 */ /* 0x000ee20000300800 */
[----:B------:R-:W-:Y:S02]  /*38f00*/  ISETP.LT.OR P0, PT, R28, 0x59, !P2 ;  /* 0x000000591c00780c */ /* 0x000fe40005701670 */
[----:B------:R-:W-:Y:S01]  /*38f10*/  LOP3.LUT R4, R4, 0xfffffffb, RZ, 0xc0, !PT ;  /* 0xfffffffb04047812 */ /* 0x000fe200078ec0ff */
[----:B------:R-:W4:Y:S10]  /*38f20*/  LDL.LU R95, [R1+0x34c] ;  /* 0x00034c00015f7983 */ /* 0x000f340000300800 */
[----:B------:R-:W0:Y:S01]  /*38f30*/  @!P0 LDC.64 R16, c[0x0][0x5c0] ;  /* 0x00017000ff108b82 */ /* 0x000e220000000a00 */
[----:B------:R-:W-:-:S02]  /*38f40*/  @P0 LOP3.LUT R4, R4, 0x4, RZ, 0xfc, !PT ;  /* 0x0000000404040812 */ /* 0x000fc400078efcff */
[----:B0-----:R-:W-:-:S04]  /*38f50*/  @!P0 IADD3 R86, P5, P6, R14, R16, R3 ;  /* 0x000000100e568210 */ /* 0x001fc80007ebe003 */
[----:B------:R-:W-:Y:S02]  /*38f60*/  @!P0 IADD3.X R87, R29, R17, R2, P5, P6 ;  /* 0x000000111d578210 */ /* 0x000fe40002fec402 */
[----:B------:R-:W-:Y:S02]  /*38f70*/  ISETP.LT.OR P0, PT, R28, 0x5a, !P2 ;  /* 0x0000005a1c00780c */ /* 0x000fe40005701670 */
[----:B------:R-:W-:-:S11]  /*38f80*/  LOP3.LUT R7, R7, 0xfffffbff, RZ, 0xc0, !PT ;  /* 0xfffffbff07077812 */ /* 0x000fd600078ec0ff */
[----:B------:R-:W0:Y:S01]  /*38f90*/  @!P0 LDC.64 R16, c[0x0][0x5c0] ;  /* 0x00017000ff108b82 */ /* 0x000e220000000a00 */
[----:B------:R-:W-:Y:S02]  /*38fa0*/  @P2 LOP3.LUT R7, R7, 0x400, RZ, 0xfc, !PT ;  /* 0x0000040007072812 */ /* 0x000fe400078efcff */
[----:B------:R-:W-:Y:S02]  /*38fb0*/  ISETP.LT.OR P2, PT, R28, 0x51, !P1 ;  /* 0x000000511c00780c */ /* 0x000fe40004f41670 */
[----:B------:R-:W-:Y:S02]  /*38fc0*/  LOP3.LUT P5, RZ, R0, 0x40000, RZ, 0xc0, !PT ;  /* 0x0004000000ff7812 */ /* 0x000fe400078ac0ff */
[----:B------:R-:W-:Y:S02]  /*38fd0*/  F2FP.SATFINITE.E4M3.F32.PACK_AB_MERGE_C R15, RZ, R15, RZ ;  /* 0x0000000fff0f723e */ /* 0x000fe400048070ff */
[----:B0-----:R-:W-:-:S04]  /*38fe0*/  @!P0 IADD3 R38, P3, P4, R14, R16, R3 ;  /* 0x000000100e268210 */ /* 0x001fc80007c7e003 */
[----:B------:R-:W-:-:S03]  /*38ff0*/  @!P0 IADD3.X R39, R29, R17, R2, P3, P4 ;  /* 0x000000111d278210 */ /* 0x000fc60001fe8402 */
[----:B------:R-:W0:Y:S02]  /*39000*/  @!P2 LDC.64 R16, c[0x0][0x5c0] ;  /* 0x00017000ff10ab82 */ /* 0x000e240000000a00 */
[----:B------:R1:W-:Y:S02]  /*39010*/  @!P5 STG.E.U8 desc[UR4][R56.64+0x20], R15 ;  /* 0x0000200f3800d986 */ /* 0x0003e4000c101104 */
[----:B-1----:R-:W-:Y:S02]  /*39020*/  FMUL R15, R94, UR60 ;  /* 0x0000003c5e0f7c20 */ /* 0x002fe40008400000 */
[----:B------:R-:W4:Y:S01]  /*39030*/  LDL.LU R94, [R1+0x350] ;  /* 0x00035000015e7983 */ /* 0x000f220000300800 */
[----:B------:R-:W-:Y:S02]  /*39040*/  LOP3.LUT P6, RZ, R0, 0x80, RZ, 0xc0, !PT ;  /* 0x0000008000ff7812 */ /* 0x000fe400078cc0ff */
[----:B0-----:R-:W-:Y:S01]  /*39050*/  @!P2 IADD3 R84, P3, P4, R14, R16, R9 ;  /* 0x000000100e54a210 */ /* 0x001fe20007c7e009 */
[----:B------:R-:W4:Y:S03]  /*39060*/  LDL.LU R98, [R1+0x354] ;  /* 0x0003540001627983 */ /* 0x000f260000300800 */
[----:B------:R-:W-:Y:S01]  /*39070*/  @!P2 IADD3.X R85, R29, R17, R8, P3, P4 ;  /* 0x000000111d55a210 */ /* 0x000fe20001fe8408 */
[----:B------:R-:W4:Y:S01]  /*39080*/  LDL.LU R97, [R1+0x358] ;  /* 0x0003580001617983 */ /* 0x000f220000300800 */
[----:B------:R-:W-:-:S13]  /*39090*/  ISETP.LT.OR P2, PT, R28, 0x52, !P1 ;  /* 0x000000521c00780c */ /* 0x000fda0004f41670 */
[----:B------:R-:W0:Y:S01]  /*390a0*/  @!P2 LDC.64 R16, c[0x0][0x5c0] ;  /* 0x00017000ff10ab82 */ /* 0x000e220000000a00 */
[----:B------:R-:W-:-:S04]  /*390b0*/  LOP3.LUT R0, R0, 0xffffffbf, RZ, 0xc0, !PT ;  /* 0xffffffbf00007812 */ /* 0x000fc800078ec0ff */
[----:B------:R-:W-:Y:S02]  /*390c0*/  @P0 LOP3.LUT R0, R0, 0x40, RZ, 0xfc, !PT ;  /* 0x0000004000000812 */ /* 0x000fe400078efcff */
[----:B------:R-:W-:Y:S02]  /*390d0*/  LOP3.LUT P0, RZ, R7, 0x1000, RZ, 0xc0, !PT ;  /* 0x0000100007ff7812 */ /* 0x000fe4000780c0ff */
[----:B0-----:R-:W-:-:S04]  /*390e0*/  @!P2 IADD3 R34, P3, P4, R14, R16, R9 ;  /* 0x000000100e22a210 */ /* 0x001fc80007c7e009 */
[----:B------:R-:W-:Y:S02]  /*390f0*/  @!P2 IADD3.X R35, R29, R17, R8, P3, P4 ;  /* 0x000000111d23a210 */ /* 0x000fe40001fe8408 */
[----:B------:R-:W-:Y:S02]  /*39100*/  ISETP.LT.OR P4, PT, R28, 0x21, !P0 ;  /* 0x000000211c00780c */ /* 0x000fe40004781670 */
[----:B------:R-:W-:-:S11]  /*39110*/  LOP3.LUT P2, RZ, R0, 0x8, RZ, 0xc0, !PT ;  /* 0x0000000800ff7812 */ /* 0x000fd6000784c0ff */
[----:B------:R-:W0:Y:S01]  /*39120*/  @!P4 LDC.64 R16, c[0x0][0x5c0] ;  /* 0x00017000ff10cb82 */ /* 0x000e220000000a00 */
[----:B------:R-:W-:Y:S02]  /*39130*/  F2FP.SATFINITE.E4M3.F32.PACK_AB_MERGE_C R15, RZ, R15, RZ ;  /* 0x0000000fff0f723e */ /* 0x000fe400048070ff */
[----:B------:R-:W-:-:S03]  /*39140*/  LOP3.LUT R7, R7, 0xfffff7ff, RZ, 0xc0, !PT ;  /* 0xfffff7ff07077812 */ /* 0x000fc600078ec0ff */
[----:B------:R1:W-:Y:S01]  /*39150*/  @!P6 STG.E.U8 desc[UR4][R30.64+0x21], R15 ;  /* 0x0000210f1e00e986 */ /* 0x0003e2000c101104 */
[----:B------:R-:W-:Y:S02]  /*39160*/  @P2 LOP3.LUT R7, R7, 0x800, RZ, 0xfc, !PT ;  /* 0x0000080007072812 */ /* 0x000fe400078efcff */
[----:B------:R-:W-:Y:S02]  /*39170*/  ISETP.LT.OR P2, PT, R28, 0x59, !P1 ;  /* 0x000000591c00780c */ /* 0x000fe40004f41670 */
[----:B-1----:R-:W-:-:S04]  /*39180*/  @!P4 IADD3 R15, P3, P5, R3, R14, R11 ;  /* 0x0000000e030fc210 */ /* 0x002fc80007d7e00b */
[----:B------:R-:W-:Y:S02]  /*39190*/  @!P4 IADD3.X R18, R2, R29, R10, P3, P5 ;  /* 0x0000001d0212c210 */ /* 0x000fe40001fea40a */
[----:B0-----:R-:W-:Y:S01]  /*391a0*/  @!P4 IADD3 R16, P3, R15, R16, RZ ;  /* 0x000000100f10c210 */ /* 0x001fe20007f7e0ff */
[----:B------:R-:W-:-:S04]  /*391b0*/  FMUL R15, R93, UR60 ;  /* 0x0000003c5d0f7c20 */ /* 0x000fc80008400000 */
[----:B------:R-:W-:Y:S01]  /*391c0*/  @!P4 IMAD.X R17, R18, 0x1, R17, P3 ;  /* 0x000000011211c824 */ /* 0x000fe200018e0611 */
[----:B------:R-:W-:Y:S02]  /*391d0*/  F2FP.SATFINITE.E4M3.F32.PACK_AB_MERGE_C R15, RZ, R15, RZ ;  /* 0x0000000fff0f723e */ /* 0x000fe400048070ff */
[----:B------:R-:W-:-:S03]  /*391e0*/  ISETP.LT.OR P3, PT, R28, 0x22, !P0 ;  /* 0x000000221c00780c */ /* 0x000fc60004761670 */
[----:B------:R0:W-:Y:S10]  /*391f0*/  @!P4 STG.E.U8 desc[UR4][R16.64+0x20], R15 ;  /* 0x0000200f1000c986 */ /* 0x0001f4000c101104 */
[----:B------:R-:W1:Y:S08]  /*39200*/  @!P3 LDC.64 R18, c[0x0][0x5c0] ;  /* 0x00017000ff12bb82 */ /* 0x000e700000000a00 */
[----:B0-----:R-:W0:Y:S01]  /*39210*/  @!P2 LDC.64 R16, c[0x0][0x5c0] ;  /* 0x00017000ff10ab82 */ /* 0x001e220000000a00 */
[----:B------:R-:W-:-:S04]  /*39220*/  @!P3 IADD3 R20, P5, P6, R3, R14, R11 ;  /* 0x0000000e0314b210 */ /* 0x000fc80007ebe00b */
[----:B------:R-:W-:Y:S02]  /*39230*/  @!P3 IADD3.X R21, R2, R29, R10, P5, P6 ;  /* 0x0000001d0215b210 */ /* 0x000fe40002fec40a */
[----:B0-----:R-:W-:-:S04]  /*39240*/  @!P2 IADD3 R56, P5, P6, R14, R16, R9 ;  /* 0x000000100e38a210 */ /* 0x001fc80007ebe009 */
[----:B------:R-:W-:Y:S02]  /*39250*/  @!P2 IADD3.X R57, R29, R17, R8, P5, P6 ;  /* 0x000000111d39a210 */ /* 0x000fe40002fec408 */
[----:B------:R-:W-:Y:S02]  /*39260*/  ISETP.LT.OR P2, PT, R28, 0x5a, !P1 ;  /* 0x0000005a1c00780c */ /* 0x000fe40004f41670 */
[----:B-1----:R-:W-:-:S05]  /*39270*/  @!P3 IADD3 R18, P4, R20, R18, RZ ;  /* 0x000000121412b210 */ /* 0x002fca0007f9e0ff */
[----:B------:R-:W-:-:S06]  /*39280*/  @!P3 IMAD.X R19, R21, 0x1, R19, P4 ;  /* 0x000000011513b824 */ /* 0x000fcc00020e0613 */
[----:B------:R-:W0:Y:S01]  /*39290*/  @!P2 LDC.64 R16, c[0x0][0x5c0] ;  /* 0x00017000ff10ab82 */ /* 0x000e220000000a00 */
[----:B--2---:R-:W-:-:S05]  /*392a0*/  FMUL R15, R92, UR60 ;  /* 0x0000003c5c0f7c20 */ /* 0x004fca0008400000 */
[----:B------:R-:W-:-:S05]  /*392b0*/  F2FP.SATFINITE.E4M3.F32.PACK_AB_MERGE_C R15, RZ, R15, RZ ;  /* 0x0000000fff0f723e */ /* 0x000fca00048070ff */
[----:B------:R3:W-:Y:S02]  /*392c0*/  @!P3 STG.E.U8 desc[UR4][R18.64+0x21], R15 ;  /* 0x0000210f1200b986 */ /* 0x0007e4000c101104 */
[----:B---3--:R-:W-:Y:S02]  /*392d0*/  FMUL R15, R96, UR60 ;  /* 0x0000003c600f7c20 */ /* 0x008fe40008400000 */
[----:B------:R-:W2:Y:S04]  /*392e0*/  LDL.LU R96, [R1+0x35c] ;  /* 0x00035c0001607983 */ /* 0x000ea80000300800 */
[----:B------:R-:W3:Y:S01]  /*392f0*/  LDL.LU R101, [R1+0x360] ;  /* 0x0003600001657983 */ /* 0x000ee20000300800 */
[----:B0-----:R-:W-:Y:S02]  /*39300*/  @!P2 IADD3 R30, P3, P4, R14, R16, R9 ;  /* 0x000000100e1ea210 */ /* 0x001fe40007c7e009 */
[----:B------:R-:W-:Y:S01]  /*39310*/  ISETP.GE.AND P6, PT, R13, 0x101, PT ;  /* 0x000001010d00780c */ /* 0x000fe20003fc6270 */
[----:B------:R-:W3:Y:S01]  /*39320*/  LDL.LU R100, [R1+0x364] ;  /* 0x0003640001647983 */ /* 0x000ee20000300800 */
[----:B------:R-:W-:-:S02]  /*39330*/  @!P2 IADD3.X R31, R29, R17, R8, P3, P4 ;  /* 0x000000111d1fa210 */ /* 0x000fc40001fe8408 */
[----:B------:R-:W-:Y:S01]  /*39340*/  ISETP.LT.OR P2, PT, R28, 0x51, !P6 ;  /* 0x000000511c00780c */ /* 0x000fe20007741670 */
[----:B------:R-:W3:Y:S01]  /*39350*/  LDL.LU R103, [R1+0x368] ;  /* 0x0003680001677983 */ /* 0x000ee20000300800 */
[----:B------:R-:W-:-:S11]  /*39360*/  LOP3.LUT P5, RZ, R0, 0x80000, RZ, 0xc0, !PT ;  /* 0x0008000000ff7812 */ /* 0x000fd600078ac0ff */
[----:B------:R-:W0:Y:S01]  /*39370*/  @!P2 LDC.64 R16, c[0x0][0x5c0] ;  /* 0x00017000ff10ab82 */ /* 0x000e220000000a00 */
[----:B------:R-:W-:-:S05]  /*39380*/  F2FP.SATFINITE.E4M3.F32.PACK_AB_MERGE_C R15, RZ, R15, RZ ;  /* 0x0000000fff0f723e */ /* 0x000fca00048070ff */
        /* <DEDUP_REMOVED lines=24> */
[----:B------:R-:W-:Y:S01]  /*39510*/  ISETP.GE.AND P0, PT, R13, 0x101, PT ;  /* 0x000001010d00780c */ /* 0x000fe20003f06270 */
[----:B------:R-:W-:-:S03]  /*39520*/  FMUL R15, R94, UR60 ;  /* 0x0000003c5e0f7c20 */ /* 0x000fc60008400000 */
[----:B------:R-:W-:Y:S02]  /*39530*/  ISETP.LT.OR P2, PT, R28, 0x59, !P0 ;  /* 0x000000591c00780c */ /* 0x000fe40004741670 */
[----:B------:R-:W-:-:S05]  /*39540*/  F2FP.SATFINITE.E4M3.F32.PACK_AB_MERGE_C R15, RZ, R15, RZ ;  /* 0x0000000fff0f723e */ /* 0x000fca00048070ff */
[----:B------:R0:W-:Y:S01]  /*39550*/  @!P4 STG.E.U8 desc[UR4][R16.64+0x28], R15 ;  /* 0x0000280f1000c986 */ /* 0x0001e2000c101104 */
[----:B------:R-:W1:Y:S08]  /*39560*/  @!P3 LDC.64 R18, c[0x0][0x5c0] ;  /* 0x00017000ff12bb82 */ /* 0x000e700000000a00 */
[----:B0-----:R-:W0:Y:S01]  /*39570*/  @!P2 LDC.64 R16, c[0x0][0x5c0] ;  /* 0x00017000ff10ab82 */ /* 0x001e220000000a00 */
[----:B------:R-:W-:-:S02]  /*39580*/  ISETP.LT.OR P0, PT, R28, 0x5a, !P0 ;  /* 0x0000005a1c00780c */ /* 0x000fc40004701670 */
[----:B------:R-:W-:-:S04]  /*39590*/  @!P3 IADD3 R20, P5, P6, R3, R14, R11 ;  /* 0x0000000e0314b210 */ /* 0x000fc80007ebe00b */
[----:B------:R-:W-:Y:S02]  /*395a0*/  @!P3 IADD3.X R21, R2, R29, R10, P5, P6 ;  /* 0x0000001d0215b210 */ /* 0x000fe40002fec40a */
[----:B0-----:R-:W-:-:S04]  /*395b0*/  @!P2 IADD3 R94, P5, P6, R14, R16, R11 ;  /* 0x000000100e5ea210 */ /* 0x001fc80007ebe00b */
[----:B------:R-:W-:Y:S02]  /*395c0*/  @!P2 IADD3.X R95, R29, R17, R10, P5, P6 ;  /* 0x000000111d5fa210 */ /* 0x000fe40002fec40a */
[----:B------:R-:W0:Y:S01]  /*395d0*/  @!P0 LDC.64 R16, c[0x0][0x5c0] ;  /* 0x00017000ff108b82 */ /* 0x000e220000000a00 */
[----:B-1----:R-:W-:Y:S01]  /*395e0*/  @!P3 IADD3 R18, P4, R20, R18, RZ ;  /* 0x000000121412b210 */ /* 0x002fe20007f9e0ff */
[----:B------:R-:W-:-:S04]  /*395f0*/  FMUL R15, R98, UR60 ;  /* 0x0000003c620f7c20 */ /* 0x000fc80008400000 */
[----:B------:R-:W-:Y:S01]  /*39600*/  @!P3 IMAD.X R19, R21, 0x1, R19, P4 ;  /* 0x000000011513b824 */ /* 0x000fe200020e0613 */
        /* <DEDUP_REMOVED lines=12> */
[----:B------:R-:W-:-:S13]  /*396d0*/  ISETP.LT.OR P3, PT, R28, 0x32, !P5 ;  /* 0x000000321c00780c */ /* 0x000fda0006f61670 */
[----:B0-----:R-:W0:Y:S02]  /*396e0*/  @!P3 LDC.64 R16, c[0x0][0x5c0] ;  /* 0x00017000ff10bb82 */ /* 0x001e240000000a00 */
[----:B0-----:R-:W-:Y:S01]  /*396f0*/  @!P3 IADD3 R16, P4, R14, R16, RZ ;  /* 0x000000100e10b210 */ /* 0x001fe20007f9e0ff */
[----:B--2---:R-:W-:-:S04]  /*39700*/  FMUL R15, R96, UR60 ;  /* 0x0000003c600f7c20 */ /* 0x004fc80008400000 */
[----:B------:R-:W-:Y:S01]  /*39710*/  @!P3 IMAD.X R17, R29, 0x1, R17, P4 ;  /* 0x000000011d11b824 */ /* 0x000fe200020e0611 */
[----:B------:R-:W-:-:S05]  /*39720*/  F2FP.SATFINITE.E4M3.F32.PACK_AB_MERGE_C R15, RZ, R15, RZ ;  /* 0x0000000fff0f723e */ /* 0x000fca00048070ff */
[----:B------:R3:W-:Y:S02]  /*39730*/  @!P3 STG.E.U8 desc[UR4][R16.64+0x31], R15 ;  /* 0x0000310f1000b986 */ /* 0x0007e4000c101104 */
[----:B---3--:R-:W-:Y:S02]  /*39740*/  FMUL R15, R101, UR60 ;  /* 0x0000003c650f7c20 */ /* 0x008fe40008400000 */
[----:B------:R-:W2:Y:S01]  /*39750*/  LDL.LU R101, [R1+0x36c] ;  /* 0x00036c0001657983 */ /* 0x000ea20000300800 */
[----:B------:R-:W-:Y:S02]  /*39760*/  LOP3.LUT R4, R4, 0xffffffbf, RZ, 0xc0, !PT ;  /* 0xffffffbf04047812 */ /* 0x000fe400078ec0ff */
[----:B------:R-:W-:Y:S02]  /*39770*/  LOP3.LUT R0, R0, 0xfffffff7, RZ, 0xc0, !PT ;  /* 0xfffffff700007812 */ /* 0x000fe400078ec0ff */
[----:B------:R-:W-:Y:S02]  /*39780*/  @P2 LOP3.LUT R4, R4, 0x40, RZ, 0xfc, !PT ;  /* 0x0000004004042812 */ /* 0x000fe400078efcff */
[----:B------:R-:W-:-:S02]  /*39790*/  LOP3.LUT P2, RZ, R7, 0x400, RZ, 0xc0, !PT ;  /* 0x0000040007ff7812 */ /* 0x000fc4000784c0ff */
[----:B------:R-:W-:Y:S02]  /*397a0*/  @P0 LOP3.LUT R0, R0, 0x8, RZ, 0xfc, !PT ;  /* 0x0000000800000812 */ /* 0x000fe400078efcff */
[----:B------:R-:W-:-:S13]  /*397b0*/  ISETP.LT.OR P0, PT, R28, 0x61, !P2 ;  /* 0x000000611c00780c */ /* 0x000fda0005701670 */
[----:B------:R-:W0:Y:S01]  /*397c0*/  @!P0 LDC.64 R16, c[0x0][0x5c0] ;  /* 0x00017000ff108b82 */ /* 0x000e220000000a00 */
[----:B------:R-:W-:Y:S02]  /*397d0*/  F2FP.SATFINITE.E4M3.F32.PACK_AB_MERGE_C R15, RZ, R15, RZ ;  /* 0x0000000fff0f723e */ /* 0x000fe400048070ff */
[----:B0-----:R-:W-:-:S04]  /*397e0*/  @!P0 IADD3 R96, P3, P4, R14, R16, R3 ;  /* 0x000000100e608210 */ /* 0x001fc80007c7e003 */
[----:B------:R-:W-:Y:S02]  /*397f0*/  @!P0 IADD3.X R97, R29, R17, R2, P3, P4 ;  /* 0x000000111d618210 */ /* 0x000fe40001fe8402 */
[----:B------:R-:W-:-:S13]  /*39800*/  ISETP.LT.OR P0, PT, R28, 0x31, !P2 ;  /* 0x000000311c00780c */ /* 0x000fda0005701670 */
[----:B------:R0:W-:Y:S02]  /*39810*/  @!P0 STG.E.U8 desc[UR4][R66.64+0x30], R15 ;  /* 0x0000300f42008986 */ /* 0x0001e4000c101104 */
[----:B0-----:R-:W-:Y:S02]  /*39820*/  FMUL R15, R100, UR60 ;  /* 0x0000003c640f7c20 */ /* 0x001fe40008400000 */
[----:B------:R-:W3:Y:S01]  /*39830*/  LDL.LU R100, [R1+0x370] ;  /* 0x0003700001647983 */ /* 0x000ee20000300800 */
[C---:B------:R-:W-:Y:S02]  /*39840*/  ISETP.LT.OR P6, PT, R28.reuse, 0x62, !P2 ;  /* 0x000000621c00780c */ /* 0x040fe400057c1670 */
[----:B------:R-:W-:Y:S01]  /*39850*/  ISETP.LT.OR P0, PT, R28, 0x32, !P2 ;  /* 0x000000321c00780c */ /* 0x000fe20005701670 */
[----:B------:R-:W4:Y:S10]  /*39860*/  LDL.LU R102, [R1+0x374] ;  /* 0x0003740001667983 */ /* 0x000f340000300800 */
[----:B------:R-:W0:Y:S02]  /*39870*/  @!P6 LDC.64 R16, c[0x0][0x5c0] ;  /* 0x00017000ff10eb82 */ /* 0x000e240000000a00 */
[----:B0-----:R-:W-:-:S04]  /*39880*/  @!P6 IADD3 R98, P3, P4, R14, R16, R3 ;  /* 0x000000100e62e210 */ /* 0x001fc80007c7e003 */
[----:B------:R-:W-:Y:S02]  /*39890*/  @!P6 IADD3.X R99, R29, R17, R2, P3, P4 ;  /* 0x000000111d63e210 */ /* 0x000fe40001fe8402 */
[----:B------:R-:W-:Y:S02]  /*398a0*/  ISETP.LT.OR P6, PT, R28, 0x69, !P2 ;  /* 0x000000691c00780c */ /* 0x000fe400057c1670 */
[----:B------:R-:W-:-:S11]  /*398b0*/  F2FP.SATFINITE.E4M3.F32.PACK_AB_MERGE_C R15, RZ, R15, RZ ;  /* 0x0000000fff0f723e */ /* 0x000fd600048070ff */
[----:B------:R-:W0:Y:S01]  /*398c0*/  @!P6 LDC.64 R16, c[0x0][0x5c0] ;  /* 0x00017000ff10eb82 */ /* 0x000e220000000a00 */
[----:B------:R1:W-:Y:S01]  /*398d0*/  @!P0 STG.E.U8 desc[UR4][R62.64+0x31], R15 ;  /* 0x0000310f3e008986 */ /* 0x0003e2000c101104 */
        /* <DEDUP_REMOVED lines=14> */
[----:B0-----:R-:W0:Y:S01]  /*399c0*/  @!P3 LDC.64 R16, c[0x0][0x5c0] ;  /* 0x00017000ff10bb82 */ /* 0x001e220000000a00 */
[----:B--2---:R-:W-:Y:S02]  /*399d0*/  FMUL R15, R101, UR60 ;  /* 0x0000003c650f7c20 */ /* 0x004fe40008400000 */
[----:B------:R-:W2:Y:S01]  /*399e0*/  LDL.LU R101, [R1+0x378] ;  /* 0x0003780001657983 */ /* 0x000ea20000300800 */
[----:B0-----:R-:W-:Y:S02]  /*399f0*/  @!P3 IADD3 R16, P4, R14, R16, RZ ;  /* 0x000000100e10b210 */ /* 0x001fe40007f9e0ff */
[----:B------:R-:W-:-:S03]  /*39a00*/  F2FP.SATFINITE.E4M3.F32.PACK_AB_MERGE_C R15, RZ, R15, RZ ;  /* 0x0000000fff0f723e */ /* 0x000fc600048070ff */
[----:B------:R-:W-:-:S05]  /*39a10*/  @!P3 IMAD.X R17, R29, 0x1, R17, P4 ;  /* 0x000000011d11b824 */ /* 0x000fca00020e0611 */
[----:B------:R3:W-:Y:S02]  /*39a20*/  @!P3 STG.E.U8 desc[UR4][R16.64+0x39], R15 ;  /* 0x0000390f1000b986 */ /* 0x0007e4000c101104 */
[----:B---3--:R-:W-:Y:S02]  /*39a30*/  FMUL R15, R100, UR60 ;  /* 0x0000003c640f7c20 */ /* 0x008fe40008400000 */
[----:B------:R-:W3:Y:S01]  /*39a40*/  LDL.LU R100, [R1+0x37c] ;  /* 0x00037c0001647983 */ /* 0x000ee20000300800 */
[----:B------:R-:W-:-:S04]  /*39a50*/  LOP3.LUT R7, R7, 0xfffffdff, RZ, 0xc0, !PT ;  /* 0xfffffdff07077812 */ /* 0x000fc800078ec0ff */
[----:B------:R-:W-:Y:S02]  /*39a60*/  @P2 LOP3.LUT R7, R7, 0x200, RZ, 0xfc, !PT ;  /* 0x0000020007072812 */ /* 0x000fe400078efcff */
[----:B------:R-:W-:-:S13]  /*39a70*/  ISETP.LT.OR P2, PT, R28, 0x61, !P1 ;  /* 0x000000611c00780c */ /* 0x000fda0004f41670 */
[----:B------:R-:W0:Y:S01]  /*39a80*/  @!P2 LDC.64 R16, c[0x0][0x5c0] ;  /* 0x00017000ff10ab82 */ /* 0x000e220000000a00 */
[----:B------:R-:W-:-:S04]  /*39a90*/  LOP3.LUT R4, R4, 0xfffffbff, RZ, 0xc0, !PT ;  /* 0xfffffbff04047812 */ /* 0x000fc800078ec0ff */
[----:B------:R-:W-:Y:S02]  /*39aa0*/  @P6 LOP3.LUT R4, R4, 0x400, RZ, 0xfc, !PT ;  /* 0x0000040004046812 */ /* 0x000fe400078efcff */
[----:B------:R-:W-:Y:S02]  /*39ab0*/  LOP3.LUT P6, RZ, R0, 0x400000, RZ, 0xc0, !PT ;  /* 0x0040000000ff7812 */ /* 0x000fe400078cc0ff */
[----:B------:R-:W-:Y:S02]  /*39ac0*/  F2FP.SATFINITE.E4M3.F32.PACK_AB_MERGE_C R15, RZ, R15, RZ ;  /* 0x0000000fff0f723e */ /* 0x000fe400048070ff */
[----:B0-----:R-:W-:-:S04]  /*39ad0*/  @!P2 IADD3 R62, P3, P4, R14, R16, R9 ;  /* 0x000000100e3ea210 */ /* 0x001fc80007c7e009 */
[----:B------:R-:W-:Y:S02]  /*39ae0*/  @!P2 IADD3.X R63, R29, R17, R8, P3, P4 ;  /* 0x000000111d3fa210 */ /* 0x000fe40001fe8408 */
[----:B------:R-:W-:-:S03]  /*39af0*/  ISETP.LT.OR P2, PT, R28, 0x62, !P1 ;  /* 0x000000621c00780c */ /* 0x000fc60004f41670 */
[----:B------:R4:W-:Y:S01]  /*39b00*/  @!P6 STG.E.U8 desc[UR4][R64.64+0x38], R15 ;  /* 0x0000380f4000e986 */ /* 0x0009e2000c101104 */
[----:B------:R-:W-:-:S04]  /*39b10*/  LOP3.LUT R4, R4, 0xfffffdff, RZ, 0xc0, !PT ;  /* 0xfffffdff04047812 */ /* 0x000fc800078ec0ff */
[----:B------:R-:W-:Y:S02]  /*39b20*/  @P0 LOP3.LUT R4, R4, 0x200, RZ, 0xfc, !PT ;  /* 0x0000020004040812 */ /* 0x000fe400078efcff */
[----:B------:R-:W-:-:S03]  /*39b30*/  LOP3.LUT P0, RZ, R0, 0x400, RZ, 0xc0, !PT ;  /* 0x0000040000ff7812 */ /* 0x000fc6000780c0ff */
[----:B------:R-:W0:Y:S01]  /*39b40*/  @!P2 LDC.64 R16, c[0x0][0x5c0] ;  /* 0x00017000ff10ab82 */ /* 0x000e220000000a00 */
[----:B----4-:R-:W-:Y:S02]  /*39b50*/  FMUL R15, R102, UR60 ;  /* 0x0000003c660f7c20 */ /* 0x010fe40008400000 */
[----:B------:R-:W4:Y:S03]  /*39b60*/  LDL.LU R102, [R1+0x380] ;  /* 0x0003800001667983 */ /* 0x000f260000300800 */
[----:B------:R-:W-:-:S05]  /*39b70*/  F2FP.SATFINITE.E4M3.F32.PACK_AB_MERGE_C R15, RZ, R15, RZ ;  /* 0x0000000fff0f723e */ /* 0x000fca00048070ff */
[----:B------:R2:W-:Y:S01]  /*39b80*/  @!P0 STG.E.U8 desc[UR4][R58.64+0x39], R15 ;  /* 0x0000390f3a008986 */ /* 0x0005e2000c101104 */
        /* <DEDUP_REMOVED lines=8> */
[----:B--2---:R-:W-:Y:S02]  /*39c10*/  FMUL R15, R101, UR60 ;  /* 0x0000003c650f7c20 */ /* 0x004fe40008400000 */
[----:B------:R-:W2:Y:S01]  /*39c20*/  LDL.LU R101, [R1+0x384] ;  /* 0x0003840001657983 */ /* 0x000ea20000300800 */
[----:B0-----:R-:W-:-:S04]  /*39c30*/  @!P0 IADD3 R58, P3, P4, R14, R16, R9 ;  /* 0x000000100e3a8210 */ /* 0x001fc80007c7e009 */
[----:B------:R-:W-:Y:S02]  /*39c40*/  @!P0 IADD3.X R59, R29, R17, R8, P3, P4 ;  /* 0x000000111d3b8210 */ /* 0x000fe40001fe8408 */
[----:B------:R-:W-:Y:S02]  /*39c50*/  ISETP.LT.OR P0, PT, R28, 0x31, !P1 ;  /* 0x000000311c00780c */ /* 0x000fe40004f01670 */
[----:B------:R-:W-:-:S11]  /*39c60*/  F2FP.SATFINITE.E4M3.F32.PACK_AB_MERGE_C R15, RZ, R15, RZ ;  /* 0x0000000fff0f723e */ /* 0x000fd600048070ff */
[----:B------:R3:W-:Y:S02]  /*39c70*/  @!P0 STG.E.U8 desc[UR4][R60.64+0x30], R15 ;  /* 0x0000300f3c008986 */ /* 0x0007e4000c101104 */
[----:B---3--:R-:W-:Y:S02]  /*39c80*/  FMUL R15, R100, UR60 ;  /* 0x0000003c640f7c20 */ /* 0x008fe40008400000 */
[----:B------:R-:W3:Y:S01]  /*39c90*/  LDL.LU R100, [R1+0x388] ;  /* 0x0003880001647983 */ /* 0x000ee20000300800 */
[----:B------:R-:W-:-:S04]  /*39ca0*/  ISETP.GE.AND P2, PT, R13, 0x101, PT ;  /* 0x000001010d00780c */ /* 0x000fc80003f46270 */
        /* <DEDUP_REMOVED lines=21> */
[----:B----4-:R-:W-:Y:S02]  /*39e00*/  FMUL R15, R102, UR60 ;  /* 0x0000003c660f7c20 */ /* 0x010fe40008400000 */
[----:B------:R-:W4:Y:S02]  /*39e10*/  LDL.LU R102, [R1+0x38c] ;  /* 0x00038c0001667983 */ /* 0x000f240000300800 */
[----:B------:R-:W-:Y:S01]  /*39e20*/  @!P4 IMAD.X R17, R18, 0x1, R17, P3 ;  /* 0x000000011211c824 */ /* 0x000fe200018e0611 */
[----:B------:R-:W-:-:S05]  /*39e30*/  F2FP.SATFINITE.E4M3.F32.PACK_AB_MERGE_C R15, RZ, R15, RZ ;  /* 0x0000000fff0f723e */ /* 0x000fca00048070ff */
[----:B------:R2:W-:Y:S01]  /*39e40*/  @!P4 STG.E.U8 desc[UR4][R16.64+0x30], R15 ;  /* 0x0000300f1000c986 */ /* 0x0005e2000c101104 */
[----:B------:R-:W-:-:S13]  /*39e50*/  ISETP.LT.OR P3, PT, R28, 0x32, !P0 ;  /* 0x000000321c00780c */ /* 0x000fda0004761670 */
[----:B------:R-:W0:Y:S01]  /*39e60*/  @!P3 LDC.64 R18, c[0x0][0x5c0] ;  /* 0x00017000ff12bb82 */ /* 0x000e220000000a00 */
[----:B--2---:R-:W-:Y:S02]  /*39e70*/  FMUL R15, R101, UR60 ;  /* 0x0000003c650f7c20 */ /* 0x004fe40008400000 */
[----:B------:R-:W2:Y:S01]  /*39e80*/  LDL.LU R101, [R1+0x390] ;  /* 0x0003900001657983 */ /* 0x000ea20000300800 */
[----:B------:R-:W-:-:S04]  /*39e90*/  @!P3 IADD3 R20, P5, P6, R3, R14, R9 ;  /* 0x0000000e0314b210 */ /* 0x000fc80007ebe009 */
[----:B------:R-:W-:Y:S02]  /*39ea0*/  @!P3 IADD3.X R21, R2, R29, R8, P5, P6 ;  /* 0x0000001d0215b210 */ /* 0x000fe40002fec408 */
[----:B0-----:R-:W-:Y:S02]  /*39eb0*/  @!P3 IADD3 R18, P4, R20, R18, RZ ;  /* 0x000000121412b210 */ /* 0x001fe40007f9e0ff */
[----:B------:R-:W-:-:S03]  /*39ec0*/  F2FP.SATFINITE.E4M3.F32.PACK_AB_MERGE_C R15, RZ, R15, RZ ;  /* 0x0000000fff0f723e */ /* 0x000fc600048070ff */
[----:B------:R-:W-:-:S05]  /*39ed0*/  @!P3 IMAD.X R19, R21, 0x1, R19, P4 ;  /* 0x000000011513b824 */ /* 0x000fca00020e0613 */
[----:B------:R3:W-:Y:S01]  /*39ee0*/  @!P3 STG.E.U8 desc[UR4][R18.64+0x31], R15 ;  /* 0x0000310f1200b986 */ /* 0x0007e2000c101104 */
[----:B------:R-:W-:-:S13]  /*39ef0*/  ISETP.LT.OR P2, PT, R28, 0x69, !P2 ;  /* 0x000000691c00780c */ /* 0x000fda0005741670 */
[----:B------:R-:W0:Y:S01]  /*39f00*/  @!P2 LDC.64 R16, c[0x0][0x5c0] ;  /* 0x00017000ff10ab82 */ /* 0x000e220000000a00 */
[----:B---3--:R-:W-:Y:S02]  /*39f10*/  FMUL R15, R100, UR60 ;  /* 0x0000003c640f7c20 */ /* 0x008fe40008400000 */
[----:B------:R-:W3:Y:S01]  /*39f20*/  LDL.LU R100, [R1+0x394] ;  /* 0x0003940001647983 */ /* 0x000ee20000300800 */
[----:B0-----:R-:W-:-:S04]  /*39f30*/  @!P2 IADD3 R138, P5, P6, R14, R16, R11 ;  /* 0x000000100e8aa210 */ /* 0x001fc80007ebe00b */
[----:B------:R-:W-:Y:S02]  /*39f40*/  @!P2 IADD3.X R139, R29, R17, R10, P5, P6 ;  /* 0x000000111d8ba210 */ /* 0x000fe40002fec40a */
[----:B------:R-:W-:-:S04]  /*39f50*/  ISETP.GE.AND P6, PT, R13, 0x101, PT ;  /* 0x000001010d00780c */ /* 0x000fc80003fc6270 */
[----:B------:R-:W-:Y:S02]  /*39f60*/  ISETP.LT.OR P6, PT, R28, 0x6a, !P6 ;  /* 0x0000006a1c00780c */ /* 0x000fe400077c1670 */
[----:B------:R-:W-:-:S11]  /*39f70*/  LOP3.LUT R4, R4, 0xffffefff, RZ, 0xc0, !PT ;  /* 0xffffefff04047812 */ /* 0x000fd600078ec0ff */
[----:B------:R-:W0:Y:S01]  /*39f80*/  @!P6 LDC.64 R16, c[0x0][0x5c0] ;  /* 0x00017000ff10eb82 */ /* 0x000e220000000a00 */
[----:B------:R-:W-:Y:S02]  /*39f90*/  @P2 LOP3.LUT R4, R4, 0x1000, RZ, 0xfc, !PT ;  /* 0x0000100004042812 */ /* 0x000fe400078efcff */
        /* <DEDUP_REMOVED lines=24> */
[----:B0-----:R-:W-:Y:S01]  /*3a120*/  @!P4 IADD3 R16, P3, R15, R16, RZ ;  /* 0x000000100f10c210 */ /* 0x001fe20007f7e0ff */
[----:B--2---:R-:W-:Y:S02]  /*3a130*/  FMUL R15, R101, UR60 ;  /* 0x0000003c650f7c20 */ /* 0x004fe40008400000 */
[----:B------:R-:W2:Y:S04]  /*3a140*/  LDL.LU R101, [R1+0x398] ;  /* 0x0003980001657983 */ /* 0x000ea80000300800 */
[----:B------:R-:W4:Y:S01]  /*3a150*/  LDL.LU R102, [R1+0x39c] ;  /* 0x00039c0001667983 */ /* 0x000f220000300800 */
[----:B------:R-:W-:Y:S01]  /*3a160*/  @!P4 IMAD.X R17, R18, 0x1, R17, P3 ;  /* 0x000000011211c824 */ /* 0x000fe200018e0611 */
[----:B------:R-:W-:-:S05]  /*3a170*/  F2FP.SATFINITE.E4M3.F32.PACK_AB_MERGE_C R15, RZ, R15, RZ ;  /* 0x0000000fff0f723e */ /* 0x000fca00048070ff */
[----:B------:R3:W-:Y:S02]  /*3a180*/  @!P4 STG.E.U8 desc[UR4][R16.64+0x38], R15 ;  /* 0x0000380f1000c986 */ /* 0x0007e4000c101104 */
[----:B---3--:R-:W-:Y:S02]  /*3a190*/  FMUL R15, R100, UR60 ;  /* 0x0000003c640f7c20 */ /* 0x008fe40008400000 */
[----:B------:R-:W3:Y:S01]  /*3a1a0*/  LDL.LU R100, [R1+0x3a0] ;  /* 0x0003a00001647983 */ /* 0x000ee20000300800 */
[C---:B------:R-:W-:Y:S02]  /*3a1b0*/  ISETP.LT.OR P3, PT, R28.reuse, 0x3a, !P0 ;  /* 0x0000003a1c00780c */ /* 0x040fe40004761670 */
[----:B------:R-:W-:Y:S02]  /*3a1c0*/  ISETP.LT.OR P0, PT, R28, 0x79, !P2 ;  /* 0x000000791c00780c */ /* 0x000fe40005701670 */
[----:B------:R-:W-:-:S09]  /*3a1d0*/  LOP3.LUT R4, R4, 0xffffbfff, RZ, 0xc0, !PT ;  /* 0xffffbfff04047812 */ /* 0x000fd200078ec0ff */
[----:B------:R-:W0:Y:S08]  /*3a1e0*/  @!P3 LDC.64 R18, c[0x0][0x5c0] ;  /* 0x00017000ff12bb82 */ /* 0x000e300000000a00 */
[----:B------:R-:W1:Y:S01]  /*3a1f0*/  @!P0 LDC.64 R16, c[0x0][0x5c0] ;  /* 0x00017000ff108b82 */ /* 0x000e620000000a00 */
[----:B------:R-:W-:-:S04]  /*3a200*/  @!P3 IADD3 R20, P5, P6, R3, R14, R9 ;  /* 0x0000000e0314b210 */ /* 0x000fc80007ebe009 */
[----:B------:R-:W-:Y:S02]  /*3a210*/  @!P3 IADD3.X R21, R2, R29, R8, P5, P6 ;  /* 0x0000001d0215b210 */ /* 0x000fe40002fec408 */
[----:B------:R-:W-:Y:S02]  /*3a220*/  @P0 LOP3.LUT R4, R4, 0x4000, RZ, 0xfc, !PT ;  /* 0x0000400004040812 */ /* 0x000fe400078efcff */
[----:B-1----:R-:W-:-:S04]  /*3a230*/  @!P0 IADD3 R152, P5, P6, R14, R16, R3 ;  /* 0x000000100e988210 */ /* 0x002fc80007ebe003 */
[----:B------:R-:W-:Y:S02]  /*3a240*/  @!P0 IADD3.X R153, R29, R17, R2, P5, P6 ;  /* 0x000000111d998210 */ /* 0x000fe40002fec402 */
[----:B------:R-:W-:Y:S02]  /*3a250*/  ISETP.LT.OR P0, PT, R28, 0x7a, !P2 ;  /* 0x0000007a1c00780c */ /* 0x000fe40005701670 */
[----:B------:R-:W-:-:S11]  /*3a260*/  LOP3.LUT R7, R7, 0xffffffbf, RZ, 0xc0, !PT ;  /* 0xffffffbf07077812 */ /* 0x000fd600078ec0ff */
[----:B------:R-:W1:Y:S01]  /*3a270*/  @!P0 LDC.64 R16, c[0x0][0x5c0] ;  /* 0x00017000ff108b82 */ /* 0x000e620000000a00 */
[----:B0-----:R-:W-:Y:S02]  /*3a280*/  @!P3 IADD3 R18, P4, R20, R18, RZ ;  /* 0x000000121412b210 */ /* 0x001fe40007f9e0ff */
[----:B------:R-:W-:Y:S02]  /*3a290*/  @P2 LOP3.LUT R7, R7, 0x40, RZ, 0xfc, !PT ;  /* 0x0000004007072812 */ /* 0x000fe400078efcff */
[----:B------:R-:W-:Y:S01]  /*3a2a0*/  ISETP.LT.OR P2, PT, R28, 0x71, !P1 ;  /* 0x000000711c00780c */ /* 0x000fe20004f41670 */
[----:B------:R-:W-:Y:S01]  /*3a2b0*/  @!P3 IMAD.X R19, R21, 0x1, R19, P4 ;  /* 0x000000011513b824 */ /* 0x000fe200020e0613 */
[----:B------:R-:W-:-:S05]  /*3a2c0*/  F2FP.SATFINITE.E4M3.F32.PACK_AB_MERGE_C R15, RZ, R15, RZ ;  /* 0x0000000fff0f723e */ /* 0x000fca00048070ff */
[----:B------:R2:W-:Y:S01]  /*3a2d0*/  @!P3 STG.E.U8 desc[UR4][R18.64+0x39], R15 ;  /* 0x0000390f1200b986 */ /* 0x0005e2000c101104 */
[----:B-1----:R-:W-:-:S04]  /*3a2e0*/  @!P0 IADD3 R22, P3, P4, R14, R16, R3 ;  /* 0x000000100e168210 */ /* 0x002fc80007c7e003 */
[----:B------:R-:W-:Y:S02]  /*3a2f0*/  @!P0 IADD3.X R23, R29, R17, R2, P3, P4 ;  /* 0x000000111d178210 */ /* 0x000fe40001fe8402 */
[----:B------:R-:W0:Y:S01]  /*3a300*/  @!P2 LDC.64 R16, c[0x0][0x5c0] ;  /* 0x00017000ff10ab82 */ /* 0x000e220000000a00 */
[----:B------:R-:W-:-:S04]  /*3a310*/  LOP3.LUT R5, R5, 0xffffffdf, RZ, 0xc0, !PT ;  /* 0xffffffdf05057812 */ /* 0x000fc800078ec0ff */
[----:B------:R-:W-:Y:S02]  /*3a320*/  @P2 LOP3.LUT R5, R5, 0x20, RZ, 0xfc, !PT ;  /* 0x0000002005052812 */ /* 0x000fe400078efcff */
[----:B0-----:R-:W-:-:S04]  /*3a330*/  @!P2 IADD3 R154, P3, P4, R14, R16, R9 ;  /* 0x000000100e9aa210 */ /* 0x001fc80007c7e009 */
[----:B------:R-:W-:Y:S02]  /*3a340*/  @!P2 IADD3.X R155, R29, R17, R8, P3, P4 ;  /* 0x000000111d9ba210 */ /* 0x000fe40001fe8408 */
[----:B------:R-:W-:-:S13]  /*3a350*/  ISETP.LT.OR P2, PT, R28, 0x72, !P1 ;  /* 0x000000721c00780c */ /* 0x000fda0004f41670 */
[----:B------:R-:W0:Y:S01]  /*3a360*/  @!P2 LDC.64 R16, c[0x0][0x5c0] ;  /* 0x00017000ff10ab82 */ /* 0x000e220000000a00 */
[C---:B------:R-:W-:Y:S02]  /*3a370*/  LOP3.LUT P5, RZ, R0.reuse, 0x1000000, RZ, 0xc0, !PT ;  /* 0x0100000000ff7812 */ /* 0x040fe400078ac0ff */
[C---:B------:R-:W-:Y:S02]  /*3a380*/  LOP3.LUT P6, RZ, R0.reuse, 0x2000, RZ, 0xc0, !PT ;  /* 0x0000200000ff7812 */ /* 0x040fe400078cc0ff */
[----:B------:R-:W-:-:S04]  /*3a390*/  LOP3.LUT R0, R0, 0xffffffef, RZ, 0xc0, !PT ;  /* 0xffffffef00007812 */ /* 0x000fc800078ec0ff */
[----:B------:R-:W-:Y:S02]  /*3a3a0*/  @P0 LOP3.LUT R0, R0, 0x10, RZ, 0xfc, !PT ;  /* 0x0000001000000812 */ /* 0x000fe400078efcff */
[----:B------:R-:W-:Y:S02]  /*3a3b0*/  LOP3.LUT P0, RZ, R7, 0x100, RZ, 0xc0, !PT ;  /* 0x0000010007ff7812 */ /* 0x000fe4000780c0ff */
[----:B0-----:R-:W-:Y:S01]  /*3a3c0*/  @!P2 IADD3 R150, P3, P4, R14, R16, R9 ;  /* 0x000000100e96a210 */ /* 0x001fe20007c7e009 */
[----:B--2---:R-:W-:Y:S02]  /*3a3d0*/  FMUL R15, R101, UR60 ;  /* 0x0000003c650f7c20 */ /* 0x004fe40008400000 */
[----:B------:R-:W2:Y:S01]  /*3a3e0*/  LDL.LU R101, [R1+0x3a4] ;  /* 0x0003a40001657983 */ /* 0x000ea20000300800 */
[----:B------:R-:W-:Y:S02]  /*3a3f0*/  @!P2 IADD3.X R151, R29, R17, R8, P3, P4 ;  /* 0x000000111d97a210 */ /* 0x000fe40001fe8408 */
[----:B------:R-:W-:-:S02]  /*3a400*/  ISETP.LT.OR P4, PT, R28, 0x31, !P0 ;  /* 0x000000311c00780c */ /* 0x000fc40004781670 */
[----:B------:R-:W-:-:S11]  /*3a410*/  F2FP.SATFINITE.E4M3.F32.PACK_AB_MERGE_C R15, RZ, R15, RZ ;  /* 0x0000000fff0f723e */ /* 0x000fd600048070ff */
[----:B------:R-:W0:Y:S01]  /*3a420*/  @!P4 LDC.64 R16, c[0x0][0x5c0] ;  /* 0x00017000ff10cb82 */ /* 0x000e220000000a00 */
[----:B------:R4:W-:Y:S02]  /*3a430*/  @!P5 STG.E.U8 desc[UR4][R46.64+0x30], R15 ;  /* 0x0000300f2e00d986 */ /* 0x0009e4000c101104 */
[----:B----4-:R-:W-:-:S05]  /*3a440*/  FMUL R15, R102, UR60 ;  /* 0x0000003c660f7c20 */ /* 0x010fca0008400000 */
[----:B------:R-:W-:-:S05]  /*3a450*/  F2FP.SATFINITE.E4M3.F32.PACK_AB_MERGE_C R15, RZ, R15, RZ ;  /* 0x0000000fff0f723e */ /* 0x000fca00048070ff */
[----:B------:R1:W-:Y:S02]  /*3a460*/  @!P6 STG.E.U8 desc[UR4][R42.64+0x31], R15 ;  /* 0x0000310f2a00e986 */ /* 0x0003e4000c101104 */
[----:B-1----:R-:W-:-:S04]  /*3a470*/  @!P4 IADD3 R15, P3, P5, R3, R14, R11 ;  /* 0x0000000e030fc210 */ /* 0x002fc80007d7e00b */
[----:B------:R-:W-:Y:S02]  /*3a480*/  @!P4 IADD3.X R18, R2, R29, R10, P3, P5 ;  /* 0x0000001d0212c210 */ /* 0x000fe40001fea40a */
[----:B0-----:R-:W-:Y:S01]  /*3a490*/  @!P4 IADD3 R16, P3, R15, R16, RZ ;  /* 0x000000100f10c210 */ /* 0x001fe20007f7e0ff */
[----:B---3--:R-:W-:Y:S02]  /*3a4a0*/  FMUL R15, R100, UR60 ;  /* 0x0000003c640f7c20 */ /* 0x008fe40008400000 */
[----:B------:R-:W3:Y:S04]  /*3a4b0*/  LDL.LU R100, [R1+0x3a8] ;  /* 0x0003a80001647983 */ /* 0x000ee80000300800 */
[----:B------:R-:W4:Y:S01]  /*3a4c0*/  LDL.LU R102, [R1+0x3ac] ;  /* 0x0003ac0001667983 */ /* 0x000f220000300800 */
[----:B------:R-:W-:Y:S01]  /*3a4d0*/  @!P4 IMAD.X R17, R18, 0x1, R17, P3 ;  /* 0x000000011211c824 */ /* 0x000fe200018e0611 */
[----:B------:R-:W-:-:S05]  /*3a4e0*/  F2FP.SATFINITE.E4M3.F32.PACK_AB_MERGE_C R15, RZ, R15, RZ ;  /* 0x0000000fff0f723e */ /* 0x000fca00048070ff */
[----:B------:R0:W-:Y:S01]  /*3a4f0*/  @!P4 STG.E.U8 desc[UR4][R16.64+0x30], R15 ;  /* 0x0000300f1000c986 */ /* 0x0001e2000c101104 */
[----:B------:R-:W-:-:S13]  /*3a500*/  ISETP.LT.OR P3, PT, R28, 0x32, !P0 ;  /* 0x000000321c00780c */ /* 0x000fda0004761670 */
[----:B------:R-:W1:Y:S01]  /*3a510*/  @!P3 LDC.64 R18, c[0x0][0x5c0] ;  /* 0x00017000ff12bb82 */ /* 0x000e620000000a00 */
[----:B------:R-:W-:Y:S02]  /*3a520*/  @!P3 IADD3 R20, P5, P6, R3, R14, R11 ;  /* 0x0000000e0314b210 */ /* 0x000fe40007ebe00b */
[----:B------:R-:W-:Y:S02]  /*3a530*/  LOP3.LUT R0, R0, 0xfeffffff, RZ, 0xc0, !PT ;  /* 0xfeffffff00007812 */ /* 0x000fe400078ec0ff */
[----:B------:R-:W-:Y:S02]  /*3a540*/  @!P3 IADD3.X R21, R2, R29, R10, P5, P6 ;  /* 0x0000001d0215b210 */ /* 0x000fe40002fec40a */
[----:B------:R-:W-:-:S04]  /*3a550*/  @P2 LOP3.LUT R0, R0, 0x1000000, RZ, 0xfc, !PT ;  /* 0x0100000000002812 */ /* 0x000fc800078efcff */
[----:B------:R-:W-:Y:S02]  /*3a560*/  LOP3.LUT P2, RZ, R0, 0x1, RZ, 0xc0, !PT ;  /* 0x0000000100ff7812 */ /* 0x000fe4000784c0ff */
[----:B-1----:R-:W-:-:S05]  /*3a570*/  @!P3 IADD3 R18, P4, R20, R18, RZ ;  /* 0x000000121412b210 */ /* 0x002fca0007f9e0ff */
[----:B------:R-:W-:Y:S01]  /*3a580*/  @!P3 IMAD.X R19, R21, 0x1, R19, P4 ;  /* 0x000000011513b824 */ /* 0x000fe200020e0613 */
[----:B------:R-:W-:-:S05]  /*3a590*/  LOP3.LUT R7, R7, 0xffffff7f, RZ, 0xc0, !PT ;  /* 0xffffff7f07077812 */ /* 0x000fca00078ec0ff */
[----:B------:R-:W-:Y:S02]  /*3a5a0*/  @P2 LOP3.LUT R7, R7, 0x80, RZ, 0xfc, !PT ;  /* 0x0000008007072812 */ /* 0x000fe400078efcff */
[----:B------:R-:W-:-:S13]  /*3a5b0*/  ISETP.LT.OR P2, PT, R28, 0x79, !P1 ;  /* 0x000000791c00780c */ /* 0x000fda0004f41670 */
[----:B0-----:R-:W0:Y:S01]  /*3a5c0*/  @!P2 LDC.64 R16, c[0x0][0x5c0] ;  /* 0x00017000ff10ab82 */ /* 0x001e220000000a00 */
[----:B--2---:R-:W-:Y:S02]  /*3a5d0*/  FMUL R15, R101, UR60 ;  /* 0x0000003c650f7c20 */ /* 0x004fe40008400000 */
[----:B------:R-:W2:Y:S03]  /*3a5e0*/  LDL.LU R101, [R1+0x3b0] ;  /* 0x0003b00001657983 */ /* 0x000ea60000300800 */
[----:B------:R-:W-:-:S05]  /*3a5f0*/  F2FP.SATFINITE.E4M3.F32.PACK_AB_MERGE_C R15, RZ, R15, RZ ;  /* 0x0000000fff0f723e */ /* 0x000fca00048070ff */
[----:B------:R3:W-:Y:S01]  /*3a600*/  @!P3 STG.E.U8 desc[UR4][R18.64+0x31], R15 ;  /* 0x0000310f1200b986 */ /* 0x0007e2000c101104 */
[----:B------:R-:W-:Y:S02]  /*3a610*/  LOP3.LUT R5, R5, 0xffffff7f, RZ, 0xc0, !PT ;  /* 0xffffff7f05057812 */ /* 0x000fe400078ec0ff */
[----:B0-----:R-:W-:Y:S02]  /*3a620*/  @!P2 IADD3 R160, P5, P6, R14, R16, R9 ;  /* 0x000000100ea0a210 */ /* 0x001fe40007ebe009 */
[----:B------:R-:W-:Y:S02]  /*3a630*/  @P2 LOP3.LUT R5, R5, 0x80, RZ, 0xfc, !PT ;  /* 0x0000008005052812 */ /* 0x000fe400078efcff */
[----:B------:R-:W-:Y:S02]  /*3a640*/  @!P2 IADD3.X R161, R29, R17, R8, P5, P6 ;  /* 0x000000111da1a210 */ /* 0x000fe40002fec408 */
[----:B------:R-:W-:-:S13]  /*3a650*/  ISETP.LT.OR P2, PT, R28, 0x7a, !P1 ;  /* 0x0000007a1c00780c */ /* 0x000fda0004f41670 */
[----:B------:R-:W0:Y:S01]  /*3a660*/  @!P2 LDC.64 R16, c[0x0][0x5c0] ;  /* 0x00017000ff10ab82 */ /* 0x000e220000000a00 */
[----:B---3--:R-:W-:Y:S02]  /*3a670*/  FMUL R15, R100, UR60 ;  /* 0x0000003c640f7c20 */ /* 0x008fe40008400000 */
[----:B------:R-:W3:Y:S01]  /*3a680*/  LDL.LU R100, [R1+0x3b4] ;  /* 0x0003b40001647983 */ /* 0x000ee20000300800 */
[C---:B------:R-:W-:Y:S02]  /*3a690*/  LOP3.LUT P5, RZ, R0.reuse, 0x2000000, RZ, 0xc0, !PT ;  /* 0x0200000000ff7812 */ /* 0x040fe400078ac0ff */
[----:B------:R-:W-:Y:S02]  /*3a6a0*/  LOP3.LUT R0, R0, 0xffffdfff, RZ, 0xc0, !PT ;  /* 0xffffdfff00007812 */ /* 0x000fe400078ec0ff */
[----:B0-----:R-:W-:Y:S02]  /*3a6b0*/  @!P2 IADD3 R156, P3, P4, R14, R16, R9 ;  /* 0x000000100e9ca210 */ /* 0x001fe40007c7e009 */
[----:B------:R-:W-:-:S02]  /*3a6c0*/  ISETP.GE.AND P6, PT, R13, 0x101, PT ;  /* 0x000001010d00780c */ /* 0x000fc40003fc6270 */
[----:B------:R-:W-:Y:S02]  /*3a6d0*/  @P2 LOP3.LUT R0, R0, 0x2000, RZ, 0xfc, !PT ;  /* 0x0000200000002812 */ /* 0x000fe400078efcff */
        /* <DEDUP_REMOVED lines=15> */
[----:B----4-:R-:W-:Y:S02]  /*3a7d0*/  FMUL R15, R102, UR60 ;  /* 0x0000003c660f7c20 */ /* 0x010fe40008400000 */
[----:B------:R-:W4:Y:S06]  /*3a7e0*/  LDL.LU R102, [R1+0x3b8] ;  /* 0x0003b80001667983 */ /* 0x000f2c0000300800 */
[----:B------:R-:W0:Y:S01]  /*3a7f0*/  @!P4 LDC.64 R16, c[0x0][0x5c0] ;  /* 0x00017000ff10cb82 */ /* 0x000e220000000a00 */
[----:B------:R-:W-:-:S02]  /*3a800*/  F2FP.SATFINITE.E4M3.F32.PACK_AB_MERGE_C R15, RZ, R15, RZ ;  /* 0x0000000fff0f723e */ /* 0x000fc400048070ff */
[----:B------:R-:W-:-:S03]  /*3a810*/  LOP3.LUT R0, R0, 0xfdffffff, RZ, 0xc0, !PT ;  /* 0xfdffffff00007812 */ /* 0x000fc600078ec0ff */
[----:B------:R1:W-:Y:S01]  /*3a820*/  @!P2 STG.E.U8 desc[UR4][R68.64+0x39], R15 ;  /* 0x0000390f4400a986 */ /* 0x0003e2000c101104 */
[----:B------:R-:W-:Y:S02]  /*3a830*/  @P5 LOP3.LUT R0, R0, 0x2000000, RZ, 0xfc, !PT ;  /* 0x0200000000005812 */ /* 0x000fe400078efcff */
[----:B-1----:R-:W-:-:S04]  /*3a840*/  @!P4 IADD3 R15, P3, P5, R3, R14, R11 ;  /* 0x0000000e030fc210 */ /* 0x002fc80007d7e00b */
        /* <DEDUP_REMOVED lines=9> */
[----:B------:R-:W-:Y:S02]  /*3a8e0*/  LOP3.LUT R7, R7, 0xffffffef, RZ, 0xc0, !PT ;  /* 0xffffffef07077812 */ /* 0x000fe400078ec0ff */
[----:B------:R-:W-:Y:S02]  /*3a8f0*/  ISETP.LT.OR P3, PT, R28, 0x3a, !P0 ;  /* 0x0000003a1c00780c */ /* 0x000fe40004761670 */
[----:B------:R-:W-:Y:S02]  /*3a900*/  @P0 LOP3.LUT R7, R7, 0x10, RZ, 0xfc, !PT ;  /* 0x0000001007070812 */ /* 0x000fe400078efcff */
[----:B------:R-:W-:-:S04]  /*3a910*/  ISETP.GE.AND P0, PT, R13, 0x101, PT ;  /* 0x000001010d00780c */ /* 0x000fc80003f06270 */
[----:B------:R-:W-:-:S05]  /*3a920*/  ISETP.LT.OR P2, PT, R28, 0x79, !P0 ;  /* 0x000000791c00780c */ /* 0x000fca0004741670 */
[----:B------:R-:W0:Y:S08]  /*3a930*/  @!P3 LDC.64 R18, c[0x0][0x5c0] ;  /* 0x00017000ff12bb82 */ /* 0x000e300000000a00 */
[----:B------:R-:W1:Y:S01]  /*3a940*/  @!P2 LDC.64 R16, c[0x0][0x5c0] ;  /* 0x00017000ff10ab82 */ /* 0x000e620000000a00 */
[----:B------:R-:W-:Y:S02]  /*3a950*/  ISETP.LT.OR P0, PT, R28, 0x7a, !P0 ;  /* 0x0000007a1c00780c */ /* 0x000fe40004701670 */
[----:B------:R-:W-:-:S04]  /*3a960*/  @!P3 IADD3 R20, P5, P6, R3, R14, R11 ;  /* 0x0000000e0314b210 */ /* 0x000fc80007ebe00b */
[----:B------:R-:W-:Y:S02]  /*3a970*/  @!P3 IADD3.X R21, R2, R29, R10, P5, P6 ;  /* 0x0000001d0215b210 */ /* 0x000fe40002fec40a */
[----:B-1----:R-:W-:-:S04]  /*3a980*/  @!P2 IADD3 R204, P5, P6, R14, R16, R11 ;  /* 0x000000100ecca210 */ /* 0x002fc80007ebe00b */
[----:B------:R-:W-:Y:S02]  /*3a990*/  @!P2 IADD3.X R205, R29, R17, R10, P5, P6 ;  /* 0x000000111dcda210 */ /* 0x000fe40002fec40a */
[----:B------:R-:W1:Y:S01]  /*3a9a0*/  @!P0 LDC.64 R16, c[0x0][0x5c0] ;  /* 0x00017000ff108b82 */ /* 0x000e620000000a00 */
[----:B0-----:R-:W-:Y:S02]  /*3a9b0*/  @!P3 IADD3 R18, P4, R20, R18, RZ ;  /* 0x000000121412b210 */ /* 0x001fe40007f9e0ff */
[----:B------:R-:W-:-:S03]  /*3a9c0*/  F2FP.SATFINITE.E4M3.F32.PACK_AB_MERGE_C R15, RZ, R15, RZ ;  /* 0x0000000fff0f723e */ /* 0x000fc600048070ff */
[----:B------:R-:W-:Y:S01]  /*3a9d0*/  @!P3 IMAD.X R19, R21, 0x1, R19, P4 ;  /* 0x000000011513b824 */ /* 0x000fe200020e0613 */
[----:B------:R-:W-:-:S04]  /*3a9e0*/  ISETP.GE.AND P5, PT, R13, 0x1, PT ;  /* 0x000000010d00780c */ /* 0x000fc80003fa6270 */
[----:B------:R4:W-:Y:S01]  /*3a9f0*/  @!P3 STG.E.U8 desc[UR4][R18.64+0x39], R15 ;  /* 0x0000390f1200b986 */ /* 0x0009e2000c101104 */
[----:B-1----:R-:W-:-:S04]  /*3aa00*/  @!P0 IADD3 R186, P3, P4, R14, R16, R11 ;  /* 0x000000100eba8210 */ /* 0x002fc80007c7e00b */
[----:B------:R-:W-:Y:S02]  /*3aa10*/  @!P0 IADD3.X R187, R29, R17, R10, P3, P4 ;  /* 0x000000111dbb8210 */ /* 0x000fe40001fe840a */
[----:B------:R-:W-:-:S13]  /*3aa20*/  ISETP.LT.OR P3, PT, R28, 0x41, !P5 ;  /* 0x000000411c00780c */ /* 0x000fda0006f61670 */
[----:B------:R-:W0:Y:S01]  /*3aa30*/  @!P3 LDC.64 R16, c[0x0][0x5c0] ;  /* 0x00017000ff10bb82 */ /* 0x000e220000000a00 */
[----:B----4-:R-:W-:Y:S02]  /*3aa40*/  FMUL R15, R102, UR60 ;  /* 0x0000003c660f7c20 */ /* 0x010fe40008400000 */
[----:B------:R-:W4:Y:S03]  /*3aa50*/  LDL.LU R102, [R1+0x3c4] ;  /* 0x0003c40001667983 */ /* 0x000f260000300800 */
        /* <DEDUP_REMOVED lines=16> */
[----:B------:R-:W-:Y:S02]  /*3ab60*/  LOP3.LUT P2, RZ, R7, 0x40, RZ, 0xc0, !PT ;  /* 0x0000004007ff7812 */ /* 0x000fe4000784c0ff */
[----:B------:R-:W-:-:S04]  /*3ab70*/  LOP3.LUT R5, R5, 0xffefffff, RZ, 0xc0, !PT ;  /* 0xffefffff05057812 */ /* 0x000fc800078ec0ff */
[----:B------:R-:W-:Y:S02]  /*3ab80*/  @P0 LOP3.LUT R5, R5, 0x100000, RZ, 0xfc, !PT ;  /* 0x0010000005050812 */ /* 0x000fe400078efcff */
[----:B------:R-:W-:-:S13]  /*3ab90*/  ISETP.LT.OR P0, PT, R28, 0x81, !P2 ;  /* 0x000000811c00780c */ /* 0x000fda0005701670 */
[----:B------:R-:W0:Y:S01]  /*3aba0*/  @!P0 LDC.64 R16, c[0x0][0x5c0] ;  /* 0x00017000ff108b82 */ /* 0x000e220000000a00 */
[----:B------:R-:W-:Y:S02]  /*3abb0*/  ISETP.LT.OR P6, PT, R28, 0x82, !P2 ;  /* 0x000000821c00780c */ /* 0x000fe400057c1670 */
[----:B------:R-:W-:Y:S02]  /*3abc0*/  LOP3.LUT R5, R5, 0xfbffffff, RZ, 0xc0, !PT ;  /* 0xfbffffff05057812 */ /* 0x000fe400078ec0ff */
[----:B0-----:R-:W-:-:S04]  /*3abd0*/  @!P0 IADD3 R232, P3, P4, R14, R16, R3 ;  /* 0x000000100ee88210 */ /* 0x001fc80007c7e003 */
[----:B------:R-:W-:-:S05]  /*3abe0*/  @!P0 IADD3.X R233, R29, R17, R2, P3, P4 ;  /* 0x000000111de98210 */ /* 0x000fca0001fe8402 */
[----:B------:R-:W0:Y:S01]  /*3abf0*/  @!P6 LDC.64 R16, c[0x0][0x5c0] ;  /* 0x00017000ff10eb82 */ /* 0x000e220000000a00 */
[----:B------:R-:W-:Y:S02]  /*3ac00*/  @P0 LOP3.LUT R5, R5, 0x4000000, RZ, 0xfc, !PT ;  /* 0x0400000005050812 */ /* 0x000fe400078efcff */
[----:B------:R-:W-:Y:S02]  /*3ac10*/  ISETP.LT.OR P0, PT, R28, 0x41, !P2 ;  /* 0x000000411c00780c */ /* 0x000fe40005701670 */
[----:B------:R-:W-:Y:S02]  /*3ac20*/  LOP3.LUT R5, R5, 0xf7ffffff, RZ, 0xc0, !PT ;  /* 0xf7ffffff05057812 */ /* 0x000fe400078ec0ff */
[----:B------:R-:W-:Y:S02]  /*3ac30*/  F2FP.SATFINITE.E4M3.F32.PACK_AB_MERGE_C R15, RZ, R15, RZ ;  /* 0x0000000fff0f723e */ /* 0x000fe400048070ff */
[----:B------:R-:W-:Y:S02]  /*3ac40*/  @P6 LOP3.LUT R5, R5, 0x8000000, RZ, 0xfc, !PT ;  /* 0x0800000005056812 */ /* 0x000fe400078efcff */
[----:B0-----:R-:W-:-:S04]  /*3ac50*/  @!P6 IADD3 R230, P3, P4, R14, R16, R3 ;  /* 0x000000100ee6e210 */ /* 0x001fc80007c7e003 */
[----:B------:R-:W-:Y:S02]  /*3ac60*/  @!P6 IADD3.X R231, R29, R17, R2, P3, P4 ;  /* 0x000000111de7e210 */ /* 0x000fe40001fe8402 */
[C---:B------:R-:W-:Y:S01]  /*3ac70*/  ISETP.LT.OR P6, PT, R28.reuse, 0x89, !P2 ;  /* 0x000000891c00780c */ /* 0x040fe200057c1670 */
[----:B------:R4:W-:Y:S01]  /*3ac80*/  @!P0 STG.E.U8 desc[UR4][R72.64+0x40], R15 ;  /* 0x0000400f48008986 */ /* 0x0009e2000c101104 */
[----:B------:R-:W-:Y:S01]  /*3ac90*/  ISETP.LT.OR P0, PT, R28, 0x42, !P2 ;  /* 0x000000421c00780c */ /* 0x000fe20005701670 */
[----:B----4-:R-:W-:-:S10]  /*3aca0*/  FMUL R15, R102, UR60 ;  /* 0x0000003c660f7c20 */ /* 0x010fd40008400000 */
[----:B------:R-:W0:Y:S01]  /*3acb0*/  @!P6 LDC.64 R16, c[0x0][0x5c0] ;  /* 0x00017000ff10eb82 */ /* 0x000e220000000a00 */
[----:B------:R-:W4:Y:S01]  /*3acc0*/  LDL.LU R102, [R1+0x3d0] ;  /* 0x0003d00001667983 */ /* 0x000f220000300800 */
[----:B------:R-:W-:-:S05]  /*3acd0*/  F2FP.SATFINITE.E4M3.F32.PACK_AB_MERGE_C R15, RZ, R15, RZ ;  /* 0x0000000fff0f723e */ /* 0x000fca00048070ff */
        /* <DEDUP_REMOVED lines=17> */
[----:B------:R-:W-:-:S13]  /*3adf0*/  ISETP.LT.OR P3, PT, R28, 0x4a, !P5 ;  /* 0x0000004a1c00780c */ /* 0x000fda0006f61670 */
[----:B------:R-:W0:Y:S01]  /*3ae00*/  @!P3 LDC.64 R16, c[0x0][0x5c0] ;  /* 0x00017000ff10bb82 */ /* 0x000e220000000a00 */
[----:B------:R-:W-:Y:S02]  /*3ae10*/  F2FP.SATFINITE.E4M3.F32.PACK_AB_MERGE_C R15, RZ, R15, RZ ;  /* 0x0000000fff0f723e */ /* 0x000fe400048070ff */
[----:B------:R-:W-:-:S04]  /*3ae20*/  LOP3.LUT R0, R0, 0xf7ffffff, RZ, 0xc0, !PT ;  /* 0xf7ffffff00007812 */ /* 0x000fc800078ec0ff */
[----:B------:R-:W-:Y:S02]  /*3ae30*/  @P6 LOP3.LUT R0, R0, 0x8000000, RZ, 0xfc, !PT ;  /* 0x0800000000006812 */ /* 0x000fe400078efcff */
[----:B0-----:R-:W-:-:S05]  /*3ae40*/  @!P3 IADD3 R16, P4, R14, R16, RZ ;  /* 0x000000100e10b210 */ /* 0x001fca0007f9e0ff */
[----:B------:R-:W-:Y:S01]  /*3ae50*/  @!P3 IMAD.X R17, R29, 0x1, R17, P4 ;  /* 0x000000011d11b824 */ /* 0x000fe200020e0611 */
[----:B------:R-:W-:-:S04]  /*3ae60*/  LOP3.LUT P6, RZ, R0, 0x20000000, RZ, 0xc0, !PT ;  /* 0x2000000000ff7812 */ /* 0x000fc800078cc0ff */
[----:B------:R4:W-:Y:S02]  /*3ae70*/  @!P3 STG.E.U8 desc[UR4][R16.64+0x49], R15 ;  /* 0x0000490f1000b986 */ /* 0x0009e4000c101104 */
[----:B----4-:R-:W-:Y:S02]  /*3ae80*/  FMUL R15, R102, UR60 ;  /* 0x0000003c660f7c20 */ /* 0x010fe40008400000 */
[----:B------:R-:W4:Y:S03]  /*3ae90*/  LDL.LU R102, [R1+0x3dc] ;  /* 0x0003dc0001667983 */ /* 0x000f260000300800 */
[----:B------:R-:W-:-:S05]  /*3aea0*/  F2FP.SATFINITE.E4M3.F32.PACK_AB_MERGE_C R15, RZ, R15, RZ ;  /* 0x0000000fff0f723e */ /* 0x000fca00048070ff */
[----:B------:R2:W-:Y:S01]  /*3aeb0*/  @!P6 STG.E.U8 desc[UR4][R78.64+0x48], R15 ;  /* 0x0000480f4e00e986 */ /* 0x0005e2000c101104 */
[----:B------:R-:W-:-:S04]  /*3aec0*/  LOP3.LUT R7, R7, 0xffffffdf, RZ, 0xc0, !PT ;  /* 0xffffffdf07077812 */ /* 0x000fc800078ec0ff */
[----:B------:R-:W-:Y:S02]  /*3aed0*/  @P2 LOP3.LUT R7, R7, 0x20, RZ, 0xfc, !PT ;  /* 0x0000002007072812 */ /* 0x000fe400078efcff */
[----:B------:R-:W-:-:S13]  /*3aee0*/  ISETP.LT.OR P2, PT, R28, 0x81, !P1 ;  /* 0x000000811c00780c */ /* 0x000fda0004f41670 */
[----:B------:R-:W0:Y:S01]  /*3aef0*/  @!P2 LDC.64 R16, c[0x0][0x5c0] ;  /* 0x00017000ff10ab82 */ /* 0x000e220000000a00 */
[----:B------:R-:W-:-:S04]  /*3af00*/  LOP3.LUT R0, R0, 0xfbffffff, RZ, 0xc0, !PT ;  /* 0xfbffffff00007812 */ /* 0x000fc800078ec0ff */
[----:B------:R-:W-:Y:S01]  /*3af10*/  @P0 LOP3.LUT R0, R0, 0x4000000, RZ, 0xfc, !PT ;  /* 0x0400000000000812 */ /* 0x000fe200078efcff */
[----:B--2---:R-:W-:Y:S02]  /*3af20*/  FMUL R15, R101, UR60 ;  /* 0x0000003c650f7c20 */ /* 0x004fe40008400000 */
[----:B------:R-:W2:Y:S01]  /*3af30*/  LDL.LU R101, [R1+0x3e0] ;  /* 0x0003e00001657983 */ /* 0x000ea20000300800 */
[----:B------:R-:W-:Y:S02]  /*3af40*/  LOP3.LUT P0, RZ, R0, 0x10000000, RZ, 0xc0, !PT ;  /* 0x1000000000ff7812 */ /* 0x000fe4000780c0ff */
[----:B------:R-:W-:Y:S02]  /*3af50*/  LOP3.LUT R5, R5, 0x7fffffff, RZ, 0xc0, !PT ;  /* 0x7fffffff05057812 */ /* 0x000fe400078ec0ff */
[----:B0-----:R-:W-:Y:S02]  /*3af60*/  @!P2 IADD3 R194, P3, P4, R14, R16, R9 ;  /* 0x000000100ec2a210 */ /* 0x001fe40007c7e009 */
[----:B------:R-:W-:-:S02]  /*3af70*/  @P2 LOP3.LUT R5, R5, 0x80000000, RZ, 0xfc, !PT ;  /* 0x8000000005052812 */ /* 0x000fc400078efcff */
[----:B------:R-:W-:Y:S02]  /*3af80*/  @!P2 IADD3.X R195, R29, R17, R8, P3, P4 ;  /* 0x000000111dc3a210 */ /* 0x000fe40001fe8408 */
[----:B------:R-:W-:Y:S02]  /*3af90*/  ISETP.LT.OR P2, PT, R28, 0x82, !P1 ;  /* 0x000000821c00780c */ /* 0x000fe40004f41670 */
[----:B------:R-:W-:-:S05]  /*3afa0*/  F2FP.SATFINITE.E4M3.F32.PACK_AB_MERGE_C R15, RZ, R15, RZ ;  /* 0x0000000fff0f723e */ /* 0x000fca00048070ff */
[----:B------:R3:W-:Y:S06]  /*3afb0*/  @!P0 STG.E.U8 desc[UR4][R76.64+0x49], R15 ;  /* 0x0000490f4c008986 */ /* 0x0007ec000c101104 */
[----:B------:R-:W0:Y:S01]  /*3afc0*/  @!P2 LDC.64 R16, c[0x0][0x5c0] ;  /* 0x00017000ff10ab82 */ /* 0x000e220000000a00 */
[----:B------:R-:W-:-:S04]  /*3afd0*/  LOP3.LUT R6, R6, 0xfffffffd, RZ, 0xc0, !PT ;  /* 0xfffffffd06067812 */ /* 0x000fc800078ec0ff */
[----:B------:R-:W-:Y:S02]  /*3afe0*/  @P2 LOP3.LUT R6, R6, 0x2, RZ, 0xfc, !PT ;  /* 0x0000000206062812 */ /* 0x000fe400078efcff */
[----:B0-----:R-:W-:Y:S01]  /*3aff0*/  @!P2 IADD3 R192, P3, P4, R14, R16, R9 ;  /* 0x000000100ec0a210 */ /* 0x001fe20007c7e009 */
[----:B---3--:R-:W-:Y:S02]  /*3b000*/  FMUL R15, R100, UR60 ;  /* 0x0000003c640f7c20 */ /* 0x008fe40008400000 */
[----:B------:R-:W3:Y:S01]  /*3b010*/  LDL.LU R100, [R1+0x3e4] ;  /* 0x0003e40001647983 */ /* 0x000ee20000300800 */
[----:B------:R-:W-:Y:S02]  /*3b020*/  @!P2 IADD3.X R193, R29, R17, R8, P3, P4 ;  /* 0x000000111dc1a210 */ /* 0x000fe40001fe8408 */
[----:B------:R-:W-:-:S13]  /*3b030*/  ISETP.LT.OR P2, PT, R28, 0x89, !P1 ;  /* 0x000000891c00780c */ /* 0x000fda0004f41670 */
[----:B------:R-:W0:Y:S01]  /*3b040*/  @!P2 LDC.64 R16, c[0x0][0x5c0] ;  /* 0x00017000ff10ab82 */ /* 0x000e220000000a00 */
[----:B------:R-:W-:Y:S02]  /*3b050*/  ISETP.LT.OR P0, PT, R28, 0x8a, !P1 ;  /* 0x0000008a1c00780c */ /* 0x000fe40004f01670 */
[----:B------:R-:W-:-:S04]  /*3b060*/  LOP3.LUT R6, R6, 0xffffff7f, RZ, 0xc0, !PT ;  /* 0xffffff7f06067812 */ /* 0x000fc800078ec0ff */
[----:B------:R-:W-:Y:S02]  /*3b070*/  @P2 LOP3.LUT R6, R6, 0x80, RZ, 0xfc, !PT ;  /* 0x0000008006062812 */ /* 0x000fe400078efcff */
[----:B0-----:R-:W-:-:S04]  /*3b080*/  @!P2 IADD3 R214, P3, P4, R14, R16, R9 ;  /* 0x000000100ed6a210 */ /* 0x001fc80007c7e009 */
[----:B------:R-:W-:Y:S02]  /*3b090*/  @!P2 IADD3.X R215, R29, R17, R8, P3, P4 ;  /* 0x000000111dd7a210 */ /* 0x000fe40001fe8408 */
[----:B------:R-:W0:Y:S01]  /*3b0a0*/  @!P0 LDC.64 R16, c[0x0][0x5c0] ;  /* 0x00017000ff108b82 */ /* 0x000e220000000a00 */
[----:B------:R-:W-:-:S04]  /*3b0b0*/  ISETP.GE.AND P2, PT, R13, 0x101, PT ;  /* 0x000001010d00780c */ /* 0x000fc80003f46270 */
[----:B------:R-:W-:Y:S02]  /*3b0c0*/  ISETP.LT.OR P5, PT, R28, 0x81, !P2 ;  /* 0x000000811c00780c */ /* 0x000fe400057a1670 */
[----:B------:R-:W-:-:S04]  /*3b0d0*/  LOP3.LUT R6, R6, 0xffffffbf, RZ, 0xc0, !PT ;  /* 0xffffffbf06067812 */ /* 0x000fc800078ec0ff */
[----:B------:R-:W-:Y:S02]  /*3b0e0*/  @P0 LOP3.LUT R6, R6, 0x40, RZ, 0xfc, !PT ;  /* 0x0000004006060812 */ /* 0x000fe400078efcff */
[----:B0-----:R-:W-:-:S04]  /*3b0f0*/  @!P0 IADD3 R190, P3, P4, R14, R16, R9 ;  /* 0x000000100ebe8210 */ /* 0x001fc80007c7e009 */
[----:B------:R-:W-:Y:S02]  /*3b100*/  @!P0 IADD3.X R191, R29, R17, R8, P3, P4 ;  /* 0x000000111dbf8210 */ /* 0x000fe40001fe8408 */
[----:B------:R-:W0:Y:S01]  /*3b110*/  @!P5 LDC.64 R16, c[0x0][0x5c0] ;  /* 0x00017000ff10db82 */ /* 0x000e220000000a00 */
[----:B------:R-:W-:Y:S02]  /*3b120*/  ISETP.LT.OR P0, PT, R28, 0x41, !P1 ;  /* 0x000000411c00780c */ /* 0x000fe40004f01670 */
[----:B------:R-:W-:-:S11]  /*3b130*/  F2FP.SATFINITE.E4M3.F32.PACK_AB_MERGE_C R15, RZ, R15, RZ ;  /* 0x0000000fff0f723e */ /* 0x000fd600048070ff */
[----:B------:R4:W-:Y:S01]  /*3b140*/  @!P0 STG.E.U8 desc[UR4][R48.64+0x40], R15 ;  /* 0x0000400f30008986 */ /* 0x0009e2000c101104 */
        /* <DEDUP_REMOVED lines=10> */
[----:B------:R-:W-:Y:S01]  /*3b1f0*/  ISETP.LT.OR P6, PT, R28, 0x42, !P1 ;  /* 0x000000421c00780c */ /* 0x000fe20004fc1670 */
[----:B----4-:R-:W-:-:S10]  /*3b200*/  FMUL R15, R102, UR60 ;  /* 0x0000003c660f7c20 */ /* 0x010fd40008400000 */
        /* <DEDUP_REMOVED lines=17> */
[----:B------:R-:W-:-:S11]  /*3b320*/  ISETP.LT.OR P3, PT, R28, 0x42, !P0 ;  /* 0x000000421c00780c */ /* 0x000fd60004761670 */
[----:B------:R-:W0:Y:S02]  /*3b330*/  @!P2 LDC.64 R16, c[0x0][0x5c0] ;  /* 0x00017000ff10ab82 */ /* 0x000e240000000a00 */
[----:B------:R-:W-:-:S04]  /*3b340*/  @!P3 IADD3 R20, P5, P6, R3, R14, R9 ;  /* 0x0000000e0314b210 */ /* 0x000fc80007ebe009 */
[----:B------:R-:W-:Y:S02]  /*3b350*/  @!P3 IADD3.X R21, R2, R29, R8, P5, P6 ;  /* 0x0000001d0215b210 */ /* 0x000fe40002fec408 */
[----:B------:R-:W1:Y:S01]  /*3b360*/  @!P3 LDC.64 R18, c[0x0][0x5c0] ;  /* 0x00017000ff12bb82 */ /* 0x000e620000000a00 */
[----:B0-----:R-:W-:-:S04]  /*3b370*/  @!P2 IADD3 R184, P5, P6, R14, R16, R11 ;  /* 0x000000100eb8a210 */ /* 0x001fc80007ebe00b */
[----:B------:R-:W-:Y:S02]  /*3b380*/  @!P2 IADD3.X R185, R29, R17, R10, P5, P6 ;  /* 0x000000111db9a210 */ /* 0x000fe40002fec40a */
[----:B------:R-:W-:-:S04]  /*3b390*/  ISETP.GE.AND P6, PT, R13, 0x101, PT ;  /* 0x000001010d00780c */ /* 0x000fc80003fc6270 */
[----:B------:R-:W-:Y:S02]  /*3b3a0*/  ISETP.LT.OR P6, PT, R28, 0x8a, !P6 ;  /* 0x0000008a1c00780c */ /* 0x000fe400077c1670 */
[----:B------:R-:W-:-:S11]  /*3b3b0*/  LOP3.LUT R6, R6, 0xffdfffff, RZ, 0xc0, !PT ;  /* 0xffdfffff06067812 */ /* 0x000fd600078ec0ff */
[----:B------:R-:W0:Y:S01]  /*3b3c0*/  @!P6 LDC.64 R16, c[0x0][0x5c0] ;  /* 0x00017000ff10eb82 */ /* 0x000e220000000a00 */
[----:B------:R-:W-:Y:S02]  /*3b3d0*/  @P2 LOP3.LUT R6, R6, 0x200000, RZ, 0xfc, !PT ;  /* 0x0020000006062812 */ /* 0x000fe400078efcff */
[----:B------:R-:W-:Y:S02]  /*3b3e0*/  LOP3.LUT P2, RZ, R7, 0x20, RZ, 0xc0, !PT ;  /* 0x0000002007ff7812 */ /* 0x000fe4000784c0ff */
[----:B-1----:R-:W-:Y:S02]  /*3b3f0*/  @!P3 IADD3 R18, P4, R20, R18, RZ ;  /* 0x000000121412b210 */ /* 0x002fe40007f9e0ff */
[----:B------:R-:W-:Y:S02]  /*3b400*/  ISETP.LT.OR P5, PT, R28, 0x91, !P2 ;  /* 0x000000911c00780c */ /* 0x000fe400057a1670 */
[----:B------:R-:W-:Y:S01]  /*3b410*/  F2FP.SATFINITE.E4M3.F32.PACK_AB_MERGE_C R15, RZ, R15, RZ ;  /* 0x0000000fff0f723e */ /* 0x000fe200048070ff */
[----:B------:R-:W-:-:S05]  /*3b420*/  @!P3 IMAD.X R19, R21, 0x1, R19, P4 ;  /* 0x000000011513b824 */ /* 0x000fca00020e0613 */
[----:B------:R2:W-:Y:S01]  /*3b430*/  @!P3 STG.E.U8 desc[UR4][R18.64+0x41], R15 ;  /* 0x0000410f1200b986 */ /* 0x0005e2000c101104 */
[----:B0-----:R-:W-:-:S04]  /*3b440*/  @!P6 IADD3 R170, P3, P4, R14, R16, R11 ;  /* 0x000000100eaae210 */ /* 0x001fc80007c7e00b */
[----:B------:R-:W-:Y:S02]  /*3b450*/  @!P6 IADD3.X R171, R29, R17, R10, P3, P4 ;  /* 0x000000111dabe210 */ /* 0x000fe40001fe840a */
[----:B------:R-:W0:Y:S01]  /*3b460*/  @!P5 LDC.64 R16, c[0x0][0x5c0] ;  /* 0x00017000ff10db82 */ /* 0x000e220000000a00 */
[----:B------:R-:W-:-:S04]  /*3b470*/  LOP3.LUT R6, R6, 0xffefffff, RZ, 0xc0, !PT ;  /* 0xffefffff06067812 */ /* 0x000fc800078ec0ff */
[----:B------:R-:W-:-:S04]  /*3b480*/  @P6 LOP3.LUT R6, R6, 0x100000, RZ, 0xfc, !PT ;  /* 0x0010000006066812 */ /* 0x000fc800078efcff */
[----:B------:R-:W-:-:S04]  /*3b490*/  LOP3.LUT R6, R6, 0xefffffff, RZ, 0xc0, !PT ;  /* 0xefffffff06067812 */ /* 0x000fc800078ec0ff */
[----:B------:R-:W-:Y:S02]  /*3b4a0*/  @P5 LOP3.LUT R6, R6, 0x10000000, RZ, 0xfc, !PT ;  /* 0x1000000006065812 */ /* 0x000fe400078efcff */
[----:B0-----:R-:W-:-:S04]  /*3b4b0*/  @!P5 IADD3 R220, P3, P4, R14, R16, R3 ;  /* 0x000000100edcd210 */ /* 0x001fc80007c7e003 */
[----:B------:R-:W-:Y:S02]  /*3b4c0*/  @!P5 IADD3.X R221, R29, R17, R2, P3, P4 ;  /* 0x000000111dddd210 */ /* 0x000fe40001fe8402 */
[----:B------:R-:W-:-:S13]  /*3b4d0*/  ISETP.LT.OR P5, PT, R28, 0x92, !P2 ;  /* 0x000000921c00780c */ /* 0x000fda00057a1670 */
[----:B------:R-:W0:Y:S01]  /*3b4e0*/  @!P5 LDC.64 R16, c[0x0][0x5c0] ;  /* 0x00017000ff10db82 */ /* 0x000e220000000a00 */
[----:B------:R-:W-:Y:S02]  /*3b4f0*/  ISETP.LT.OR P6, PT, R28, 0x49, !P1 ;  /* 0x000000491c00780c */ /* 0x000fe40004fc1670 */
[----:B0-----:R-:W-:-:S04]  /*3b500*/  @!P5 IADD3 R210, P3, P4, R14, R16, R3 ;  /* 0x000000100ed2d210 */ /* 0x001fc80007c7e003 */
[----:B------:R-:W-:Y:S01]  /*3b510*/  @!P5 IADD3.X R211, R29, R17, R2, P3, P4 ;  /* 0x000000111dd3d210 */ /* 0x000fe20001fe8402 */
[----:B--2---:R-:W-:Y:S02]  /*3b520*/  FMUL R15, R101, UR60 ;  /* 0x0000003c650f7c20 */ /* 0x004fe40008400000 */
[----:B------:R-:W2:Y:S01]  /*3b530*/  LDL.LU R101, [R1+0x3f4] ;  /* 0x0003f40001657983 */ /* 0x000ea20000300800 */
[----:B------:R-:W-:Y:S02]  /*3b540*/  ISETP.LT.OR P4, PT, R28, 0x49, !P0 ;  /* 0x000000491c00780c */ /* 0x000fe40004781670 */
[----:B------:R-:W-:-:S05]  /*3b550*/  F2FP.SATFINITE.E4M3.F32.PACK_AB_MERGE_C R15, RZ, R15, RZ ;  /* 0x0000000fff0f723e */ /* 0x000fca00048070ff */
[----:B------:R4:W-:Y:S01]  /*3b560*/  @!P6 STG.E.U8 desc[UR4][R54.64+0x48], R15 ;  /* 0x0000480f3600e986 */ /* 0x0009e2000c101104 */
[----:B------:R-:W-:-:S05]  /*3b570*/  ISETP.LT.OR P6, PT, R28, 0x4a, !P1 ;  /* 0x0000004a1c00780c */ /* 0x000fca0004fc1670 */
[----:B------:R-:W0:Y:S01]  /*3b580*/  @!P4 LDC.64 R16, c[0x0][0x5c0] ;  /* 0x00017000ff10cb82 */ /* 0x000e220000000a00 */
[----:B----4-:R-:W-:Y:S01]  /*3b590*/  FMUL R15, R102, UR60 ;  /* 0x0000003c660f7c20 */ /* 0x010fe20008400000 */
[----:B------:R-:W-:-:S04]  /*3b5a0*/  LOP3.LUT R6, R6, 0xf7ffffff, RZ, 0xc0, !PT ;  /* 0xf7ffffff06067812 */ /* 0x000fc800078ec0ff */
[----:B------:R-:W-:Y:S02]  /*3b5b0*/  F2FP.SATFINITE.E4M3.F32.PACK_AB_MERGE_C R15, RZ, R15, RZ ;  /* 0x0000000fff0f723e */ /* 0x000fe400048070ff */
[----:B------:R-:W-:-:S03]  /*3b5c0*/  @P5 LOP3.LUT R6, R6, 0x8000000, RZ, 0xfc, !PT ;  /* 0x0800000006065812 */ /* 0x000fc600078efcff */
        /* <DEDUP_REMOVED lines=12> */
[----:B------:R-:W-:-:S04]  /*3b690*/  @!P3 IADD3 R20, P5, P6, R3, R14, R9 ;  /* 0x0000000e0314b210 */ /* 0x000fc80007ebe009 */
[----:B------:R-:W-:Y:S02]  /*3b6a0*/  @!P3 IADD3.X R21, R2, R29, R8, P5, P6 ;  /* 0x0000001d0215b210 */ /* 0x000fe40002fec408 */
[----:B-1----:R-:W-:-:S05]  /*3b6b0*/  @!P3 IADD3 R18, P4, R20, R18, RZ ;  /* 0x000000121412b210 */ /* 0x002fca0007f9e0ff */
[----:B------:R-:W-:Y:S01]  /*3b6c0*/  @!P3 IMAD.X R19, R21, 0x1, R19, P4 ;  /* 0x000000011513b824 */ /* 0x000fe200020e0613 */
[----:B------:R-:W-:-:S13]  /*3b6d0*/  ISETP.LT.OR P0, PT, R28, 0x99, !P2 ;  /* 0x000000991c00780c */ /* 0x000fda0005701670 */
[----:B0-----:R-:W0:Y:S01]  /*3b6e0*/  @!P0 LDC.64 R16, c[0x0][0x5c0] ;  /* 0x00017000ff108b82 */ /* 0x001e220000000a00 */
[----:B------:R-:W-:Y:S01]  /*3b6f0*/  LOP3.LUT R12, R12, 0xfffffffe, RZ, 0xc0, !PT ;  /* 0xfffffffe0c0c7812 */ /* 0x000fe200078ec0ff */
[----:B--2---:R-:W-:Y:S02]  /*3b700*/  FMUL R15, R101, UR60 ;  /* 0x0000003c650f7c20 */ /* 0x004fe40008400000 */
[----:B------:R-:W2:Y:S03]  /*3b710*/  LDL.LU R101, [R1+0x400] ;  /* 0x0004000001657983 */ /* 0x000ea60000300800 */
[----:B------:R-:W-:-:S05]  /*3b720*/  F2FP.SATFINITE.E4M3.F32.PACK_AB_MERGE_C R15, RZ, R15, RZ ;  /* 0x0000000fff0f723e */ /* 0x000fca00048070ff */
[----:B------:R3:W-:Y:S01]  /*3b730*/  @!P3 STG.E.U8 desc[UR4][R18.64+0x49], R15 ;  /* 0x0000490f1200b986 */ /* 0x0007e2000c101104 */
[----:B0-----:R-:W-:Y:S02]  /*3b740*/  @!P0 IADD3 R208, P5, P6, R14, R16, R3 ;  /* 0x000000100ed08210 */ /* 0x001fe40007ebe003 */
[----:B------:R-:W-:Y:S02]  /*3b750*/  @P0 LOP3.LUT R12, R12, 0x1, RZ, 0xfc, !PT ;  /* 0x000000010c0c0812 */ /* 0x000fe400078efcff */
[----:B------:R-:W-:Y:S02]  /*3b760*/  @!P0 IADD3.X R209, R29, R17, R2, P5, P6 ;  /* 0x000000111dd18210 */ /* 0x000fe40002fec402 */
[----:B------:R-:W-:Y:S02]  /*3b770*/  ISETP.LT.OR P0, PT, R28, 0x9a, !P2 ;  /* 0x0000009a1c00780c */ /* 0x000fe40005701670 */
[----:B------:R-:W-:-:S11]  /*3b780*/  LOP3.LUT R7, R7, 0xfffffffb, RZ, 0xc0, !PT ;  /* 0xfffffffb07077812 */ /* 0x000fd600078ec0ff */
[----:B------:R-:W0:Y:S01]  /*3b790*/  @!P0 LDC.64 R16, c[0x0][0x5c0] ;  /* 0x00017000ff108b82 */ /* 0x000e220000000a00 */
[----:B---3--:R-:W-:Y:S02]  /*3b7a0*/  FMUL R15, R100, UR60 ;  /* 0x0000003c640f7c20 */ /* 0x008fe40008400000 */
[----:B------:R-:W3:Y:S01]  /*3b7b0*/  LDL.LU R100, [R1+0x404] ;  /* 0x0004040001647983 */ /* 0x000ee20000300800 */
[----:B------:R-:W-:Y:S02]  /*3b7c0*/  @P2 LOP3.LUT R7, R7, 0x4, RZ, 0xfc, !PT ;  /* 0x0000000407072812 */ /* 0x000fe400078efcff */
[----:B------:R-:W-:Y:S02]  /*3b7d0*/  ISETP.LT.OR P2, PT, R28, 0x91, !P1 ;  /* 0x000000911c00780c */ /* 0x000fe40004f41670 */
[----:B0-----:R-:W-:-:S04]  /*3b7e0*/  @!P0 IADD3 R188, P3, P4, R14, R16, R3 ;  /* 0x000000100ebc8210 */ /* 0x001fc80007c7e003 */
[----:B------:R-:W-:-:S07]  /*3b7f0*/  @!P0 IADD3.X R189, R29, R17, R2, P3, P4 ;  /* 0x000000111dbd8210 */ /* 0x000fce0001fe8402 */
        /* <DEDUP_REMOVED lines=9> */
[----:B------:R-:W-:Y:S02]  /*3b890*/  LOP3.LUT P0, RZ, R7, 0x10, RZ, 0xc0, !PT ;  /* 0x0000001007ff7812 */ /* 0x000fe4000780c0ff */
[----:B------:R-:W-:Y:S02]  /*3b8a0*/  LOP3.LUT P5, RZ, R0, 0x40000000, RZ, 0xc0, !PT ;  /* 0x4000000000ff7812 */ /* 0x000fe400078ac0ff */
[----:B0-----:R-:W-:-:S04]  /*3b8b0*/  @!P2 IADD3 R182, P3, P4, R14, R16, R9 ;  /* 0x000000100eb6a210 */ /* 0x001fc80007c7e009 */
[----:B------:R-:W-:Y:S02]  /*3b8c0*/  @!P2 IADD3.X R183, R29, R17, R8, P3, P4 ;  /* 0x000000111db7a210 */ /* 0x000fe40001fe8408 */
[----:B------:R-:W-:Y:S02]  /*3b8d0*/  ISETP.LT.OR P4, PT, R28, 0x41, !P0 ;  /* 0x000000411c00780c */ /* 0x000fe40004781670 */
[----:B------:R-:W-:Y:S02]  /*3b8e0*/  F2FP.SATFINITE.E4M3.F32.PACK_AB_MERGE_C R15, RZ, R15, RZ ;  /* 0x0000000fff0f723e */ /* 0x000fe400048070ff */
[----:B------:R-:W-:-:S09]  /*3b8f0*/  LOP3.LUT P6, RZ, R0, 0x200, RZ, 0xc0, !PT ;  /* 0x0000020000ff7812 */ /* 0x000fd200078cc0ff */
        /* <DEDUP_REMOVED lines=16> */
[----:B------:R-:W-:-:S04]  /*3ba00*/  LOP3.LUT R6, R6, 0xdfffffff, RZ, 0xc0, !PT ;  /* 0xdfffffff06067812 */ /* 0x000fc800078ec0ff */
[----:B------:R-:W-:Y:S02]  /*3ba10*/  @P2 LOP3.LUT R6, R6, 0x20000000, RZ, 0xfc, !PT ;  /* 0x2000000006062812 */ /* 0x000fe400078efcff */
[----:B------:R-:W-:Y:S02]  /*3ba20*/  LOP3.LUT P2, RZ, R0, 0x2, RZ, 0xc0, !PT ;  /* 0x0000000200ff7812 */ /* 0x000fe4000784c0ff */
[----:B------:R-:W-:-:S11]  /*3ba30*/  LOP3.LUT R7, R7, 0xfffffff7, RZ, 0xc0, !PT ;  /* 0xfffffff707077812 */ /* 0x000fd600078ec0ff */
[----:B------:R-:W-:Y:S02]  /*3ba40*/  @P2 LOP3.LUT R7, R7, 0x8, RZ, 0xfc, !PT ;  /* 0x0000000807072812 */ /* 0x000fe400078efcff */
[C---:B------:R-:W-:Y:S02]  /*3ba50*/  ISETP.LT.OR P2, PT, R28.reuse, 0x99, !P1 ;  /* 0x000000991c00780c */ /* 0x040fe40004f41670 */
[----:B------:R-:W-:-:S11]  /*3ba60*/  ISETP.LT.OR P3, PT, R28, 0x42, !P0 ;  /* 0x000000421c00780c */ /* 0x000fd60004761670 */
[----:B------:R-:W0:Y:S02]  /*3ba70*/  @!P2 LDC.64 R16, c[0x0][0x5c0] ;  /* 0x00017000ff10ab82 */ /* 0x000e240000000a00 */
[----:B------:R-:W-:Y:S02]  /*3ba80*/  @!P3 IADD3 R20, P5, P6, R3, R14, R11 ;  /* 0x0000000e0314b210 */ /* 0x000fe40007ebe00b */
[----:B------:R-:W-:Y:S02]  /*3ba90*/  LOP3.LUT R6, R6, 0xfbffffff, RZ, 0xc0, !PT ;  /* 0xfbffffff06067812 */ /* 0x000fe400078ec0ff */
[----:B------:R-:W-:Y:S02]  /*3baa0*/  @!P3 IADD3.X R21, R2, R29, R10, P5, P6 ;  /* 0x0000001d0215b210 */ /* 0x000fe40002fec40a */
[----:B------:R-:W-:Y:S01]  /*3bab0*/  @P2 LOP3.LUT R6, R6, 0x4000000, RZ, 0xfc, !PT ;  /* 0x0400000006062812 */ /* 0x000fe200078efcff */
[----:B------:R-:W1:Y:S01]  /*3bac0*/  @!P3 LDC.64 R18, c[0x0][0x5c0] ;  /* 0x00017000ff12bb82 */ /* 0x000e620000000a00 */
[----:B0-----:R-:W-:-:S04]  /*3bad0*/  @!P2 IADD3 R172, P5, P6, R14, R16, R9 ;  /* 0x000000100eaca210 */ /* 0x001fc80007ebe009 */
[----:B------:R-:W-:Y:S02]  /*3bae0*/  @!P2 IADD3.X R173, R29, R17, R8, P5, P6 ;  /* 0x000000111dada210 */ /* 0x000fe40002fec408 */
[----:B------:R-:W-:-:S13]  /*3baf0*/  ISETP.LT.OR P2, PT, R28, 0x9a, !P1 ;  /* 0x0000009a1c00780c */ /* 0x000fda0004f41670 */
[----:B------:R-:W0:Y:S01]  /*3bb00*/  @!P2 LDC.64 R16, c[0x0][0x5c0] ;  /* 0x00017000ff10ab82 */ /* 0x000e220000000a00 */
[----:B-1----:R-:W-:Y:S02]  /*3bb10*/  @!P3 IADD3 R18, P4, R20, R18, RZ ;  /* 0x000000121412b210 */ /* 0x002fe40007f9e0ff */
[----:B------:R-:W-:-:S03]  /*3bb20*/  F2FP.SATFINITE.E4M3.F32.PACK_AB_MERGE_C R15, RZ, R15, RZ ;  /* 0x0000000fff0f723e */ /* 0x000fc600048070ff */
[----:B------:R-:W-:Y:S01]  /*3bb30*/  @!P3 IMAD.X R19, R21, 0x1, R19, P4 ;  /* 0x000000011513b824 */ /* 0x000fe200020e0613 */
[----:B------:R-:W-:Y:S02]  /*3bb40*/  LOP3.LUT R6, R6, 0xfdffffff, RZ, 0xc0, !PT ;  /* 0xfdffffff06067812 */ /* 0x000fe400078ec0ff */
[----:B------:R-:W-:Y:S02]  /*3bb50*/  ISETP.GE.AND P6, PT, R13, 0x101, PT ;  /* 0x000001010d00780c */ /* 0x000fe40003fc6270 */
[----:B------:R2:W-:Y:S01]  /*3bb60*/  @!P3 STG.E.U8 desc[UR4][R18.64+0x41], R15 ;  /* 0x0000410f1200b986 */ /* 0x0005e2000c101104 */
[----:B------:R-:W-:Y:S02]  /*3bb70*/  @P2 LOP3.LUT R6, R6, 0x2000000, RZ, 0xfc, !PT ;  /* 0x0200000006062812 */ /* 0x000fe400078efcff */
[----:B0-----:R-:W-:-:S04]  /*3bb80*/  @!P2 IADD3 R164, P3, P4, R14, R16, R9 ;  /* 0x000000100ea4a210 */ /* 0x001fc80007c7e009 */
[----:B------:R-:W-:Y:S02]  /*3bb90*/  @!P2 IADD3.X R165, R29, R17, R8, P3, P4 ;  /* 0x000000111da5a210 */ /* 0x000fe40001fe8408 */
[----:B------:R-:W-:Y:S02]  /*3bba0*/  ISETP.LT.OR P2, PT, R28, 0x91, !P6 ;  /* 0x000000911c00780c */ /* 0x000fe40007741670 */
[----:B------:R-:W-:-:S11]  /*3bbb0*/  LOP3.LUT P5, RZ, R0, 0x80000000, RZ, 0xc0, !PT ;  /* 0x8000000000ff7812 */ /* 0x000fd600078ac0ff */
[----:B------:R-:W0:Y:S02]  /*3bbc0*/  @!P2 LDC.64 R16, c[0x0][0x5c0] ;  /* 0x00017000ff10ab82 */ /* 0x000e240000000a00 */
[----:B0-----:R-:W-:-:S04]  /*3bbd0*/  @!P2 IADD3 R198, P3, P4, R14, R16, R11 ;  /* 0x000000100ec6a210 */ /* 0x001fc80007c7e00b */
[----:B------:R-:W-:Y:S01]  /*3bbe0*/  @!P2 IADD3.X R199, R29, R17, R10, P3, P4 ;  /* 0x000000111dc7a210 */ /* 0x000fe20001fe840a */
[----:B--2---:R-:W-:Y:S02]  /*3bbf0*/  FMUL R15, R101, UR60 ;  /* 0x0000003c650f7c20 */ /* 0x004fe40008400000 */
[----:B------:R-:W2:Y:S03]  /*3bc00*/  LDL.LU R101, [R1+0x414] ;  /* 0x0004140001657983 */ /* 0x000ea60000300800 */
[----:B------:R-:W-:-:S05]  /*3bc10*/  F2FP.SATFINITE.E4M3.F32.PACK_AB_MERGE_C R15, RZ, R15, RZ ;  /* 0x0000000fff0f723e */ /* 0x000fca00048070ff */
[----:B------:R4:W-:Y:S01]  /*3bc20*/  @!P5 STG.E.U8 desc[UR4][R82.64+0x48], R15 ;  /* 0x0000480f5200d986 */ /* 0x0009e2000c101104 */
[----:B------:R-:W-:-:S13]  /*3bc30*/  ISETP.LT.OR P5, PT, R28, 0x92, !P6 ;  /* 0x000000921c00780c */ /* 0x000fda00077a1670 */
        /* <DEDUP_REMOVED lines=16> */
[----:B0-----:R-:W-:Y:S01]  /*3bd40*/  @!P4 IADD3 R16, P3, R15, R16, RZ ;  /* 0x000000100f10c210 */ /* 0x001fe20007f7e0ff */
[----:B---3--:R-:W-:Y:S02]  /*3bd50*/  FMUL R15, R100, UR60 ;  /* 0x0000003c640f7c20 */ /* 0x008fe40008400000 */
[----:B------:R-:W3:Y:S01]  /*3bd60*/  LDL.LU R100, [R1+0x41c] ;  /* 0x00041c0001647983 */ /* 0x000ee20000300800 */
[----:B------:R-:W-:Y:S01]  /*3bd70*/  LOP3.LUT R7, R7, 0xfffffffe, RZ, 0xc0, !PT ;  /* 0xfffffffe07077812 */ /* 0x000fe200078ec0ff */
[----:B------:R-:W-:Y:S01]  /*3bd80*/  @!P4 IMAD.X R17, R18, 0x1, R17, P3 ;  /* 0x000000011211c824 */ /* 0x000fe200018e0611 */
[----:B------:R-:W-:Y:S02]  /*3bd90*/  ISETP.LT.OR P3, PT, R28, 0x4a, !P0 ;  /* 0x0000004a1c00780c */ /* 0x000fe40004761670 */
[----:B------:R-:W-:-:S02]  /*3bda0*/  @P0 LOP3.LUT R7, R7, 0x1, RZ, 0xfc, !PT ;  /* 0x0000000107070812 */ /* 0x000fc400078efcff */
[----:B------:R-:W-:-:S04]  /*3bdb0*/  ISETP.GE.AND P0, PT, R13, 0x101, PT ;  /* 0x000001010d00780c */ /* 0x000fc80003f06270 */
[----:B------:R-:W-:Y:S02]  /*3bdc0*/  ISETP.LT.OR P2, PT, R28, 0x99, !P0 ;  /* 0x000000991c00780c */ /* 0x000fe40004741670 */
[----:B------:R-:W-:-:S03]  /*3bdd0*/  F2FP.SATFINITE.E4M3.F32.PACK_AB_MERGE_C R15, RZ, R15, RZ ;  /* 0x0000000fff0f723e */ /* 0x000fc600048070ff */
[----:B------:R-:W0:Y:S02]  /*3bde0*/  @!P3 LDC.64 R18, c[0x0][0x5c0] ;  /* 0x00017000ff12bb82 */ /* 0x000e240000000a00 */
[----:B------:R1:W-:Y:S06]  /*3bdf0*/  @!P4 STG.E.U8 desc[UR4][R16.64+0x48], R15 ;  /* 0x0000480f1000c986 */ /* 0x0003ec000c101104 */
[----:B-1----:R-:W1:Y:S01]  /*3be00*/  @!P2 LDC.64 R16, c[0x0][0x5c0] ;  /* 0x00017000ff10ab82 */ /* 0x002e620000000a00 */
        /* <DEDUP_REMOVED lines=8> */
[----:B------:R-:W-:Y:S01]  /*3be90*/  ISETP.GE.AND P5, PT, R13, 0x1, PT ;  /* 0x000000010d00780c */ /* 0x000fe20003fa6270 */
[----:B--2---:R-:W-:Y:S02]  /*3bea0*/  FMUL R15, R101, UR60 ;  /* 0x0000003c650f7c20 */ /* 0x004fe40008400000 */
[----:B------:R-:W2:Y:S03]  /*3beb0*/  LDL.LU R101, [R1+0x420] ;  /* 0x0004200001657983 */ /* 0x000ea60000300800 */
[----:B------:R-:W-:-:S05]  /*3bec0*/  F2FP.SATFINITE.E4M3.F32.PACK_AB_MERGE_C R15, RZ, R15, RZ ;  /* 0x0000000fff0f723e */ /* 0x000fca00048070ff */
[----:B------:R4:W-:Y:S01]  /*3bed0*/  @!P3 STG.E.U8 desc[UR4][R18.64+0x49], R15 ;  /* 0x0000490f1200b986 */ /* 0x0009e2000c101104 */
[----:B-1----:R-:W-:-:S04]  /*3bee0*/  @!P0 IADD3 R168, P3, P4, R14, R16, R11 ;  /* 0x000000100ea88210 */ /* 0x002fc80007c7e00b */
[----:B------:R-:W-:Y:S02]  /*3bef0*/  @!P0 IADD3.X R169, R29, R17, R10, P3, P4 ;  /* 0x000000111da98210 */ /* 0x000fe40001fe840a */
[----:B------:R-:W-:-:S13]  /*3bf00*/  ISETP.LT.OR P3, PT, R28, 0x51, !P5 ;  /* 0x000000511c00780c */ /* 0x000fda0006f61670 */
[----:B------:R-:W0:Y:S01]  /*3bf10*/  @!P3 LDC.64 R16, c[0x0][0x5c0] ;  /* 0x00017000ff10bb82 */ /* 0x000e220000000a00 */
[----:B----4-:R-:W-:Y:S02]  /*3bf20*/  FMUL R15, R102, UR60 ;  /* 0x0000003c660f7c20 */ /* 0x010fe40008400000 */
[----:B------:R-:W4:Y:S01]  /*3bf30*/  LDL.LU R102, [R1+0x424] ;  /* 0x0004240001667983 */ /* 0x000f220000300800 */
        /* <DEDUP_REMOVED lines=9> */
[----:B------:R-:W-:Y:S02]  /*3bfd0*/  LOP3.LUT R6, R6, 0xffbfffff, RZ, 0xc0, !PT ;  /* 0xffbfffff06067812 */ /* 0x000fe400078ec0ff */
[----:B0-----:R-:W-:-:S05]  /*3bfe0*/  @!P3 IADD3 R16, P4, R14, R16, RZ ;  /* 0x000000100e10b210 */ /* 0x001fca0007f9e0ff */
[----:B------:R-:W-:-:S05]  /*3bff0*/  @!P3 IMAD.X R17, R29, 0x1, R17, P4 ;  /* 0x000000011d11b824 */ /* 0x000fca00020e0611 */
[----:B------:R0:W-:Y:S01]  /*3c000*/  @!P3 STG.E.U8 desc[UR4][R16.64+0x51], R15 ;  /* 0x0000510f1000b986 */ /* 0x0001e2000c101104 */
[----:B------:R-:W-:Y:S02]  /*3c010*/  @P2 LOP3.LUT R6, R6, 0x400000, RZ, 0xfc, !PT ;  /* 0x0040000006062812 */ /* 0x000fe400078efcff */
[----:B------:R-:W-:Y:S02]  /*3c020*/  LOP3.LUT P2, RZ, R7, 0x4, RZ, 0xc0, !PT ;  /* 0x0000000407ff7812 */ /* 0x000fe4000784c0ff */
[----:B------:R-:W-:-:S04]  /*3c030*/  LOP3.LUT R6, R6, 0xfff7ffff, RZ, 0xc0, !PT ;  /* 0xfff7ffff06067812 */ /* 0x000fc800078ec0ff */
[----:B------:R-:W-:Y:S02]  /*3c040*/  @P0 LOP3.LUT R6, R6, 0x80000, RZ, 0xfc, !PT ;  /* 0x0008000006060812 */ /* 0x000fe400078efcff */
[----:B------:R-:W-:-:S13]  /*3c050*/  ISETP.LT.OR P0, PT, R28, 0xa1, !P2 ;  /* 0x000000a11c00780c */ /* 0x000fda0005701670 */
[----:B0-----:R-:W0:Y:S01]  /*3c060*/  @!P0 LDC.64 R16, c[0x0][0x5c0] ;  /* 0x00017000ff108b82 */ /* 0x001e220000000a00 */
[----:B------:R-:W-:-:S04]  /*3c070*/  LOP3.LUT R6, R6, 0xfffbffff, RZ, 0xc0, !PT ;  /* 0xfffbffff06067812 */ /* 0x000fc800078ec0ff */
[----:B------:R-:W-:Y:S02]  /*3c080*/  @P0 LOP3.LUT R6, R6, 0x40000, RZ, 0xfc, !PT ;  /* 0x0004000006060812 */ /* 0x000fe400078efcff */
[----:B0-----:R-:W-:-:S04]  /*3c090*/  @!P0 IADD3 R206, P3, P4, R14, R16, R3 ;  /* 0x000000100ece8210 */ /* 0x001fc80007c7e003 */
[----:B------:R-:W-:Y:S02]  /*3c0a0*/  @!P0 IADD3.X R207, R29, R17, R2, P3, P4 ;  /* 0x000000111dcf8210 */ /* 0x000fe40001fe8402 */
[----:B------:R-:W-:Y:S01]  /*3c0b0*/  ISETP.LT.OR P0, PT, R28, 0x51, !P2 ;  /* 0x000000511c00780c */ /* 0x000fe20005701670 */
[----:B--2---:R-:W-:Y:S02]  /*3c0c0*/  FMUL R15, R101, UR60 ;  /* 0x0000003c650f7c20 */ /* 0x004fe40008400000 */
[----:B------:R-:W2:Y:S03]  /*3c0d0*/  LDL.LU R101, [R1+0x42c] ;  /* 0x00042c0001657983 */ /* 0x000ea60000300800 */
[----:B------:R-:W-:-:S07]  /*3c0e0*/  F2FP.SATFINITE.E4M3.F32.PACK_AB_MERGE_C R15, RZ, R15, RZ ;  /* 0x0000000fff0f723e */ /* 0x000fce00048070ff */
[----:B------:R4:W-:Y:S01]  /*3c0f0*/  @!P0 STG.E.U8 desc[UR4][R90.64+0x50], R15 ;  /* 0x0000500f5a008986 */ /* 0x0009e2000c101104 */
[----:B------:R-:W-:Y:S01]  /*3c100*/  ISETP.LT.OR P0, PT, R28, 0x52, !P2 ;  /* 0x000000521c00780c */ /* 0x000fe20005701670 */
[----:B----4-:R-:W-:Y:S02]  /*3c110*/  FMUL R15, R102, UR60 ;  /* 0x0000003c660f7c20 */ /* 0x010fe40008400000 */
[----:B------:R-:W4:Y:S03]  /*3c120*/  LDL.LU R102, [R1+0x430] ;  /* 0x0004300001667983 */ /* 0x000f260000300800 */
[----:B------:R-:W-:-:S07]  /*3c130*/  F2FP.SATFINITE.E4M3.F32.PACK_AB_MERGE_C R15, RZ, R15, RZ ;  /* 0x0000000fff0f723e */ /* 0x000fce00048070ff */
[----:B------:R3:W-:Y:S02]  /*3c140*/  @!P0 STG.E.U8 desc[UR4][R88.64+0x51], R15 ;  /* 0x0000510f58008986 */ /* 0x0007e4000c101104 */
[----:B---3--:R-:W-:Y:S02]  /*3c150*/  FMUL R15, R100, UR60 ;  /* 0x0000003c640f7c20 */ /* 0x008fe40008400000 */
[----:B------:R-:W3:Y:S01]  /*3c160*/  LDL.LU R100, [R1+0x434] ;  /* 0x0004340001647983 */ /* 0x000ee20000300800 */
        /* <DEDUP_REMOVED lines=26> */
[----:B------:R-:W-:Y:S01]  /*3c310*/  @!P3 IMAD.X R17, R29, 0x1, R17, P4 ;  /* 0x000000011d11b824 */ /* 0x000fe200020e0611 */
[----:B------:R-:W-:-:S04]  /*3c320*/  LOP3.LUT R6, R6, 0xfffdffff, RZ, 0xc0, !PT ;  /* 0xfffdffff06067812 */ /* 0x000fc800078ec0ff */
[----:B------:R4:W-:Y:S01]  /*3c330*/  @!P3 STG.E.U8 desc[UR4][R16.64+0x59], R15 ;  /* 0x0000590f1000b986 */ /* 0x0009e2000c101104 */
[----:B------:R-:W-:Y:S02]  /*3c340*/  @P6 LOP3.LUT R6, R6, 0x20000, RZ, 0xfc, !PT ;  /* 0x0002000006066812 */ /* 0x000fe400078efcff */
[----:B------:R-:W-:Y:S01]  /*3c350*/  LOP3.LUT P6, RZ, R4, 0x4, RZ, 0xc0, !PT ;  /* 0x0000000404ff7812 */ /* 0x000fe200078cc0ff */
[----:B----4-:R-:W-:Y:S02]  /*3c360*/  FMUL R15, R102, UR60 ;  /* 0x0000003c660f7c20 */ /* 0x010fe40008400000 */
[----:B------:R-:W4:Y:S03]  /*3c370*/  LDL.LU R102, [R1+0x43c] ;  /* 0x00043c0001667983 */ /* 0x000f260000300800 */
[----:B------:R-:W-:-:S07]  /*3c380*/  F2FP.SATFINITE.E4M3.F32.PACK_AB_MERGE_C R15, RZ, R15, RZ ;  /* 0x0000000fff0f723e */ /* 0x000fce00048070ff */
        /* <DEDUP_REMOVED lines=19> */
[----:B------:R-:W-:Y:S02]  /*3c4c0*/  ISETP.LT.OR P2, PT, R28, 0xa9, !P1 ;  /* 0x000000a91c00780c */ /* 0x000fe40004f41670 */
[----:B------:R-:W-:-:S11]  /*3c4d0*/  LOP3.LUT P0, RZ, R0, 0x40, RZ, 0xc0, !PT ;  /* 0x0000004000ff7812 */ /* 0x000fd6000780c0ff */
[----:B------:R-:W0:Y:S01]  /*3c4e0*/  @!P2 LDC.64 R16, c[0x0][0x5c0] ;  /* 0x00017000ff10ab82 */ /* 0x000e220000000a00 */
[----:B------:R-:W-:-:S05]  /*3c4f0*/  F2FP.SATFINITE.E4M3.F32.PACK_AB_MERGE_C R15, RZ, R15, RZ ;  /* 0x0000000fff0f723e */ /* 0x000fca00048070ff */
[----:B------:R2:W-:Y:S01]  /*3c500*/  @!P0 STG.E.U8 desc[UR4][R38.64+0x59], R15 ;  /* 0x0000590f26008986 */ /* 0x0005e2000c101104 */
[----:B------:R-:W-:Y:S02]  /*3c510*/  ISETP.LT.OR P0, PT, R28, 0xaa, !P1 ;  /* 0x000000aa1c00780c */ /* 0x000fe40004f01670 */
[----:B------:R-:W-:Y:S02]  /*3c520*/  LOP3.LUT R6, R6, 0xfffff7ff, RZ, 0xc0, !PT ;  /* 0xfffff7ff06067812 */ /* 0x000fe400078ec0ff */
[----:B0-----:R-:W-:-:S04]  /*3c530*/  @!P2 IADD3 R224, P3, P4, R14, R16, R9 ;  /* 0x000000100ee0a210 */ /* 0x001fc80007c7e009 */
[----:B------:R-:W-:-:S05]  /*3c540*/  @!P2 IADD3.X R225, R29, R17, R8, P3, P4 ;  /* 0x000000111de1a210 */ /* 0x000fca0001fe8408 */
[----:B------:R-:W0:Y:S01]  /*3c550*/  @!P0 LDC.64 R16, c[0x0][0x5c0] ;  /* 0x00017000ff108b82 */ /* 0x000e220000000a00 */
[----:B------:R-:W-:Y:S02]  /*3c560*/  @P2 LOP3.LUT R6, R6, 0x800, RZ, 0xfc, !PT ;  /* 0x0000080006062812 */ /* 0x000fe400078efcff */
[----:B------:R-:W-:-:S04]  /*3c570*/  ISETP.GE.AND P2, PT, R13, 0x101, PT ;  /* 0x000001010d00780c */ /* 0x000fc80003f46270 */
[----:B------:R-:W-:Y:S02]  /*3c580*/  ISETP.LT.OR P5, PT, R28, 0xa1, !P2 ;  /* 0x000000a11c00780c */ /* 0x000fe400057a1670 */
[----:B------:R-:W-:-:S04]  /*3c590*/  LOP3.LUT R6, R6, 0xfffffbff, RZ, 0xc0, !PT ;  /* 0xfffffbff06067812 */ /* 0x000fc800078ec0ff */
[----:B------:R-:W-:Y:S02]  /*3c5a0*/  @P0 LOP3.LUT R6, R6, 0x400, RZ, 0xfc, !PT ;  /* 0x0000040006060812 */ /* 0x000fe400078efcff */
[----:B0-----:R-:W-:-:S04]  /*3c5b0*/  @!P0 IADD3 R166, P3, P4, R14, R16, R9 ;  /* 0x000000100ea68210 */ /* 0x001fc80007c7e009 */
[----:B------:R-:W-:Y:S02]  /*3c5c0*/  @!P0 IADD3.X R167, R29, R17, R8, P3, P4 ;  /* 0x000000111da78210 */ /* 0x000fe40001fe8408 */
[----:B------:R-:W0:Y:S01]  /*3c5d0*/  @!P5 LDC.64 R16, c[0x0][0x5c0] ;  /* 0x00017000ff10db82 */ /* 0x000e220000000a00 */
[----:B------:R-:W-:Y:S01]  /*3c5e0*/  ISETP.LT.OR P0, PT, R28, 0x51, !P1 ;  /* 0x000000511c00780c */ /* 0x000fe20004f01670 */
[----:B--2---:R-:W-:Y:S01]  /*3c5f0*/  FMUL R15, R101, UR60 ;  /* 0x0000003c650f7c20 */ /* 0x004fe20008400000 */
[----:B0-----:R-:W-:Y:S01]  /*3c600*/  @!P5 IADD3 R218, P3, P4, R14, R16, R11 ;  /* 0x000000100edad210 */ /* 0x001fe20007c7e00b */
[----:B------:R-:W2:Y:S03]  /*3c610*/  LDL.LU R101, [R1+0x444] ;  /* 0x0004440001657983 */ /* 0x000ea60000300800 */
[----:B------:R-:W-:-:S07]  /*3c620*/  F2FP.SATFINITE.E4M3.F32.PACK_AB_MERGE_C R15, RZ, R15, RZ ;  /* 0x0000000fff0f723e */ /* 0x000fce00048070ff */
[----:B------:R4:W-:Y:S01]  /*3c630*/  @!P0 STG.E.U8 desc[UR4][R84.64+0x50], R15 ;  /* 0x0000500f54008986 */ /* 0x0009e2000c101104 */
[----:B------:R-:W-:Y:S02]  /*3c640*/  ISETP.LT.OR P0, PT, R28, 0xa2, !P2 ;  /* 0x000000a21c00780c */ /* 0x000fe40005701670 */
[----:B------:R-:W-:-:S11]  /*3c650*/  @!P5 IADD3.X R219, R29, R17, R10, P3, P4 ;  /* 0x000000111ddbd210 */ /* 0x000fd60001fe840a */
[----:B------:R-:W0:Y:S01]  /*3c660*/  @!P0 LDC.64 R16, c[0x0][0x5c0] ;  /* 0x00017000ff108b82 */ /* 0x000e220000000a00 */
[----:B------:R-:W-:-:S04]  /*3c670*/  LOP3.LUT R6, R6, 0xfffffdff, RZ, 0xc0, !PT ;  /* 0xfffffdff06067812 */ /* 0x000fc800078ec0ff */
[----:B------:R-:W-:-:S04]  /*3c680*/  @P5 LOP3.LUT R6, R6, 0x200, RZ, 0xfc, !PT ;  /* 0x0000020006065812 */ /* 0x000fc800078efcff */
        /* <DEDUP_REMOVED lines=18> */
[----:B------:R-:W-:-:S02]  /*3c7b0*/  F2FP.SATFINITE.E4M3.F32.PACK_AB_MERGE_C R15, RZ, R15, RZ ;  /* 0x0000000fff0f723e */ /* 0x000fc400048070ff */
[----:B------:R-:W-:-:S03]  /*3c7c0*/  ISETP.LT.OR P3, PT, R28, 0x52, !P0 ;  /* 0x000000521c00780c */ /* 0x000fc60004761670 */
[----:B------:R0:W-:Y:S10]  /*3c7d0*/  @!P4 STG.E.U8 desc[UR4][R16.64+0x50], R15 ;  /* 0x0000500f1000c986 */ /* 0x0001f4000c101104 */
[----:B------:R-:W1:Y:S01]  /*3c7e0*/  @!P3 LDC.64 R18, c[0x0][0x5c0] ;  /* 0x00017000ff12bb82 */ /* 0x000e620000000a00 */
[----:B------:R-:W-:-:S04]  /*3c7f0*/  @!P3 IADD3 R20, P5, P6, R3, R14, R9 ;  /* 0x0000000e0314b210 */ /* 0x000fc80007ebe009 */
[----:B------:R-:W-:Y:S02]  /*3c800*/  @!P3 IADD3.X R21, R2, R29, R8, P5, P6 ;  /* 0x0000001d0215b210 */ /* 0x000fe40002fec408 */
[----:B-1----:R-:W-:-:S05]  /*3c810*/  @!P3 IADD3 R18, P4, R20, R18, RZ ;  /* 0x000000121412b210 */ /* 0x002fca0007f9e0ff */
[----:B------:R-:W-:Y:S01]  /*3c820*/  @!P3 IMAD.X R19, R21, 0x1, R19, P4 ;  /* 0x000000011513b824 */ /* 0x000fe200020e0613 */
[----:B------:R-:W-:-:S13]  /*3c830*/  ISETP.LT.OR P2, PT, R28, 0xa9, !P2 ;  /* 0x000000a91c00780c */ /* 0x000fda0005741670 */
[----:B0-----:R-:W0:Y:S01]  /*3c840*/  @!P2 LDC.64 R16, c[0x0][0x5c0] ;  /* 0x00017000ff10ab82 */ /* 0x001e220000000a00 */
[----:B--2---:R-:W-:Y:S02]  /*3c850*/  FMUL R15, R101, UR60 ;  /* 0x0000003c650f7c20 */ /* 0x004fe40008400000 */
[----:B------:R-:W2:Y:S03]  /*3c860*/  LDL.LU R101, [R1+0x450] ;  /* 0x0004500001657983 */ /* 0x000ea60000300800 */
[----:B------:R-:W-:-:S05]  /*3c870*/  F2FP.SATFINITE.E4M3.F32.PACK_AB_MERGE_C R15, RZ, R15, RZ ;  /* 0x0000000fff0f723e */ /* 0x000fca00048070ff */
[----:B------:R3:W-:Y:S02]  /*3c880*/  @!P3 STG.E.U8 desc[UR4][R18.64+0x51], R15 ;  /* 0x0000510f1200b986 */ /* 0x0007e4000c101104 */
        /* <DEDUP_REMOVED lines=23> */
[----:B------:R-:W-:Y:S02]  /*3ca00*/  F2FP.SATFINITE.E4M3.F32.PACK_AB_MERGE_C R15, RZ, R15, RZ ;  /* 0x0000000fff0f723e */ /* 0x000fe400048070ff */
[----:B0-----:R-:W-:-:S04]  /*3ca10*/  @!P5 IADD3 R142, P3, P4, R14, R16, R3 ;  /* 0x000000100e8ed210 */ /* 0x001fc80007c7e003 */
[----:B------:R-:W-:Y:S02]  /*3ca20*/  @!P5 IADD3.X R143, R29, R17, R2, P3, P4 ;  /* 0x000000111d8fd210 */ /* 0x000fe40001fe8402 */
[----:B------:R-:W-:-:S03]  /*3ca30*/  ISETP.LT.OR P4, PT, R28, 0x59, !P0 ;  /* 0x000000591c00780c */ /* 0x000fc60004781670 */
[----:B------:R4:W-:Y:S01]  /*3ca40*/  @!P6 STG.E.U8 desc[UR4][R56.64+0x58], R15 ;  /* 0x0000580f3800e986 */ /* 0x0009e2000c101104 */
[----:B------:R-:W-:-:S09]  /*3ca50*/  ISETP.LT.OR P6, PT, R28, 0x5a, !P1 ;  /* 0x0000005a1c00780c */ /* 0x000fd20004fc1670 */
        /* <DEDUP_REMOVED lines=47> */
[----:B------:R-:W-:Y:S01]  /*3cd50*/  STL [R1+0x810], R7 ;  /* 0x0008100701007387 */ /* 0x000fe20000100800 */
[----:B------:R-:W-:Y:S02]  /*3cd60*/  LOP3.LUT P0, RZ, R7, 0x1, RZ, 0xc0, !PT ;  /* 0x0000000107ff7812 */ /* 0x000fe4000780c0ff */
[----:B------:R-:W-:Y:S02]  /*3cd70*/  LOP3.LUT P5, RZ, R4, 0x20, RZ, 0xc0, !PT ;  /* 0x0000002004ff7812 */ /* 0x000fe400078ac0ff */
[----:B0-----:R-:W-:-:S04]  /*3cd80*/  @!P2 IADD3 R126, P3, P4, R14, R16, R9 ;  /* 0x000000100e7ea210 */ /* 0x001fc80007c7e009 */
[----:B------:R-:W-:Y:S02]  /*3cd90*/  @!P2 IADD3.X R127, R29, R17, R8, P3, P4 ;  /* 0x000000111d7fa210 */ /* 0x000fe40001fe8408 */
[----:B------:R-:W-:Y:S02]  /*3cda0*/  ISETP.LT.OR P4, PT, R28, 0x51, !P0 ;  /* 0x000000511c00780c */ /* 0x000fe40004781670 */
[----:B------:R-:W-:-:S11]  /*3cdb0*/  LOP3.LUT P6, RZ, R0, 0x80000, RZ, 0xc0, !PT ;  /* 0x0008000000ff7812 */ /* 0x000fd600078cc0ff */
[----:B------:R-:W0:Y:S01]  /*3cdc0*/  @!P4 LDC.64 R16, c[0x0][0x5c0] ;  /* 0x00017000ff10cb82 */ /* 0x000e220000000a00 */
[----:B--2---:R-:W-:Y:S02]  /*3cdd0*/  FMUL R15, R101, UR60 ;  /* 0x0000003c650f7c20 */ /* 0x004fe40008400000 */
[----:B------:R-:W2:Y:S03]  /*3cde0*/  LDL.LU R101, [R1+0x464] ;  /* 0x0004640001657983 */ /* 0x000ea60000300800 */
[----:B------:R-:W-:-:S05]  /*3cdf0*/  F2FP.SATFINITE.E4M3.F32.PACK_AB_MERGE_C R15, RZ, R15, RZ ;  /* 0x0000000fff0f723e */ /* 0x000fca00048070ff */
        /* <DEDUP_REMOVED lines=19> */
[----:B------:R-:W-:-:S04]  /*3cf30*/  LOP3.LUT R5, R5, 0xefffffff, RZ, 0xc0, !PT ;  /* 0xefffffff05057812 */ /* 0x000fc800078ec0ff */
[----:B------:R-:W-:Y:S02]  /*3cf40*/  @P2 LOP3.LUT R5, R5, 0x10000000, RZ, 0xfc, !PT ;  /* 0x1000000005052812 */ /* 0x000fe400078efcff */
[----:B------:R-:W-:Y:S02]  /*3cf50*/  LOP3.LUT P2, RZ, R0, 0x8, RZ, 0xc0, !PT ;  /* 0x0000000800ff7812 */ /* 0x000fe4000784c0ff */
[----:B------:R-:W-:-:S11]  /*3cf60*/  LOP3.LUT R12, R12, 0x7fffffff, RZ, 0xc0, !PT ;  /* 0x7fffffff0c0c7812 */ /* 0x000fd600078ec0ff */
[----:B------:R-:W-:Y:S02]  /*3cf70*/  @P2 LOP3.LUT R12, R12, 0x80000000, RZ, 0xfc, !PT ;  /* 0x800000000c0c2812 */ /* 0x000fe400078efcff */
        /* <DEDUP_REMOVED lines=8> */
[----:B------:R-:W-:Y:S02]  /*3d000*/  LOP3.LUT R5, R5, 0xfdffffff, RZ, 0xc0, !PT ;  /* 0xfdffffff05057812 */ /* 0x000fe400078ec0ff */
[----:B0-----:R-:W-:Y:S02]  /*3d010*/  @!P2 IADD3 R120, P5, P6, R14, R16, R9 ;  /* 0x000000100e78a210 */ /* 0x001fe40007ebe009 */
[----:B------:R-:W-:Y:S02]  /*3d020*/  @P2 LOP3.LUT R5, R5, 0x2000000, RZ, 0xfc, !PT ;  /* 0x0200000005052812 */ /* 0x000fe400078efcff */
[----:B------:R-:W-:-:S02]  /*3d030*/  @!P2 IADD3.X R121, R29, R17, R8, P5, P6 ;  /* 0x000000111d79a210 */ /* 0x000fc40002fec408 */
[----:B------:R-:W-:-:S13]  /*3d040*/  ISETP.LT.OR P2, PT, R28, 0xba, !P1 ;  /* 0x000000ba1c00780c */ /* 0x000fda0004f41670 */
[----:B------:R-:W0:Y:S01]  /*3d050*/  @!P2 LDC.64 R16, c[0x0][0x5c0] ;  /* 0x00017000ff10ab82 */ /* 0x000e220000000a00 */
[----:B------:R-:W-:Y:S02]  /*3d060*/  LOP3.LUT R5, R5, 0xfeffffff, RZ, 0xc0, !PT ;  /* 0xfeffffff05057812 */ /* 0x000fe400078ec0ff */
[----:B------:R-:W-:Y:S02]  /*3d070*/  ISETP.GE.AND P6, PT, R13, 0x101, PT ;  /* 0x000001010d00780c */ /* 0x000fe40003fc6270 */
[----:B------:R-:W-:Y:S02]  /*3d080*/  @P2 LOP3.LUT R5, R5, 0x1000000, RZ, 0xfc, !PT ;  /* 0x0100000005052812 */ /* 0x000fe400078efcff */
[----:B------:R-:W-:Y:S02]  /*3d090*/  LOP3.LUT P5, RZ, R4, 0x40, RZ, 0xc0, !PT ;  /* 0x0000004004ff7812 */ /* 0x000fe400078ac0ff */
[----:B0-----:R-:W-:-:S04]  /*3d0a0*/  @!P2 IADD3 R116, P3, P4, R14, R16, R9 ;  /* 0x000000100e74a210 */ /* 0x001fc80007c7e009 */
[----:B------:R-:W-:Y:S02]  /*3d0b0*/  @!P2 IADD3.X R117, R29, R17, R8, P3, P4 ;  /* 0x000000111d75a210 */ /* 0x000fe40001fe8408 */
[----:B------:R-:W-:Y:S02]  /*3d0c0*/  ISETP.LT.OR P2, PT, R28, 0xb1, !P6 ;  /* 0x000000b11c00780c */ /* 0x000fe40007741670 */
[----:B------:R-:W-:-:S05]  /*3d0d0*/  F2FP.SATFINITE.E4M3.F32.PACK_AB_MERGE_C R15, RZ, R15, RZ ;  /* 0x0000000fff0f723e */ /* 0x000fca00048070ff */
[----:B------:R4:W-:Y:S06]  /*3d0e0*/  @!P5 STG.E.U8 desc[UR4][R94.64+0x58], R15 ;  /* 0x0000580f5e00d986 */ /* 0x0009ec000c101104 */
[----:B------:R-:W0:Y:S01]  /*3d0f0*/  @!P2 LDC.64 R16, c[0x0][0x5c0] ;  /* 0x00017000ff10ab82 */ /* 0x000e220000000a00 */
[----:B----4-:R-:W-:Y:S02]  /*3d100*/  FMUL R15, R102, UR60 ;  /* 0x0000003c660f7c20 */ /* 0x010fe40008400000 */
[----:B------:R-:W4:Y:S01]  /*3d110*/  LDL.LU R102, [R1+0x478] ;  /* 0x0004780001667983 */ /* 0x000f220000300800 */
[----:B------:R-:W-:-:S02]  /*3d120*/  ISETP.LT.OR P5, PT, R28, 0xb2, !P6 ;  /* 0x000000b21c00780c */ /* 0x000fc400077a1670 */
        /* <DEDUP_REMOVED lines=8> */
[----:B------:R-:W-:-:S09]  /*3d1b0*/  LOP3.LUT P2, RZ, R12, 0x80000000, RZ, 0xc0, !PT ;  /* 0x800000000cff7812 */ /* 0x000fd2000784c0ff */
        /* <DEDUP_REMOVED lines=9> */
[----:B------:R-:W2:Y:S02]  /*3d250*/  LDL.LU R101, [R1+0x47c] ;  /* 0x00047c0001657983 */ /* 0x000ea40000300800 */
[----:B------:R-:W-:Y:S01]  /*3d260*/  @!P4 IMAD.X R17, R18, 0x1, R17, P3 ;  /* 0x000000011211c824 */ /* 0x000fe200018e0611 */
[----:B------:R-:W-:-:S05]  /*3d270*/  F2FP.SATFINITE.E4M3.F32.PACK_AB_MERGE_C R15, RZ, R15, RZ ;  /* 0x0000000fff0f723e */ /* 0x000fca00048070ff */
[----:B------:R3:W-:Y:S02]  /*3d280*/  @!P4 STG.E.U8 desc[UR4][R16.64+0x58], R15 ;  /* 0x0000580f1000c986 */ /* 0x0007e4000c101104 */
[----:B---3--:R-:W-:Y:S02]  /*3d290*/  FMUL R15, R100, UR60 ;  /* 0x0000003c640f7c20 */ /* 0x008fe40008400000 */
[----:B------:R-:W3:Y:S01]  /*3d2a0*/  LDL.LU R100, [R1+0x480] ;  /* 0x0004800001647983 */ /* 0x000ee20000300800 */
[----:B------:R-:W-:Y:S02]  /*3d2b0*/  ISETP.LT.OR P3, PT, R28, 0x5a, !P0 ;  /* 0x0000005a1c00780c */ /* 0x000fe40004761670 */
[----:B------:R-:W-:-:S04]  /*3d2c0*/  LOP3.LUT R12, R12, 0xefffffff, RZ, 0xc0, !PT ;  /* 0xefffffff0c0c7812 */ /* 0x000fc800078ec0ff */
[----:B------:R-:W-:Y:S02]  /*3d2d0*/  @P0 LOP3.LUT R12, R12, 0x10000000, RZ, 0xfc, !PT ;  /* 0x100000000c0c0812 */ /* 0x000fe400078efcff */
[----:B------:R-:W-:-:S05]  /*3d2e0*/  ISETP.GE.AND P0, PT, R13, 0x101, PT ;  /* 0x000001010d00780c */ /* 0x000fca0003f06270 */
[----:B------:R-:W0:Y:S01]  /*3d2f0*/  @!P3 LDC.64 R18, c[0x0][0x5c0] ;  /* 0x00017000ff12bb82 */ /* 0x000e220000000a00 */
[----:B------:R-:W-:Y:S02]  /*3d300*/  ISETP.LT.OR P2, PT, R28, 0xb9, !P0 ;  /* 0x000000b91c00780c */ /* 0x000fe40004741670 */
[----:B------:R-:W-:-:S04]  /*3d310*/  @!P3 IADD3 R20, P5, P6, R3, R14, R11 ;  /* 0x0000000e0314b210 */ /* 0x000fc80007ebe00b */
[----:B------:R-:W-:-:S07]  /*3d320*/  @!P3 IADD3.X R21, R2, R29, R10, P5, P6 ;  /* 0x0000001d0215b210 */ /* 0x000fce0002fec40a */
[----:B------:R-:W1:Y:S01]  /*3d330*/  @!P2 LDC.64 R16, c[0x0][0x5c0] ;  /* 0x00017000ff10ab82 */ /* 0x000e620000000a00 */
[----:B------:R-:W-:Y:S02]  /*3d340*/  F2FP.SATFINITE.E4M3.F32.PACK_AB_MERGE_C R15, RZ, R15, RZ ;  /* 0x0000000fff0f723e */ /* 0x000fe400048070ff */
[----:B0-----:R-:W-:-:S05]  /*3d350*/  @!P3 IADD3 R18, P4, R20, R18, RZ ;  /* 0x000000121412b210 */ /* 0x001fca0007f9e0ff */
[----:B------:R-:W-:Y:S01]  /*3d360*/  @!P3 IMAD.X R19, R21, 0x1, R19, P4 ;  /* 0x000000011513b824 */ /* 0x000fe200020e0613 */
[----:B------:R-:W-:-:S04]  /*3d370*/  ISETP.LT.OR P0, PT, R28, 0xba, !P0 ;  /* 0x000000ba1c00780c */ /* 0x000fc80004701670 */
[----:B------:R4:W-:Y:S01]  /*3d380*/  @!P3 STG.E.U8 desc[UR4][R18.64+0x59], R15 ;  /* 0x0000590f1200b986 */ /* 0x0009e2000c101104 */
[----:B-1----:R-:W-:-:S04]  /*3d390*/  @!P2 IADD3 R112, P5, P6, R14, R16, R11 ;  /* 0x000000100e70a210 */ /* 0x002fc80007ebe00b */
[----:B------:R-:W-:-:S04]  /*3d3a0*/  @!P2 IADD3.X R113, R29, R17, R10, P5, P6 ;  /* 0x000000111d71a210 */ /* 0x000fc80002fec40a */
[----:B------:R-:W0:Y:S01]  /*3d3b0*/  @!P0 LDC.64 R16, c[0x0][0x5c0] ;  /* 0x00017000ff108b82 */ /* 0x000e220000000a00 */
[----:B----4-:R-:W-:Y:S02]  /*3d3c0*/  FMUL R15, R102, UR60 ;  /* 0x0000003c660f7c20 */ /* 0x010fe40008400000 */
[----:B------:R-:W4:Y:S01]  /*3d3d0*/  LDL.LU R102, [R1+0x484] ;  /* 0x0004840001667983 */ /* 0x000f220000300800 */
[----:B------:R-:W-:Y:S02]  /*3d3e0*/  ISETP.GE.AND P5, PT, R13, 0x1, PT ;  /* 0x000000010d00780c */ /* 0x000fe40003fa6270 */
        /* <DEDUP_REMOVED lines=15> */
[----:B------:R3:W-:Y:S01]  /*3d4e0*/  @!P3 STG.E.U8 desc[UR4][R16.64+0x61], R15 ;  /* 0x0000610f1000b986 */ /* 0x0007e2000c101104 */
[----:B------:R-:W-:-:S04]  /*3d4f0*/  LOP3.LUT R5, R5, 0xfff7ffff, RZ, 0xc0, !PT ;  /* 0xfff7ffff05057812 */ /* 0x000fc800078ec0ff */
[----:B------:R-:W-:Y:S02]  /*3d500*/  @P2 LOP3.LUT R5, R5, 0x80000, RZ, 0xfc, !PT ;  /* 0x0008000005052812 */ /* 0x000fe400078efcff */
[----:B------:R-:W-:Y:S02]  /*3d510*/  LOP3.LUT P2, RZ, R12, 0x40000000, RZ, 0xc0, !PT ;  /* 0x400000000cff7812 */ /* 0x000fe4000784c0ff */
[----:B------:R-:W-:Y:S01]  /*3d520*/  LOP3.LUT R5, R5, 0xfffbffff, RZ, 0xc0, !PT ;  /* 0xfffbffff05057812 */ /* 0x000fe200078ec0ff */
[----:B---3--:R-:W-:Y:S02]  /*3d530*/  FMUL R15, R100, UR60 ;  /* 0x0000003c640f7c20 */ /* 0x008fe40008400000 */
[----:B------:R-:W3:Y:S04]  /*3d540*/  LDL.LU R100, [R1+0x48c] ;  /* 0x00048c0001647983 */ /* 0x000ee80000300800 */
[----:B------:R-:W3:Y:S01]  /*3d550*/  LDL.LU R60, [R1+0x490] ;  /* 0x00049000013c7983 */ /* 0x000ee20000300800 */
[----:B------:R-:W-:-:S02]  /*3d560*/  @P0 LOP3.LUT R5, R5, 0x40000, RZ, 0xfc, !PT ;  /* 0x0004000005050812 */ /* 0x000fc400078efcff */
[----:B------:R-:W-:Y:S01]  /*3d570*/  ISETP.LT.OR P0, PT, R28, 0xc1, !P2 ;  /* 0x000000c11c00780c */ /* 0x000fe20005701670 */
[----:B------:R-:W3:-:S12]  /*3d580*/  LDL.LU R61, [R1+0x494] ;  /* 0x00049400013d7983 */ /* 0x000ed80000300800 */
[----:B------:R-:W0:Y:S01]  /*3d590*/  @!P0 LDC.64 R16, c[0x0][0x5c0] ;  /* 0x00017000ff108b82 */ /* 0x000e220000000a00 */
[----:B------:R-:W-:Y:S02]  /*3d5a0*/  ISETP.LT.OR P6, PT, R28, 0xc2, !P2 ;  /* 0x000000c21c00780c */ /* 0x000fe400057c1670 */
[----:B------:R-:W-:Y:S02]  /*3d5b0*/  LOP3.LUT R5, R5, 0xfffdffff, RZ, 0xc0, !PT ;  /* 0xfffdffff05057812 */ /* 0x000fe400078ec0ff */
[----:B0-----:R-:W-:-:S04]  /*3d5c0*/  @!P0 IADD3 R108, P3, P4, R14, R16, R3 ;  /* 0x000000100e6c8210 */ /* 0x001fc80007c7e003 */
[----:B------:R-:W-:-:S05]  /*3d5d0*/  @!P0 IADD3.X R109, R29, R17, R2, P3, P4 ;  /* 0x000000111d6d8210 */ /* 0x000fca0001fe8402 */
[----:B------:R-:W0:Y:S01]  /*3d5e0*/  @!P6 LDC.64 R16, c[0x0][0x5c0] ;  /* 0x00017000ff10eb82 */ /* 0x000e220000000a00 */
[----:B------:R-:W-:-:S04]  /*3d5f0*/  @P0 LOP3.LUT R5, R5, 0x20000, RZ, 0xfc, !PT ;  /* 0x0002000005050812 */ /* 0x000fc800078efcff */
[----:B------:R-:W-:Y:S02]  /*3d600*/  LOP3.LUT R5, R5, 0xffff7fff, RZ, 0xc0, !PT ;  /* 0xffff7fff05057812 */ /* 0x000fe400078ec0ff */
[----:B------:R-:W-:Y:S02]  /*3d610*/  ISETP.LT.OR P0, PT, R28, 0x61, !P2 ;  /* 0x000000611c00780c */ /* 0x000fe40005701670 */
[----:B------:R-:W-:Y:S02]  /*3d620*/  @P6 LOP3.LUT R5, R5, 0x8000, RZ, 0xfc, !PT ;  /* 0x0000800005056812 */ /* 0x000fe400078efcff */
        /* <DEDUP_REMOVED lines=17> */
[----:B------:R-:W0:Y:S02]  /*3d740*/  @!P3 LDC.64 R16, c[0x0][0x5c0] ;  /* 0x00017000ff10bb82 */ /* 0x000e240000000a00 */
[----:B0-----:R-:W-:-:S05]  /*3d750*/  @!P3 IADD3 R16, P4, R14, R16, RZ ;  /* 0x000000100e10b210 */ /* 0x001fca0007f9e0ff */
[----:B------:R-:W-:Y:S02]  /*3d760*/  @!P3 IMAD.X R17, R29, 0x1, R17, P4 ;  /* 0x000000011d11b824 */ /* 0x000fe400020e0611 */
[----:B--2---:R-:W-:-:S05]  /*3d770*/  FMUL R15, R101, UR60 ;  /* 0x0000003c650f7c20 */ /* 0x004fca0008400000 */
[----:B------:R-:W-:-:S05]  /*3d780*/  F2FP.SATFINITE.E4M3.F32.PACK_AB_MERGE_C R15, RZ, R15, RZ ;  /* 0x0000000fff0f723e */ /* 0x000fca00048070ff */
[----:B------:R0:W-:Y:S01]  /*3d790*/  @!P3 STG.E.U8 desc[UR4][R16.64+0x68], R15 ;  /* 0x0000680f1000b986 */ /* 0x0001e2000c101104 */
[----:B------:R-:W-:-:S13]  /*3d7a0*/  ISETP.LT.OR P3, PT, R28, 0x6a, !P5 ;  /* 0x0000006a1c00780c */ /* 0x000fda0006f61670 */
[----:B0-----:R-:W0:Y:S01]  /*3d7b0*/  @!P3 LDC.64 R16, c[0x0][0x5c0] ;  /* 0x00017000ff10bb82 */ /* 0x001e220000000a00 */
[----:B------:R-:W-:-:S04]  /*3d7c0*/  LOP3.LUT R12, R12, 0xdfffffff, RZ, 0xc0, !PT ;  /* 0xdfffffff0c0c7812 */ /* 0x000fc800078ec0ff */
[----:B------:R-:W-:Y:S02]  /*3d7d0*/  @P2 LOP3.LUT R12, R12, 0x20000000, RZ, 0xfc, !PT ;  /* 0x200000000c0c2812 */ /* 0x000fe400078efcff */
[----:B------:R-:W-:Y:S02]  /*3d7e0*/  ISETP.LT.OR P2, PT, R28, 0xc1, !P1 ;  /* 0x000000c11c00780c */ /* 0x000fe40004f41670 */
[----:B0-----:R-:W-:-:S05]  /*3d7f0*/  @!P3 IADD3 R16, P4, R14, R16, RZ ;  /* 0x000000100e10b210 */ /* 0x001fca0007f9e0ff */
[----:B------:R-:W-:Y:S01]  /*3d800*/  @!P3 IMAD.X R17, R29, 0x1, R17, P4 ;  /* 0x000000011d11b824 */ /* 0x000fe200020e0611 */
[----:B------:R-:W-:-:S04]  /*3d810*/  LOP3.LUT R5, R5, 0xfffeffff, RZ, 0xc0, !PT ;  /* 0xfffeffff05057812 */ /* 0x000fc800078ec0ff */
[----:B------:R-:W-:-:S04]  /*3d820*/  @P6 LOP3.LUT R5, R5, 0x10000, RZ, 0xfc, !PT ;  /* 0x0001000005056812 */ /* 0x000fc800078efcff */
[----:B------:R-:W-:Y:S01]  /*3d830*/  LOP3.LUT R5, R5, 0xffffdfff, RZ, 0xc0, !PT ;  /* 0xffffdfff05057812 */ /* 0x000fe200078ec0ff */
[----:B---3--:R-:W-:-:S05]  /*3d840*/  FMUL R15, R100, UR60 ;  /* 0x0000003c640f7c20 */ /* 0x008fca0008400000 */
[----:B------:R-:W-:-:S05]  /*3d850*/  F2FP.SATFINITE.E4M3.F32.PACK_AB_MERGE_C R15, RZ, R15, RZ ;  /* 0x0000000fff0f723e */ /* 0x000fca00048070ff */
[----:B------:R0:W-:Y:S02]  /*3d860*/  @!P3 STG.E.U8 desc[UR4][R16.64+0x69], R15 ;  /* 0x0000690f1000b986 */ /* 0x0001e4000c101104 */
[----:B0-----:R-:W0:Y:S01]  /*3d870*/  @!P2 LDC.64 R16, c[0x0][0x5c0] ;  /* 0x00017000ff10ab82 */ /* 0x001e220000000a00 */
[----:B------:R-:W-:-:S04]  /*3d880*/  @P0 LOP3.LUT R5, R5, 0x2000, RZ, 0xfc, !PT ;  /* 0x0000200005050812 */ /* 0x000fc800078efcff */
[----:B------:R-:W-:-:S04]  /*3d890*/  LOP3.LUT R5, R5, 0xffffefff, RZ, 0xc0, !PT ;  /* 0xffffefff05057812 */ /* 0x000fc800078ec0ff */
[----:B------:R-:W-:Y:S01]  /*3d8a0*/  @P2 LOP3.LUT R5, R5, 0x1000, RZ, 0xfc, !PT ;  /* 0x0000100005052812 */ /* 0x000fe200078efcff */
[----:B------:R-:W-:Y:S02]  /*3d8b0*/  FMUL R15, R60, UR60 ;  /* 0x0000003c3c0f7c20 */ /* 0x000fe40008400000 */
[----:B------:R-:W2:Y:S01]  /*3d8c0*/  LDL.LU R60, [R1+0x498] ;  /* 0x00049800013c7983 */ /* 0x000ea20000300800 */
        /* <DEDUP_REMOVED lines=10> */
[----:B------:R-:W-:Y:S02]  /*3d970*/  LOP3.LUT P6, RZ, R4, 0x400, RZ, 0xc0, !PT ;  /* 0x0000040004ff7812 */ /* 0x000fe400078cc0ff */
[----:B------:R-:W-:Y:S02]  /*3d980*/  F2FP.SATFINITE.E4M3.F32.PACK_AB_MERGE_C R15, RZ, R15, RZ ;  /* 0x0000000fff0f723e */ /* 0x000fe400048070ff */
[----:B0-----:R-:W-:-:S04]  /*3d990*/  @!P2 IADD3 R92, P3, P4, R14, R16, R9 ;  /* 0x000000100e5ca210 */ /* 0x001fc80007c7e009 */
[----:B------:R-:W-:Y:S01]  /*3d9a0*/  @!P2 IADD3.X R93, R29, R17, R8, P3, P4 ;  /* 0x000000111d5da210 */ /* 0x000fe20001fe8408 */
[----:B------:R-:W-:Y:S04]  /*3d9b0*/  STL [R1+0x844], R92 ;  /* 0x0008445c01007387 */ /* 0x000fe80000100800 */
[----:B------:R-:W-:Y:S04]  /*3d9c0*/  STL [R1+0x840], R93 ;  /* 0x0008405d01007387 */ /* 0x000fe80000100800 */
[----:B------:R-:W3:Y:S04]  /*3d9d0*/  LDL.LU R41, [R1+0x49c] ;  /* 0x00049c0001297983 */ /* 0x000ee80000300800 */
[----:B------:R0:W-:Y:S02]  /*3d9e0*/  @!P6 STG.E.U8 desc[UR4][R124.64+0x68], R15 ;  /* 0x0000680f7c00e986 */ /* 0x0001e4000c101104 */
[----:B0-----:R-:W-:-:S02]  /*3d9f0*/  FMUL R15, R61, UR60 ;  /* 0x0000003c3d0f7c20 */ /* 0x001fc40008400000 */
[----:B------:R-:W4:Y:S01]  /*3da00*/  LDL.LU R61, [R1+0x4a0] ;  /* 0x0004a000013d7983 */ /* 0x000f220000300800 */
[----:B------:R-:W-:Y:S02]  /*3da10*/  LOP3.LUT P0, RZ, R4, 0x200, RZ, 0xc0, !PT ;  /* 0x0000020004ff7812 */ /* 0x000fe4000780c0ff */
[----:B------:R-:W-:-:S11]  /*3da20*/  F2FP.SATFINITE.E4M3.F32.PACK_AB_MERGE_C R15, RZ, R15, RZ ;  /* 0x0000000fff0f723e */ /* 0x000fd600048070ff */
[----:B------:R2:W-:Y:S01]  /*3da30*/  @!P0 STG.E.U8 desc[UR4][R122.64+0x69], R15 ;  /* 0x0000690f7a008986 */ /* 0x0005e2000c101104 */
[----:B------:R-:W-:Y:S02]  /*3da40*/  ISETP.LT.OR P0, PT, R28, 0xca, !P1 ;  /* 0x000000ca1c00780c */ /* 0x000fe40004f01670 */
[----:B------:R-:W-:-:S11]  /*3da50*/  LOP3.LUT R5, R5, 0xfffffbff, RZ, 0xc0, !PT ;  /* 0xfffffbff05057812 */ /* 0x000fd600078ec0ff */
        /* <DEDUP_REMOVED lines=10> */
[----:B------:R-:W-:Y:S04]  /*3db00*/  STL [R1+0x83c], R86 ;  /* 0x00083c5601007387 */ /* 0x000fe80000100800 */
[----:B------:R-:W-:Y:S01]  /*3db10*/  STL [R1+0x838], R87 ;  /* 0x0008385701007387 */ /* 0x000fe20000100800 */
[----:B0-----:R-:W-:-:S04]  /*3db20*/  @!P5 IADD3 R84, P3, P4, R14, R16, R11 ;  /* 0x000000100e54d210 */ /* 0x001fc80007c7e00b */
[----:B------:R-:W-:Y:S01]  /*3db30*/  @!P5 IADD3.X R85, R29, R17, R10, P3, P4 ;  /* 0x000000111d55d210 */ /* 0x000fe20001fe840a */
[----:B------:R-:W-:Y:S04]  /*3db40*/  STL [R1+0x830], R84 ;  /* 0x0008305401007387 */ /* 0x000fe80000100800 */
[----:B------:R-:W-:Y:S01]  /*3db50*/  STL [R1+0x82c], R85 ;  /* 0x00082c5501007387 */ /* 0x000fe20000100800 */
[----:B------:R-:W-:-:S04]  /*3db60*/  LOP3.LUT R5, R5, 0xfffffeff, RZ, 0xc0, !PT ;  /* 0xfffffeff05057812 */ /* 0x000fc800078ec0ff */
[----:B------:R-:W-:-:S04]  /*3db70*/  @P5 LOP3.LUT R5, R5, 0x100, RZ, 0xfc, !PT ;  /* 0x0000010005055812 */ /* 0x000fc800078efcff */
[----:B------:R-:W-:Y:S01]  /*3db80*/  LOP3.LUT R5, R5, 0xffffffbf, RZ, 0xc0, !PT ;  /* 0xffffffbf05057812 */ /* 0x000fe200078ec0ff */
[----:B--2---:R-:W-:Y:S02]  /*3db90*/  FMUL R15, R60, UR60 ;  /* 0x0000003c3c0f7c20 */ /* 0x004fe40008400000 */
[----:B------:R-:W2:Y:S03]  /*3dba0*/  LDL.LU R60, [R1+0x4a4] ;  /* 0x0004a400013c7983 */ /* 0x000ea60000300800 */
[----:B------:R-:W-:-:S05]  /*3dbb0*/  F2FP.SATFINITE.E4M3.F32.PACK_AB_MERGE_C R15, RZ, R15, RZ ;  /* 0x0000000fff0f723e */ /* 0x000fca00048070ff */
[----:B------:R3:W-:Y:S01]  /*3dbc0*/  @!P0 STG.E.U8 desc[UR4][R62.64+0x60], R15 ;  /* 0x0000600f3e008986 */ /* 0x0007e2000c101104 */
[----:B------:R-:W-:-:S13]  /*3dbd0*/  ISETP.LT.OR P0, PT, R28, 0xc2, !P2 ;  /* 0x000000c21c00780c */ /* 0x000fda0005701670 */
[----:B------:R-:W0:Y:S01]  /*3dbe0*/  @!P0 LDC.64 R16, c[0x0][0x5c0] ;  /* 0x00017000ff108b82 */ /* 0x000e220000000a00 */
[----:B------:R-:W-:Y:S02]  /*3dbf0*/  @P0 LOP3.LUT R5, R5, 0x40, RZ, 0xfc, !PT ;  /* 0x0000004005050812 */ /* 0x000fe400078efcff */
[----:B0-----:R-:W-:-:S04]  /*3dc00*/  @!P0 IADD3 R80, P3, P4, R14, R16, R11 ;  /* 0x000000100e508210 */ /* 0x001fc80007c7e00b */
[----:B------:R-:W-:Y:S02]  /*3dc10*/  @!P0 IADD3.X R81, R29, R17, R10, P3, P4 ;  /* 0x000000111d518210 */ /* 0x000fe40001fe840a */
[----:B------:R-:W-:-:S04]  /*3dc20*/  ISETP.GE.AND P0, PT, R13, 0x89, PT ;  /* 0x000000890d00780c */ /* 0x000fc80003f06270 */
[C---:B------:R-:W-:Y:S02]  /*3dc30*/  ISETP.LT.OR P4, PT, R28.reuse, 0x61, !P0 ;  /* 0x000000611c00780c */ /* 0x040fe40004781670 */
[----:B------:R-:W-:-:S11]  /*3dc40*/  ISETP.LT.OR P6, PT, R28, 0x62, !P1 ;  /* 0x000000621c00780c */ /* 0x000fd60004fc1670 */
[----:B------:R-:W0:Y:S01]  /*3dc50*/  @!P4 LDC.64 R16, c[0x0][0x5c0] ;  /* 0x00017000ff10cb82 */ /* 0x000e220000000a00 */
[----:B------:R-:W-:Y:S01]  /*3dc60*/  @!P4 IADD3 R18, P3, P5, R3, R14, R9 ;  /* 0x0000000e0312c210 */ /* 0x000fe20007d7e009 */
[----:B------:R-:W-:Y:S04]  /*3dc70*/  STL [R1+0x834], R80 ;  /* 0x0008345001007387 */ /* 0x000fe80000100800 */
[----:B------:R-:W-:Y:S01]  /*3dc80*/  STL [R1+0x828], R81 ;  /* 0x0008285101007387 */ /* 0x000fe20000100800 */
[----:B---3--:R-:W-:-:S05]  /*3dc90*/  FMUL R15, R41, UR60 ;  /* 0x0000003c290f7c20 */ /* 0x008fca0008400000 */
[----:B------:R-:W-:-:S05]  /*3dca0*/  F2FP.SATFINITE.E4M3.F32.PACK_AB_MERGE_C R15, RZ, R15, RZ ;  /* 0x0000000fff0f723e */ /* 0x000fca00048070ff */
[----:B------:R1:W-:Y:S02]  /*3dcb0*/  @!P6 STG.E.U8 desc[UR4][R66.64+0x61], R15 ;  /* 0x0000610f4200e986 */ /* 0x0003e4000c101104 */
[----:B-1----:R-:W-:Y:S02]  /*3dcc0*/  @!P4 IADD3.X R15, R2, R29, R8, P3, P5 ;  /* 0x0000001d020fc210 */ /* 0x002fe40001fea408 */
[----:B0-----:R-:W-:Y:S01]  /*3dcd0*/  @!P4 IADD3 R16, P3, R18, R16, RZ ;  /* 0x000000101210c210 */ /* 0x001fe20007f7e0ff */
[----:B----4-:R-:W-:Y:S02]  /*3dce0*/  FMUL R18, R61, UR60 ;  /* 0x0000003c3d127c20 */ /* 0x010fe40008400000 */
[----:B------:R-:W3:Y:S04]  /*3dcf0*/  LDL.LU R61, [R1+0x4a8] ;  /* 0x0004a800013d7983 */ /* 0x000ee80000300800 */
[----:B------:R-:W4:Y:S01]  /*3dd00*/  LDL.LU R41, [R1+0x4ac] ;  /* 0x0004ac0001297983 */ /* 0x000f220000300800 */
[C---:B------:R-:W-:Y:S01]  /*3dd10*/  ISETP.LT.OR P2, PT, R28.reuse, 0xc9, !P2 ;  /* 0x000000c91c00780c */ /* 0x040fe20005741670 */
[----:B------:R-:W-:Y:S01]  /*3dd20*/  @!P4 IMAD.X R17, R15, 0x1, R17, P3 ;  /* 0x000000010f11c824 */ /* 0x000fe200018e0611 */
[----:B------:R-:W-:-:S02]  /*3dd30*/  ISETP.LT.OR P3, PT, R28, 0x62, !P0 ;  /* 0x000000621c00780c */ /* 0x000fc40004761670 */
[----:B------:R-:W-:-:S05]  /*3dd40*/  F2FP.SATFINITE.E4M3.F32.PACK_AB_MERGE_C R18, RZ, R18, RZ ;  /* 0x00000012ff12723e */ /* 0x000fca00048070ff */
[----:B------:R0:W-:Y:S04]  /*3dd50*/  @!P4 STG.E.U8 desc[UR4][R16.64+0x60], R18 ;  /* 0x000060121000c986 */ /* 0x0001e8000c101104 */
[----:B0-----:R-:W0:Y:S08]  /*3dd60*/  @!P2 LDC.64 R16, c[0x0][0x5c0] ;  /* 0x00017000ff10ab82 */ /* 0x001e300000000a00 */
[----:B------:R-:W1:Y:S01]  /*3dd70*/  @!P3 LDC.64 R18, c[0x0][0x5c0] ;  /* 0x00017000ff12bb82 */ /* 0x000e620000000a00 */
[----:B------:R-:W-:-:S04]  /*3dd80*/  @!P3 IADD3 R20, P5, P6, R3, R14, R9 ;  /* 0x0000000e0314b210 */ /* 0x000fc80007ebe009 */
[----:B------:R-:W-:Y:S02]  /*3dd90*/  @!P3 IADD3.X R15, R2, R29, R8, P5, P6 ;  /* 0x0000001d020fb210 */ /* 0x000fe40002fec408 */
[----:B0-----:R-:W-:-:S04]  /*3dda0*/  @!P2 IADD3 R76, P5, P6, R14, R16, R11 ;  /* 0x000000100e4ca210 */ /* 0x001fc80007ebe00b */
[----:B------:R-:W-:Y:S02]  /*3ddb0*/  @!P2 IADD3.X R77, R29, R17, R10, P5, P6 ;  /* 0x000000111d4da210 */ /* 0x000fe40002fec40a */
[----:B-1----:R-:W-:Y:S01]  /*3ddc0*/  @!P3 IADD3 R18, P4, R20, R18, RZ ;  /* 0x000000121412b210 */ /* 0x002fe20007f9e0ff */
[----:B------:R-:W-:Y:S04]  /*3ddd0*/  STL [R1+0x824], R76 ;  /* 0x0008244c01007387 */ /* 0x000fe80000100800 */
[----:B------:R-:W-:Y:S01]  /*3dde0*/  @!P3 IMAD.X R19, R15, 0x1, R19, P4 ;  /* 0x000000010f13b824 */ /* 0x000fe200020e0613 */
[----:B------:R-:W-:Y:S01]  /*3ddf0*/  STL [R1+0x820], R77 ;  /* 0x0008204d01007387 */ /* 0x000fe20000100800 */
[----:B------:R-:W-:-:S04]  /*3de00*/  ISETP.GE.AND P6, PT, R13, 0x101, PT ;  /* 0x000001010d00780c */ /* 0x000fc80003fc6270 */
[----:B------:R-:W-:-:S13]  /*3de10*/  ISETP.LT.OR P6, PT, R28, 0xca, !P6 ;  /* 0x000000ca1c00780c */ /* 0x000fda00077c1670 */
[----:B------:R-:W0:Y:S01]  /*3de20*/  @!P6 LDC.64 R16, c[0x0][0x5c0] ;  /* 0x00017000ff10eb82 */ /* 0x000e220000000a00 */
[----:B--2---:R-:W-:Y:S02]  /*3de30*/  FMUL R15, R60, UR60 ;  /* 0x0000003c3c0f7c20 */ /* 0x004fe40008400000 */
[----:B------:R-:W2:Y:S03]  /*3de40*/  LDL.LU R60, [R1+0x4b0] ;  /* 0x0004b000013c7983 */ /* 0x000ea60000300800 */
[----:B------:R-:W-:-:S05]  /*3de50*/  F2FP.SATFINITE.E4M3.F32.PACK_AB_MERGE_C R15, RZ, R15, RZ ;  /* 0x0000000fff0f723e */ /* 0x000fca00048070ff */
[----:B------:R3:W-:Y:S01]  /*3de60*/  @!P3 STG.E.U8 desc[UR4][R18.64+0x61], R15 ;  /* 0x0000610f1200b986 */ /* 0x0007e2000c101104 */
[----:B0-----:R-:W-:-:S04]  /*3de70*/  @!P6 IADD3 R74, P3, P4, R14, R16, R11 ;  /* 0x000000100e4ae210 */ /* 0x001fc80007c7e00b */
[----:B------:R-:W-:Y:S01]  /*3de80*/  @!P6 IADD3.X R75, R29, R17, R10, P3, P4 ;  /* 0x000000111d4be210 */ /* 0x000fe20001fe840a */
[----:B------:R-:W-:Y:S04]  /*3de90*/  STL [R1+0x81c], R74 ;  /* 0x00081c4a01007387 */ /* 0x000fe80000100800 */
[----:B------:R-:W-:Y:S01]  /*3dea0*/  STL [R1+0x818], R75 ;  /* 0x0008184b01007387 */ /* 0x000fe20000100800 */
[----:B------:R-:W-:-:S04]  /*3deb0*/  LOP3.LUT R5, R5, 0xffffffef, RZ, 0xc0, !PT ;  /* 0xffffffef05057812 */ /* 0x000fc800078ec0ff */
[----:B------:R-:W-:Y:S02]  /*3dec0*/  @P2 LOP3.LUT R5, R5, 0x10, RZ, 0xfc, !PT ;  /* 0x0000001005052812 */ /* 0x000fe400078efcff */
[----:B------:R-:W-:Y:S02]  /*3ded0*/  LOP3.LUT P2, RZ, R12, 0x20000000, RZ, 0xc0, !PT ;  /* 0x200000000cff7812 */ /* 0x000fe4000784c0ff */
[----:B------:R-:W-:Y:S02]  /*3dee0*/  LOP3.LUT R5, R5, 0xfffffffd, RZ, 0xc0, !PT ;  /* 0xfffffffd05057812 */ /* 0x000fe400078ec0ff */
[C---:B------:R-:W-:Y:S01]  /*3def0*/  ISETP.LT.OR P5, PT, R28.reuse, 0xd1, !P2 ;  /* 0x000000d11c00780c */ /* 0x040fe200057a1670 */
[----:B---3--:R-:W-:Y:S01]  /*3df00*/  FMUL R15, R61, UR60 ;  /* 0x0000003c3d0f7c20 */ /* 0x008fe20008400000 */
[----:B------:R-:W-:Y:S01]  /*3df10*/  @P6 LOP3.LUT R5, R5, 0x2, RZ, 0xfc, !PT ;  /* 0x0000000205056812 */ /* 0x000fe200078efcff */
[----:B------:R-:W3:Y:S10]  /*3df20*/  LDL.LU R61, [R1+0x4b4] ;  /* 0x0004b400013d7983 */ /* 0x000ef40000300800 */
[----:B------:R-:W0:Y:S01]  /*3df30*/  @!P5 LDC.64 R16, c[0x0][0x5c0] ;  /* 0x00017000ff10db82 */ /* 0x000e220000000a00 */
[----:B------:R-:W3:Y:S01]  /*3df40*/  LDL.LU R40, [R1+0x4b8] ;  /* 0x0004b80001287983 */ /* 0x000ee20000300800 */
[----:B------:R-:W-:-:S03]  /*3df50*/  ISETP.LT.OR P6, PT, R28, 0x69, !P1 ;  /* 0x000000691c00780c */ /* 0x000fc60004fc1670 */
[----:B------:R-:W3:Y:S01]  /*3df60*/  LDL.LU R47, [R1+0x4bc] ;  /* 0x0004bc00012f7983 */ /* 0x000ee20000300800 */
[----:B------:R-:W-:-:S09]  /*3df70*/  F2FP.SATFINITE.E4M3.F32.PACK_AB_MERGE_C R15, RZ, R15, RZ ;  /* 0x0000000fff0f723e */ /* 0x000fd200048070ff */
[----:B------:R4:W-:Y:S02]  /*3df80*/  @!P6 STG.E.U8 desc[UR4][R64.64+0x68], R15 ;  /* 0x0000680f4000e986 */ /* 0x0009e4000c101104 */
[----:B----4-:R-:W-:Y:S02]  /*3df90*/  FMUL R15, R41, UR60 ;  /* 0x0000003c290f7c20 */ /* 0x010fe40008400000 */
[----:B------:R-:W4:Y:S01]  /*3dfa0*/  LDL.LU R41, [R1+0x4c0] ;  /* 0x0004c00001297983 */ /* 0x000f220000300800 */
[----:B------:R-:W-:Y:S02]  /*3dfb0*/  LOP3.LUT R5, R5, 0xfffffff7, RZ, 0xc0, !PT ;  /* 0xfffffff705057812 */ /* 0x000fe400078ec0ff */
[----:B0-----:R-:W-:Y:S02]  /*3dfc0*/  @!P5 IADD3 R72, P3, P4, R14, R16, R3 ;  /* 0x000000100e48d210 */ /* 0x001fe40007c7e003 */
[----:B------:R-:W-:Y:S02]  /*3dfd0*/  @P5 LOP3.LUT R5, R5, 0x8, RZ, 0xfc, !PT ;  /* 0x0000000805055812 */ /* 0x000fe400078efcff */
[----:B------:R-:W-:-:S02]  /*3dfe0*/  @!P5 IADD3.X R73, R29, R17, R2, P3, P4 ;  /* 0x000000111d49d210 */ /* 0x000fc40001fe8402 */
[----:B------:R-:W-:-:S13]  /*3dff0*/  ISETP.LT.OR P5, PT, R28, 0xd2, !P2 ;  /* 0x000000d21c00780c */ /* 0x000fda00057a1670 */
[----:B------:R-:W0:Y:S02]  /*3e000*/  @!P5 LDC.64 R16, c[0x0][0x5c0] ;  /* 0x00017000ff10db82 */ /* 0x000e240000000a00 */
[----:B0-----:R-:W-:-:S04]  /*3e010*/  @!P5 IADD3 R70, P3, P4, R14, R16, R3 ;  /* 0x000000100e46d210 */ /* 0x001fc80007c7e003 */
[----:B------:R-:W-:Y:S02]  /*3e020*/  @!P5 IADD3.X R71, R29, R17, R2, P3, P4 ;  /* 0x000000111d47d210 */ /* 0x000fe40001fe8402 */
[C---:B------:R-:W-:Y:S02]  /*3e030*/  ISETP.LT.OR P4, PT, R28.reuse, 0x69, !P0 ;  /* 0x000000691c00780c */ /* 0x040fe40004781670 */
[----:B------:R-:W-:-:S11]  /*3e040*/  ISETP.LT.OR P6, PT, R28, 0x6a, !P1 ;  /* 0x0000006a1c00780c */ /* 0x000fd60004fc1670 */
[----:B------:R-:W0:Y:S01]  /*3e050*/  @!P4 LDC.64 R16, c[0x0][0x5c0] ;  /* 0x00017000ff10cb82 */ /* 0x000e220000000a00 */
[----:B------:R-:W-:Y:S02]  /*3e060*/  LOP3.LUT R5, R5, 0xfffffffb, RZ, 0xc0, !PT ;  /* 0xfffffffb05057812 */ /* 0x000fe400078ec0ff */
[----:B------:R-:W-:Y:S02]  /*3e070*/  F2FP.SATFINITE.E4M3.F32.PACK_AB_MERGE_C R15, RZ, R15, RZ ;  /* 0x0000000fff0f723e */ /* 0x000fe400048070ff */
[----:B------:R-:W-:Y:S02]  /*3e080*/  @P5 LOP3.LUT R5, R5, 0x4, RZ, 0xfc, !PT ;  /* 0x0000000405055812 */ /* 0x000fe400078efcff */
[----:B------:R-:W-:Y:S01]  /*3e090*/  @!P4 IADD3 R18, P3, P5, R3, R14, R9 ;  /* 0x0000000e0312c210 */ /* 0x000fe20007d7e009 */
[----:B------:R1:W-:Y:S03]  /*3e0a0*/  @!P6 STG.E.U8 desc[UR4][R58.64+0x69], R15 ;  /* 0x0000690f3a00e986 */ /* 0x0003e6000c101104 */
[----:B-1----:R-:W-:-:S02]  /*3e0b0*/  @!P4 IADD3.X R15, R2, R29, R8, P3, P5 ;  /* 0x0000001d020fc210 */ /* 0x002fc40001fea408 */
[----:B0-----:R-:W-:-:S05]  /*3e0c0*/  @!P4 IADD3 R16, P3, R18, R16, RZ ;  /* 0x000000101210c210 */ /* 0x001fca0007f7e0ff */
[----:B------:R-:W-:Y:S01]  /*3e0d0*/  @!P4 IMAD.X R17, R15, 0x1, R17, P3 ;  /* 0x000000010f11c824 */ /* 0x000fe200018e0611 */
[C---:B------:R-:W-:Y:S02]  /*3e0e0*/  ISETP.LT.OR P3, PT, R28.reuse, 0x6a, !P0 ;  /* 0x0000006a1c00780c */ /* 0x040fe40004761670 */
[----:B------:R-:W-:Y:S01]  /*3e0f0*/  ISETP.LT.OR P0, PT, R28, 0xd9, !P2 ;  /* 0x000000d91c00780c */ /* 0x000fe20005701670 */
[----:B--2---:R-:W-:-:S05]  /*3e100*/  FMUL R18, R60, UR60 ;  /* 0x0000003c3c127c20 */ /* 0x004fca0008400000 */
[----:B------:R-:W-:-:S05]  /*3e110*/  F2FP.SATFINITE.E4M3.F32.PACK_AB_MERGE_C R18, RZ, R18, RZ ;  /* 0x00000012ff12723e */ /* 0x000fca00048070ff */
[----:B------:R0:W-:Y:S02]  /*3e120*/  @!P4 STG.E.U8 desc[UR4][R16.64+0x68], R18 ;  /* 0x000068121000c986 */ /* 0x0001e4000c101104 */
[----:B0-----:R-:W0:Y:S01]  /*3e130*/  @!P0 LDC.64 R16, c[0x0][0x5c0] ;  /* 0x00017000ff108b82 */ /* 0x001e220000000a00 */
[----:B------:R-:W-:Y:S02]  /*3e140*/  @!P3 IADD3 R20, P5, P6, R3, R14, R9 ;  /* 0x0000000e0314b210 */ /* 0x000fe40007ebe009 */
[----:B------:R-:W-:Y:S02]  /*3e150*/  LOP3.LUT R5, R5, 0xfffffffe, RZ, 0xc0, !PT ;  /* 0xfffffffe05057812 */ /* 0x000fe400078ec0ff */
[----:B------:R-:W-:-:S03]  /*3e160*/  @!P3 IADD3.X R15, R2, R29, R8, P5, P6 ;  /* 0x0000001d020fb210 */ /* 0x000fc60002fec408 */
[----:B------:R-:W1:Y:S01]  /*3e170*/  @!P3 LDC.64 R18, c[0x0][0x5c0] ;  /* 0x00017000ff12bb82 */ /* 0x000e620000000a00 */
[----:B------:R-:W-:Y:S02]  /*3e180*/  @P0 LOP3.LUT R5, R5, 0x1, RZ, 0xfc, !PT ;  /* 0x0000000105050812 */ /* 0x000fe400078efcff */
[----:B0-----:R-:W-:-:S04]  /*3e190*/  @!P0 IADD3 R66, P5, P6, R14, R16, R3 ;  /* 0x000000100e428210 */ /* 0x001fc80007ebe003 */
[----:B------:R-:W-:Y:S02]  /*3e1a0*/  @!P0 IADD3.X R67, R29, R17, R2, P5, P6 ;  /* 0x000000111d438210 */ /* 0x000fe40002fec402 */
[----:B------:R-:W-:Y:S02]  /*3e1b0*/  ISETP.LT.OR P0, PT, R28, 0xda, !P2 ;  /* 0x000000da1c00780c */ /* 0x000fe40005701670 */
[----:B-1----:R-:W-:-:S11]  /*3e1c0*/  @!P3 IADD3 R18, P4, R20, R18, RZ ;  /* 0x000000121412b210 */ /* 0x002fd60007f9e0ff */
[----:B------:R-:W0:Y:S01]  /*3e1d0*/  @!P0 LDC.64 R16, c[0x0][0x5c0] ;  /* 0x00017000ff108b82 */ /* 0x000e220000000a00 */
[----:B------:R-:W-:Y:S01]  /*3e1e0*/  LOP3.LUT R12, R12, 0xf7ffffff, RZ, 0xc0, !PT ;  /* 0xf7ffffff0c0c7812 */ /* 0x000fe200078ec0ff */
[----:B------:R-:W-:-:S03]  /*3e1f0*/  @!P3 IMAD.X R19, R15, 0x1, R19, P4 ;  /* 0x000000010f13b824 */ /* 0x000fc600020e0613 */
[----:B------:R-:W-:Y:S02]  /*3e200*/  @P2 LOP3.LUT R12, R12, 0x8000000, RZ, 0xfc, !PT ;  /* 0x080000000c0c2812 */ /* 0x000fe400078efcff */
[----:B------:R-:W-:Y:S02]  /*3e210*/  ISETP.LT.OR P2, PT, R28, 0xd1, !P1 ;  /* 0x000000d11c00780c */ /* 0x000fe40004f41670 */
[C---:B------:R-:W-:Y:S02]  /*3e220*/  LOP3.LUT P5, RZ, R4.reuse, 0x800, RZ, 0xc0, !PT ;  /* 0x0000080004ff7812 */ /* 0x040fe400078ac0ff */
[----:B------:R-:W-:-:S04]  /*3e230*/  LOP3.LUT R4, R4, 0x7fffffff, RZ, 0xc0, !PT ;  /* 0x7fffffff04047812 */ /* 0x000fc800078ec0ff */
[----:B------:R-:W-:-:S04]  /*3e240*/  @P0 LOP3.LUT R4, R4, 0x80000000, RZ, 0xfc, !PT ;  /* 0x8000000004040812 */ /* 0x000fc800078efcff */
[----:B------:R-:W-:-:S04]  /*3e250*/  LOP3.LUT R4, R4, 0xbfffffff, RZ, 0xc0, !PT ;  /* 0xbfffffff04047812 */ /* 0x000fc800078ec0ff */
[----:B------:R-:W-:Y:S01]  /*3e260*/  @P2 LOP3.LUT R4, R4, 0x40000000, RZ, 0xfc, !PT ;  /* 0x4000000004042812 */ /* 0x000fe200078efcff */
[----:B---3--:R-:W-:-:S05]  /*3e270*/  FMUL R15, R61, UR60 ;  /* 0x0000003c3d0f7c20 */ /* 0x008fca0008400000 */
[----:B------:R-:W-:-:S05]  /*3e280*/  F2FP.SATFINITE.E4M3.F32.PACK_AB_MERGE_C R15, RZ, R15, RZ ;  /* 0x0000000fff0f723e */ /* 0x000fca00048070ff */
[----:B------:R1:W-:Y:S01]  /*3e290*/  @!P3 STG.E.U8 desc[UR4][R18.64+0x69], R15 ;  /* 0x0000690f1200b986 */ /* 0x0003e2000c101104 */
[----:B0-----:R-:W-:-:S04]  /*3e2a0*/  @!P0 IADD3 R62, P3, P4, R14, R16, R3 ;  /* 0x000000100e3e8210 */ /* 0x001fc80007c7e003 */
[----:B------:R-:W-:Y:S02]  /*3e2b0*/  @!P0 IADD3.X R63, R29, R17, R2, P3, P4 ;  /* 0x000000111d3f8210 */ /* 0x000fe40001fe8402 */
[----:B------:R-:W0:Y:S01]  /*3e2c0*/  @!P2 LDC.64 R16, c[0x0][0x5c0] ;  /* 0x00017000ff10ab82 */ /* 0x000e220000000a00 */
[----:B-1----:R-:W-:Y:S02]  /*3e2d0*/  FMUL R15, R40, UR60 ;  /* 0x0000003c280f7c20 */ /* 0x002fe40008400000 */
[----:B------:R-:W2:Y:S01]  /*3e2e0*/  LDL.LU R40, [R1+0x4c4] ;  /* 0x0004c40001287983 */ /* 0x000ea20000300800 */
[----:B0-----:R-:W-:-:S04]  /*3e2f0*/  @!P2 IADD3 R60, P3, P4, R14, R16, R9 ;  /* 0x000000100e3ca210 */ /* 0x001fc80007c7e009 */
[----:B------:R-:W-:Y:S02]  /*3e300*/  @!P2 IADD3.X R61, R29, R17, R8, P3, P4 ;  /* 0x000000111d3da210 */ /* 0x000fe40001fe8408 */
[----:B------:R-:W-:-:S13]  /*3e310*/  ISETP.LT.OR P2, PT, R28, 0xd2, !P1 ;  /* 0x000000d21c00780c */ /* 0x000fda0004f41670 */
[----:B------:R-:W0:Y:S01]  /*3e320*/  @!P2 LDC.64 R16, c[0x0][0x5c0] ;  /* 0x00017000ff10ab82 */ /* 0x000e220000000a00 */
[----:B------:R-:W-:Y:S02]  /*3e330*/  LOP3.LUT P0, RZ, R12, 0x10000000, RZ, 0xc0, !PT ;  /* 0x100000000cff7812 */ /* 0x000fe4000780c0ff */
[----:B0-----:R-:W-:-:S04]  /*3e340*/  @!P2 IADD3 R58, P3, P4, R14, R16, R9 ;  /* 0x000000100e3aa210 */ /* 0x001fc80007c7e009 */
[----:B------:R-:W-:Y:S02]  /*3e350*/  @!P2 IADD3.X R59, R29, R17, R8, P3, P4 ;  /* 0x000000111d3ba210 */ /* 0x000fe40001fe8408 */
[----:B------:R-:W-:Y:S02]  /*3e360*/  ISETP.LT.OR P4, PT, R28, 0x61, !P0 ;  /* 0x000000611c00780c */ /* 0x000fe40004781670 */
[----:B------:R-:W-:Y:S02]  /*3e370*/  F2FP.SATFINITE.E4M3.F32.PACK_AB_MERGE_C R15, RZ, R15, RZ ;  /* 0x0000000fff0f723e */ /* 0x000fe400048070ff */
[----:B------:R-:W-:-:S09]  /*3e380*/  LOP3.LUT P6, RZ, R0, 0x200000, RZ, 0xc0, !PT ;  /* 0x0020000000ff7812 */ /* 0x000fd200078cc0ff */
[----:B------:R-:W0:Y:S01]  /*3e390*/  @!P4 LDC.64 R16, c[0x0][0x5c0] ;  /* 0x00017000ff10cb82 */ /* 0x000e220000000a00 */
[----:B------:R1:W-:Y:S01]  /*3e3a0*/  @!P5 STG.E.U8 desc[UR4][R134.64+0x60], R15 ;  /* 0x0000600f8600d986 */ /* 0x0003e2000c101104 */
[----:B------:R-:W-:Y:S01]  /*3e3b0*/  @!P4 IADD3 R18, P3, P5, R3, R14, R11 ;  /* 0x0000000e0312c210 */ /* 0x000fe20007d7e00b */
[----:B-1----:R-:W-:-:S05]  /*3e3c0*/  FMUL R15, R47, UR60 ;  /* 0x0000003c2f0f7c20 */ /* 0x002fca0008400000 */
[----:B------:R-:W-:-:S05]  /*3e3d0*/  F2FP.SATFINITE.E4M3.F32.PACK_AB_MERGE_C R15, RZ, R15, RZ ;  /* 0x0000000fff0f723e */ /* 0x000fca00048070ff */
[----:B------:R1:W-:Y:S02]  /*3e3e0*/  @!P6 STG.E.U8 desc[UR4][R130.64+0x61], R15 ;  /* 0x0000610f8200e986 */ /* 0x0003e4000c101104 */
[----:B-1----:R-:W-:Y:S02]  /*3e3f0*/  @!P4 IADD3.X R15, R2, R29, R10, P3, P5 ;  /* 0x0000001d020fc210 */ /* 0x002fe40001fea40a */
[----:B0-----:R-:W-:Y:S01]  /*3e400*/  @!P4 IADD3 R16, P3, R18, R16, RZ ;  /* 0x000000101210c210 */ /* 0x001fe20007f7e0ff */
[----:B----4-:R-:W-:Y:S02]  /*3e410*/  FMUL R18, R41, UR60 ;  /* 0x0000003c29127c20 */ /* 0x010fe40008400000 */
[----:B------:R-:W3:Y:S01]  /*3e420*/  LDL.LU R41, [R1+0x4c8] ;  /* 0x0004c80001297983 */ /* 0x000ee20000300800 */
[----:B------:R-:W-:Y:S01]  /*3e430*/  LOP3.LUT R4, R4, 0xdfffffff, RZ, 0xc0, !PT ;  /* 0xdfffffff04047812 */ /* 0x000fe200078ec0ff */
[----:B------:R-:W-:Y:S01]  /*3e440*/  @!P4 IMAD.X R17, R15, 0x1, R17, P3 ;  /* 0x000000010f11c824 */ /* 0x000fe200018e0611 */
[----:B------:R-:W-:Y:S01]  /*3e450*/  F2FP.SATFINITE.E4M3.F32.PACK_AB_MERGE_C R18, RZ, R18, RZ ;  /* 0x00000012ff12723e */ /* 0x000fe200048070ff */
[----:B------:R-:W4:Y:S01]  /*3e460*/  LDL.LU R43, [R1+0x4cc] ;  /* 0x0004cc00012b7983 */ /* 0x000f220000300800 */
[----:B------:R-:W-:-:S02]  /*3e470*/  @P2 LOP3.LUT R4, R4, 0x20000000, RZ, 0xfc, !PT ;  /* 0x2000000004042812 */ /* 0x000fc400078efcff */
[C---:B------:R-:W-:Y:S02]  /*3e480*/  ISETP.LT.OR P2, PT, R28.reuse, 0xd9, !P1 ;  /* 0x000000d91c00780c */ /* 0x040fe40004f41670 */
[----:B------:R-:W-:Y:S01]  /*3e490*/  ISETP.LT.OR P3, PT, R28, 0x62, !P0 ;  /* 0x000000621c00780c */ /* 0x000fe20004761670 */
[----:B------:R0:W-:Y:S10]  /*3e4a0*/  @!P4 STG.E.U8 desc[UR4][R16.64+0x60], R18 ;  /* 0x000060121000c986 */ /* 0x0001f4000c101104 */
[----:B0-----:R-:W0:Y:S08]  /*3e4b0*/  @!P2 LDC.64 R16, c[0x0][0x5c0] ;  /* 0x00017000ff10ab82 */ /* 0x001e300000000a00 */
[----:B------:R-:W1:Y:S01]  /*3e4c0*/  @!P3 LDC.64 R18, c[0x0][0x5c0] ;  /* 0x00017000ff12bb82 */ /* 0x000e620000000a00 */
[----:B------:R-:W-:-:S04]  /*3e4d0*/  @!P3 IADD3 R20, P5, P6, R3, R14, R11 ;  /* 0x0000000e0314b210 */ /* 0x000fc80007ebe00b */
[----:B------:R-:W-:Y:S02]  /*3e4e0*/  @!P3 IADD3.X R15, R2, R29, R10, P5, P6 ;  /* 0x0000001d020fb210 */ /* 0x000fe40002fec40a */
[----:B0-----:R-:W-:-:S04]  /*3e4f0*/  @!P2 IADD3 R54, P5, P6, R14, R16, R9 ;  /* 0x000000100e36a210 */ /* 0x001fc80007ebe009 */
[----:B------:R-:W-:Y:S02]  /*3e500*/  @!P2 IADD3.X R55, R29, R17, R8, P5, P6 ;  /* 0x000000111d37a210 */ /* 0x000fe40002fec408 */
[----:B-1----:R-:W-:-:S03]  /*3e510*/  @!P3 IADD3 R18, P4, R20, R18, RZ ;  /* 0x000000121412b210 */ /* 0x002fc60007f9e0ff */
[----:B------:R-:W-:Y:S02]  /*3e520*/  STL [R1+0x814], R55 ;  /* 0x0008143701007387 */ /* 0x000fe40000100800 */
[----:B------:R-:W-:Y:S02]  /*3e530*/  @!P3 IMAD.X R19, R15, 0x1, R19, P4 ;  /* 0x000000010f13b824 */ /* 0x000fe400020e0613 */
[----:B--2---:R-:W-:Y:S02]  /*3e540*/  FMUL R15, R40, UR60 ;  /* 0x0000003c280f7c20 */ /* 0x004fe40008400000 */
[----:B------:R-:W2:Y:S03]  /*3e550*/  LDL.LU R40, [R1+0x4d0] ;  /* 0x0004d00001287983 */ /* 0x000ea60000300800 */
[----:B------:R-:W-:-:S05]  /*3e560*/  F2FP.SATFINITE.E4M3.F32.PACK_AB_MERGE_C R15, RZ, R15, RZ ;  /* 0x0000000fff0f723e */ /* 0x000fca00048070ff */
[----:B------:R3:W-:Y:S01]  /*3e570*/  @!P3 STG.E.U8 desc[UR4][R18.64+0x61], R15 ;  /* 0x0000610f1200b986 */ /* 0x0007e2000c101104 */
[----:B------:R-:W-:-:S04]  /*3e580*/  LOP3.LUT R4, R4, 0xefffffff, RZ, 0xc0, !PT ;  /* 0xefffffff04047812 */ /* 0x000fc800078ec0ff */
[----:B------:R-:W-:Y:S02]  /*3e590*/  @P2 LOP3.LUT R4, R4, 0x10000000, RZ, 0xfc, !PT ;  /* 0x1000000004042812 */ /* 0x000fe400078efcff */
[----:B------:R-:W-:-:S13]  /*3e5a0*/  ISETP.LT.OR P2, PT, R28, 0xda, !P1 ;  /* 0x000000da1c00780c */ /* 0x000fda0004f41670 */
[----:B------:R-:W0:Y:S01]  /*3e5b0*/  @!P2 LDC.64 R16, c[0x0][0x5c0] ;  /* 0x00017000ff10ab82 */ /* 0x000e220000000a00 */
[----:B---3--:R-:W-:Y:S02]  /*3e5c0*/  FMUL R15, R41, UR60 ;  /* 0x0000003c290f7c20 */ /* 0x008fe40008400000 */
[----:B------:R-:W3:Y:S04]  /*3e5d0*/  LDL.LU R41, [R1+0x4d4] ;  /* 0x0004d40001297983 */ /* 0x000ee80000300800 */
[----:B------:R-:W3:Y:S04]  /*3e5e0*/  LDL.LU R68, [R1+0x4d8] ;  /* 0x0004d80001447983 */ /* 0x000ee80000300800 */
[----:B------:R-:W3:Y:S01]  /*3e5f0*/  LDL.LU R69, [R1+0x4dc] ;  /* 0x0004dc0001457983 */ /* 0x000ee20000300800 */
[----:B------:R-:W-:-:S02]  /*3e600*/  LOP3.LUT R4, R4, 0xf7ffffff, RZ, 0xc0, !PT ;  /* 0xf7ffffff04047812 */ /* 0x000fc400078ec0ff */
[----:B0-----:R-:W-:Y:S01]  /*3e610*/  @!P2 IADD3 R48, P3, P4, R14, R16, R9 ;  /* 0x000000100e30a210 */ /* 0x001fe20007c7e009 */
[----:B------:R-:W3:Y:S01]  /*3e620*/  LDL.LU R79, [R1+0x4e0] ;  /* 0x0004e000014f7983 */ /* 0x000ee20000300800 */
[----:B------:R-:W-:Y:S02]  /*3e630*/  ISETP.GE.AND P5, PT, R13, 0x101, PT ;  /* 0x000001010d00780c */ /* 0x000fe40003fa6270 */
[----:B------:R-:W-:Y:S02]  /*3e640*/  @P2 LOP3.LUT R4, R4, 0x8000000, RZ, 0xfc, !PT ;  /* 0x0800000004042812 */ /* 0x000fe400078efcff */
        /* <DEDUP_REMOVED lines=9> */
[----:B------:R-:W-:Y:S02]  /*3e6e0*/  LOP3.LUT P4, RZ, R4, 0x1000, RZ, 0xc0, !PT ;  /* 0x0000100004ff7812 */ /* 0x000fe4000788c0ff */
[----:B------:R-:W-:-:S11]  /*3e6f0*/  F2FP.SATFINITE.E4M3.F32.PACK_AB_MERGE_C R15, RZ, R15, RZ ;  /* 0x0000000fff0f723e */ /* 0x000fd600048070ff */
[----:B------:R4:W-:Y:S01]  /*3e700*/  @!P4 STG.E.U8 desc[UR4][R138.64+0x68], R15 ;  /* 0x0000680f8a00c986 */ /* 0x0009e2000c101104 */
[----:B0-----:R-:W-:-:S04]  /*3e710*/  @!P5 IADD3 R44, P3, P4, R14, R16, R11 ;  /* 0x000000100e2cd210 */ /* 0x001fc80007c7e00b */
[----:B------:R-:W-:Y:S02]  /*3e720*/  @!P5 IADD3.X R45, R29, R17, R10, P3, P4 ;  /* 0x000000111d2dd210 */ /* 0x000fe40001fe840a */
[----:B------:R-:W-:Y:S02]  /*3e730*/  ISETP.LT.OR P4, PT, R28, 0x69, !P0 ;  /* 0x000000691c00780c */ /* 0x000fe40004781670 */
[----:B------:R-:W-:-:S11]  /*3e740*/  LOP3.LUT P6, RZ, R0, 0x800, RZ, 0xc0, !PT ;  /* 0x0000080000ff7812 */ /* 0x000fd600078cc0ff */
[----:B------:R-:W0:Y:S01]  /*3e750*/  @!P4 LDC.64 R16, c[0x0][0x5c0] ;  /* 0x00017000ff10cb82 */ /* 0x000e220000000a00 */
[----:B----4-:R-:W-:Y:S01]  /*3e760*/  FMUL R15, R43, UR60 ;  /* 0x0000003c2b0f7c20 */ /* 0x010fe20008400000 */
[----:B------:R-:W-:-:S04]  /*3e770*/  LOP3.LUT R4, R4, 0xfdffffff, RZ, 0xc0, !PT ;  /* 0xfdffffff04047812 */ /* 0x000fc800078ec0ff */
[----:B------:R-:W-:Y:S02]  /*3e780*/  F2FP.SATFINITE.E4M3.F32.PACK_AB_MERGE_C R15, RZ, R15, RZ ;  /* 0x0000000fff0f723e */ /* 0x000fe400048070ff */
[----:B------:R-:W-:Y:S02]  /*3e790*/  @P5 LOP3.LUT R4, R4, 0x2000000, RZ, 0xfc, !PT ;  /* 0x0200000004045812 */ /* 0x000fe400078efcff */
[----:B------:R-:W-:Y:S01]  /*3e7a0*/  @!P4 IADD3 R18, P3, P5, R3, R14, R11 ;  /* 0x0000000e0312c210 */ /* 0x000fe20007d7e00b */
[----:B------:R1:W-:Y:S01]  /*3e7b0*/  @!P6 STG.E.U8 desc[UR4][R26.64+0x69], R15 ;  /* 0x0000690f1a00e986 */ /* 0x0003e2000c101104 */
[C---:B------:R-:W-:Y:S02]  /*3e7c0*/  LOP3.LUT P2, RZ, R12.reuse, 0x8000000, RZ, 0xc0, !PT ;  /* 0x080000000cff7812 */ /* 0x040fe4000784c0ff */
[----:B------:R-:W-:Y:S02]  /*3e7d0*/  LOP3.LUT R12, R12, 0xfdffffff, RZ, 0xc0, !PT ;  /* 0xfdffffff0c0c7812 */ /* 0x000fe400078ec0ff */
[----:B-1----:R-:W-:-:S02]  /*3e7e0*/  @!P4 IADD3.X R15, R2, R29, R10, P3, P5 ;  /* 0x0000001d020fc210 */ /* 0x002fc40001fea40a */
[----:B0-----:R-:W-:Y:S02]  /*3e7f0*/  @!P4 IADD3 R16, P3, R18, R16, RZ ;  /* 0x000000101210c210 */ /* 0x001fe40007f7e0ff */
[----:B------:R-:W-:-:S03]  /*3e800*/  @P0 LOP3.LUT R12, R12, 0x2000000, RZ, 0xfc, !PT ;  /* 0x020000000c0c0812 */ /* 0x000fc600078efcff */
[----:B------:R-:W-:Y:S01]  /*3e810*/  @!P4 IMAD.X R17, R15, 0x1, R17, P3 ;  /* 0x000000010f11c824 */ /* 0x000fe200018e0611 */
[----:B------:R-:W-:Y:S02]  /*3e820*/  ISETP.LT.OR P3, PT, R28, 0x6a, !P0 ;  /* 0x0000006a1c00780c */ /* 0x000fe40004761670 */
[----:B------:R-:W-:-:S04]  /*3e830*/  ISETP.GE.AND P0, PT, R13, 0x101, PT ;  /* 0x000001010d00780c */ /* 0x000fc80003f06270 */
[----:B------:R-:W-:-:S07]  /*3e840*/  ISETP.LT.OR P0, PT, R28, 0xd9, !P0 ;  /* 0x000000d91c00780c */ /* 0x000fce0004701670 */
[----:B------:R-:W-:Y:S01]  /*3e850*/  @!P3 IADD3 R20, P5, P6, R3, R14, R11 ;  /* 0x0000000e0314b210 */ /* 0x000fe20007ebe00b */
[----:B--2---:R-:W-:-:S05]  /*3e860*/  FMUL R18, R40, UR60 ;  /* 0x0000003c28127c20 */ /* 0x004fca0008400000 */
[----:B------:R-:W-:-:S05]  /*3e870*/  F2FP.SATFINITE.E4M3.F32.PACK_AB_MERGE_C R18, RZ, R18, RZ ;  /* 0x00000012ff12723e */ /* 0x000fca00048070ff */
[----:B------:R0:W-:Y:S02]  /*3e880*/  @!P4 STG.E.U8 desc[UR4][R16.64+0x68], R18 ;  /* 0x000068121000c986 */ /* 0x0001e4000c101104 */
[----:B0-----:R-:W0:Y:S01]  /*3e890*/  @!P0 LDC.64 R16, c[0x0][0x5c0] ;  /* 0x00017000ff108b82 */ /* 0x001e220000000a00 */
[----:B------:R-:W-:Y:S02]  /*3e8a0*/  @!P3 IADD3.X R15, R2, R29, R10, P5, P6 ;  /* 0x0000001d020fb210 */ /* 0x000fe40002fec40a */
[----:B------:R-:W-:-:S05]  /*3e8b0*/  LOP3.LUT R4, R4, 0xfeffffff, RZ, 0xc0, !PT ;  /* 0xfeffffff04047812 */ /* 0x000fca00078ec0ff */
[----:B------:R-:W1:Y:S01]  /*3e8c0*/  @!P3 LDC.64 R18, c[0x0][0x5c0] ;  /* 0x00017000ff12bb82 */ /* 0x000e620000000a00 */
[----:B------:R-:W-:Y:S02]  /*3e8d0*/  @P0 LOP3.LUT R4, R4, 0x1000000, RZ, 0xfc, !PT ;  /* 0x0100000004040812 */ /* 0x000fe400078efcff */
[----:B0-----:R-:W-:-:S04]  /*3e8e0*/  @!P0 IADD3 R42, P5, P6, R14, R16, R11 ;  /* 0x000000100e2a8210 */ /* 0x001fc80007ebe00b */
[----:B------:R-:W-:Y:S02]  /*3e8f0*/  @!P0 IADD3.X R43, R29, R17, R10, P5, P6 ;  /* 0x000000111d2b8210 */ /* 0x000fe40002fec40a */
[----:B------:R-:W-:-:S04]  /*3e900*/  ISETP.GE.AND P5, PT, R13, 0x101, PT ;  /* 0x000001010d00780c */ /* 0x000fc80003fa6270 */
[----:B------:R-:W-:Y:S02]  /*3e910*/  ISETP.LT.OR P0, PT, R28, 0xda, !P5 ;  /* 0x000000da1c00780c */ /* 0x000fe40006f01670 */
[----:B-1----:R-:W-:-:S11]  /*3e920*/  @!P3 IADD3 R18, P4, R20, R18, RZ ;  /* 0x000000121412b210 */ /* 0x002fd60007f9e0ff */
[----:B------:R-:W0:Y:S01]  /*3e930*/  @!P0 LDC.64 R16, c[0x0][0x5c0] ;  /* 0x00017000ff108b82 */ /* 0x000e220000000a00 */
[----:B------:R-:W-:Y:S01]  /*3e940*/  @!P3 IMAD.X R19, R15, 0x1, R19, P4 ;  /* 0x000000010f13b824 */ /* 0x000fe200020e0613 */
[----:B------:R-:W-:Y:S01]  /*3e950*/  ISETP.GE.AND P6, PT, R13, 0x1, PT ;  /* 0x000000010d00780c */ /* 0x000fe20003fc6270 */
[----:B---3--:R-:W-:-:S05]  /*3e960*/  FMUL R15, R41, UR60 ;  /* 0x0000003c290f7c20 */ /* 0x008fca0008400000 */
[----:B------:R-:W-:-:S05]  /*3e970*/  F2FP.SATFINITE.E4M3.F32.PACK_AB_MERGE_C R15, RZ, R15, RZ ;  /* 0x0000000fff0f723e */ /* 0x000fca00048070ff */
[----:B------:R1:W-:Y:S01]  /*3e980*/  @!P3 STG.E.U8 desc[UR4][R18.64+0x69], R15 ;  /* 0x0000690f1200b986 */ /* 0x0003e2000c101104 */
[----:B0-----:R-:W-:-:S04]  /*3e990*/  @!P0 IADD3 R40, P3, P4, R14, R16, R11 ;  /* 0x000000100e288210 */ /* 0x001fc80007c7e00b */
[----:B------:R-:W-:Y:S02]  /*3e9a0*/  @!P0 IADD3.X R41, R29, R17, R10, P3, P4 ;  /* 0x000000111d298210 */ /* 0x000fe40001fe840a */
[----:B------:R-:W-:-:S13]  /*3e9b0*/  ISETP.LT.OR P3, PT, R28, 0x71, !P6 ;  /* 0x000000711c00780c */ /* 0x000fda0007761670 */
[----:B------:R-:W0:Y:S01]  /*3e9c0*/  @!P3 LDC.64 R16, c[0x0][0x5c0] ;  /* 0x00017000ff10bb82 */ /* 0x000e220000000a00 */
[----:B-1----:R-:W-:Y:S02]  /*3e9d0*/  FMUL R15, R68, UR60 ;  /* 0x0000003c440f7c20 */ /* 0x002fe40008400000 */
[----:B------:R-:W2:Y:S03]  /*3e9e0*/  LDL.LU R68, [R1+0x4e4] ;  /* 0x0004e40001447983 */ /* 0x000ea60000300800 */
[----:B------:R-:W-:Y:S02]  /*3e9f0*/  F2FP.SATFINITE.E4M3.F32.PACK_AB_MERGE_C R15, RZ, R15, RZ ;  /* 0x0000000fff0f723e */ /* 0x000fe400048070ff */
[----:B0-----:R-:W-:-:S05]  /*3ea00*/  @!P3 IADD3 R16, P4, R14, R16, RZ ;  /* 0x000000100e10b210 */ /* 0x001fca0007f9e0ff */
[----:B------:R-:W-:-:S05]  /*3ea10*/  @!P3 IMAD.X R17, R29, 0x1, R17, P4 ;  /* 0x000000011d11b824 */ /* 0x000fca00020e0611 */
[----:B------:R0:W-:Y:S02]  /*3ea20*/  @!P3 STG.E.U8 desc[UR4][R16.64+0x70], R15 ;  /* 0x0000700f1000b986 */ /* 0x0001e4000c101104 */
[----:B0-----:R-:W-:Y:S02]  /*3ea30*/  FMUL R15, R69, UR60 ;  /* 0x0000003c450f7c20 */ /* 0x001fe40008400000 */
[----:B------:R-:W3:Y:S01]  /*3ea40*/  LDL.LU R69, [R1+0x4e8] ;  /* 0x0004e80001457983 */ /* 0x000ee20000300800 */
[----:B------:R-:W-:-:S13]  /*3ea50*/  ISETP.LT.OR P3, PT, R28, 0x72, !P6 ;  /* 0x000000721c00780c */ /* 0x000fda0007761670 */
[----:B------:R-:W0:Y:S01]  /*3ea60*/  @!P3 LDC.64 R16, c[0x0][0x5c0] ;  /* 0x00017000ff10bb82 */ /* 0x000e220000000a00 */
[----:B------:R-:W-:Y:S02]  /*3ea70*/  F2FP.SATFINITE.E4M3.F32.PACK_AB_MERGE_C R15, RZ, R15, RZ ;  /* 0x0000000fff0f723e */ /* 0x000fe400048070ff */
[----:B0-----:R-:W-:-:S05]  /*3ea80*/  @!P3 IADD3 R16, P4, R14, R16, RZ ;  /* 0x000000100e10b210 */ /* 0x001fca0007f9e0ff */
[----:B------:R-:W-:-:S05]  /*3ea90*/  @!P3 IMAD.X R17, R29, 0x1, R17, P4 ;  /* 0x000000011d11b824 */ /* 0x000fca00020e0611 */
[----:B------:R0:W-:Y:S02]  /*3eaa0*/  @!P3 STG.E.U8 desc[UR4][R16.64+0x71], R15 ;  /* 0x0000710f1000b986 */ /* 0x0001e4000c101104 */
[----:B0-----:R-:W-:Y:S02]  /*3eab0*/  FMUL R15, R79, UR60 ;  /* 0x0000003c4f0f7c20 */ /* 0x001fe40008400000 */
[----:B------:R-:W4:Y:S01]  /*3eac0*/  LDL.LU R79, [R1+0x4ec] ;  /* 0x0004ec00014f7983 */ /* 0x000f220000300800 */
[----:B------:R-:W-:-:S04]  /*3ead0*/  LOP3.LUT R4, R4, 0xff7fffff, RZ, 0xc0, !PT ;  /* 0xff7fffff04047812 */ /* 0x000fc800078ec0ff */
[----:B------:R-:W-:Y:S02]  /*3eae0*/  @P0 LOP3.LUT R4, R4, 0x800000, RZ, 0xfc, !PT ;  /* 0x0080000004040812 */ /* 0x000fe400078efcff */
[----:B------:R-:W-:Y:S02]  /*3eaf0*/  ISETP.LT.OR P0, PT, R28, 0xe1, !P2 ;  /* 0x000000e11c00780c */ /* 0x000fe40005701670 */
[----:B------:R-:W-:-:S11]  /*3eb00*/  LOP3.LUT R12, R12, 0xfbffffff, RZ, 0xc0, !PT ;  /* 0xfbffffff0c0c7812 */ /* 0x000fd600078ec0ff */
[----:B------:R-:W0:Y:S01]  /*3eb10*/  @!P0 LDC.64 R16, c[0x0][0x5c0] ;  /* 0x00017000ff108b82 */ /* 0x000e220000000a00 */
        /* <DEDUP_REMOVED lines=14> */
[----:B------:R-:W-:-:S11]  /*3ec00*/  F2FP.SATFINITE.E4M3.F32.PACK_AB_MERGE_C R15, RZ, R15, RZ ;  /* 0x0000000fff0f723e */ /* 0x000fd600048070ff */
[----:B------:R2:W-:Y:S01]  /*3ec10*/  @!P0 STG.E.U8 desc[UR4][R148.64+0x70], R15 ;  /* 0x0000700f94008986 */ /* 0x0005e2000c101104 */
[----:B------:R-:W-:Y:S02]  /*3ec20*/  ISETP.LT.OR P0, PT, R28, 0x72, !P2 ;  /* 0x000000721c00780c */ /* 0x000fe40005701670 */
[----:B0-----:R-:W-:-:S04]  /*3ec30*/  @!P5 IADD3 R34, P3, P4, R14, R16, R3 ;  /* 0x000000100e22d210 */ /* 0x001fc80007c7e003 */
[----:B------:R-:W-:Y:S02]  /*3ec40*/  @!P5 IADD3.X R35, R29, R17, R2, P3, P4 ;  /* 0x000000111d23d210 */ /* 0x000fe40001fe8402 */
[----:B------:R-:W-:-:S13]  /*3ec50*/  ISETP.LT.OR P4, PT, R28, 0xea, !P2 ;  /* 0x000000ea1c00780c */ /* 0x000fda0005781670 */
[----:B------:R-:W0:Y:S01]  /*3ec60*/  @!P4 LDC.64 R16, c[0x0][0x5c0] ;  /* 0x00017000ff10cb82 */ /* 0x000e220000000a00 */
[----:B--2---:R-:W-:Y:S02]  /*3ec70*/  FMUL R15, R68, UR60 ;  /* 0x0000003c440f7c20 */ /* 0x004fe40008400000 */
[----:B------:R-:W2:Y:S03]  /*3ec80*/  LDL.LU R68, [R1+0x4f0] ;  /* 0x0004f00001447983 */ /* 0x000ea60000300800 */
[----:B------:R-:W-:-:S05]  /*3ec90*/  F2FP.SATFINITE.E4M3.F32.PACK_AB_MERGE_C R15, RZ, R15, RZ ;  /* 0x0000000fff0f723e */ /* 0x000fca00048070ff */
[----:B------:R3:W-:Y:S01]  /*3eca0*/  @!P0 STG.E.U8 desc[UR4][R146.64+0x71], R15 ;  /* 0x0000710f92008986 */ /* 0x0007e2000c101104 */
[----:B0-----:R-:W-:-:S04]  /*3ecb0*/  @!P4 IADD3 R32, P2, P3, R14, R16, R3 ;  /* 0x000000100e20c210 */ /* 0x001fc80007b5e003 */
[----:B------:R-:W-:Y:S02]  /*3ecc0*/  @!P4 IADD3.X R33, R29, R17, R2, P2, P3 ;  /* 0x000000111d21c210 */ /* 0x000fe400017e6402 */
[----:B------:R-:W-:-:S13]  /*3ecd0*/  ISETP.LT.OR P2, PT, R28, 0x79, !P6 ;  /* 0x000000791c00780c */ /* 0x000fda0007741670 */
[----:B------:R-:W0:Y:S01]  /*3ece0*/  @!P2 LDC.64 R16, c[0x0][0x5c0] ;  /* 0x00017000ff10ab82 */ /* 0x000e220000000a00 */
[----:B---3--:R-:W-:Y:S02]  /*3ecf0*/  FMUL R15, R69, UR60 ;  /* 0x0000003c450f7c20 */ /* 0x008fe40008400000 */
[----:B------:R-:W3:Y:S01]  /*3ed00*/  LDL.LU R69, [R1+0x4f4] ;  /* 0x0004f40001457983 */ /* 0x000ee20000300800 */
[----:B0-----:R-:W-:Y:S02]  /*3ed10*/  @!P2 IADD3 R16, P3, R14, R16, RZ ;  /* 0x000000100e10a210 */ /* 0x001fe40007f7e0ff */
[----:B------:R-:W-:-:S03]  /*3ed20*/  F2FP.SATFINITE.E4M3.F32.PACK_AB_MERGE_C R15, RZ, R15, RZ ;  /* 0x0000000fff0f723e */ /* 0x000fc600048070ff */
[----:B------:R-:W-:-:S05]  /*3ed30*/  @!P2 IMAD.X R17, R29, 0x1, R17, P3 ;  /* 0x000000011d11a824 */ /* 0x000fca00018e0611 */
[----:B------:R4:W-:Y:S02]  /*3ed40*/  @!P2 STG.E.U8 desc[UR4][R16.64+0x78], R15 ;  /* 0x0000780f1000a986 */ /* 0x0009e4000c101104 */
[----:B----4-:R-:W-:Y:S02]  /*3ed50*/  FMUL R15, R79, UR60 ;  /* 0x0000003c4f0f7c20 */ /* 0x010fe40008400000 */
[----:B------:R-:W4:Y:S01]  /*3ed60*/  LDL.LU R79, [R1+0x4f8] ;  /* 0x0004f800014f7983 */ /* 0x000f220000300800 */
[----:B------:R-:W-:-:S13]  /*3ed70*/  ISETP.LT.OR P2, PT, R28, 0x7a, !P6 ;  /* 0x0000007a1c00780c */ /* 0x000fda0007741670 */
[----:B------:R-:W0:Y:S01]  /*3ed80*/  @!P2 LDC.64 R16, c[0x0][0x5c0] ;  /* 0x00017000ff10ab82 */ /* 0x000e220000000a00 */
[----:B------:R-:W-:-:S04]  /*3ed90*/  LOP3.LUT R4, R4, 0xffdfffff, RZ, 0xc0, !PT ;  /* 0xffdfffff04047812 */ /* 0x000fc800078ec0ff */
[----:B------:R-:W-:Y:S02]  /*3eda0*/  @P5 LOP3.LUT R4, R4, 0x200000, RZ, 0xfc, !PT ;  /* 0x0020000004045812 */ /* 0x000fe400078efcff */
[----:B------:R-:W-:Y:S02]  /*3edb0*/  ISETP.LT.OR P5, PT, R28, 0xe1, !P1 ;  /* 0x000000e11c00780c */ /* 0x000fe40004fa1670 */
[----:B------:R-:W-:Y:S02]  /*3edc0*/  F2FP.SATFINITE.E4M3.F32.PACK_AB_MERGE_C R15, RZ, R15, RZ ;  /* 0x0000000fff0f723e */ /* 0x000fe400048070ff */
[----:B0-----:R-:W-:-:S05]  /*3edd0*/  @!P2 IADD3 R16, P3, R14, R16, RZ ;  /* 0x000000100e10a210 */ /* 0x001fca0007f7e0ff */
[----:B------:R-:W-:-:S05]  /*3ede0*/  @!P2 IMAD.X R17, R29, 0x1, R17, P3 ;  /* 0x000000011d11a824 */ /* 0x000fca00018e0611 */
[----:B------:R0:W-:Y:S02]  /*3edf0*/  @!P2 STG.E.U8 desc[UR4][R16.64+0x79], R15 ;  /* 0x0000790f1000a986 */ /* 0x0001e4000c101104 */
[----:B0-----:R-:W0:Y:S01]  /*3ee00*/  @!P5 LDC.64 R16, c[0x0][0x5c0] ;  /* 0x00017000ff10db82 */ /* 0x001e220000000a00 */
[C---:B------:R-:W-:Y:S02]  /*3ee10*/  LOP3.LUT P0, RZ, R4.reuse, 0x4000, RZ, 0xc0, !PT ;  /* 0x0000400004ff7812 */ /* 0x040fe4000780c0ff */
[----:B------:R-:W-:-:S04]  /*3ee20*/  LOP3.LUT R4, R4, 0xfff7ffff, RZ, 0xc0, !PT ;  /* 0xfff7ffff04047812 */ /* 0x000fc800078ec0ff */
[----:B------:R-:W-:-:S04]  /*3ee30*/  @P4 LOP3.LUT R4, R4, 0x80000, RZ, 0xfc, !PT ;  /* 0x0008000004044812 */ /* 0x000fc800078efcff */
[----:B------:R-:W-:-:S04]  /*3ee40*/  LOP3.LUT R4, R4, 0xfffbffff, RZ, 0xc0, !PT ;  /* 0xfffbffff04047812 */ /* 0x000fc800078ec0ff */
[----:B------:R-:W-:Y:S02]  /*3ee50*/  @P5 LOP3.LUT R4, R4, 0x40000, RZ, 0xfc, !PT ;  /* 0x0004000004045812 */ /* 0x000fe400078efcff */
[----:B0-----:R-:W-:-:S04]  /*3ee60*/  @!P5 IADD3 R30, P2, P3, R14, R16, R9 ;  /* 0x000000100e1ed210 */ /* 0x001fc80007b5e009 */
[----:B------:R-:W-:Y:S02]  /*3ee70*/  @!P5 IADD3.X R31, R29, R17, R8, P2, P3 ;  /* 0x000000111d1fd210 */ /* 0x000fe400017e6408 */
[----:B------:R-:W-:-:S13]  /*3ee80*/  ISETP.LT.OR P5, PT, R28, 0xe2, !P1 ;  /* 0x000000e21c00780c */ /* 0x000fda0004fa1670 */
        /* <DEDUP_REMOVED lines=9> */
[----:B---3--:R-:W-:Y:S02]  /*3ef20*/  FMUL R15, R69, UR60 ;  /* 0x0000003c450f7c20 */ /* 0x008fe40008400000 */
[----:B------:R-:W3:Y:S01]  /*3ef30*/  LDL.LU R69, [R1+0x500] ;  /* 0x0005000001457983 */ /* 0x000ee20000300800 */
[----:B0-----:R-:W-:-:S04]  /*3ef40*/  @!P0 IADD3 R24, P2, P3, R14, R16, R9 ;  /* 0x000000100e188210 */ /* 0x001fc80007b5e009 */
[----:B------:R-:W-:Y:S02]  /*3ef50*/  @!P0 IADD3.X R25, R29, R17, R8, P2, P3 ;  /* 0x000000111d198210 */ /* 0x000fe400017e6408 */
[----:B------:R-:W-:Y:S02]  /*3ef60*/  LOP3.LUT P3, RZ, R0, 0x10, RZ, 0xc0, !PT ;  /* 0x0000001000ff7812 */ /* 0x000fe4000786c0ff */
[----:B------:R-:W-:-:S11]  /*3ef70*/  F2FP.SATFINITE.E4M3.F32.PACK_AB_MERGE_C R15, RZ, R15, RZ ;  /* 0x0000000fff0f723e */ /* 0x000fd600048070ff */
[----:B------:R4:W-:Y:S02]  /*3ef80*/  @!P3 STG.E.U8 desc[UR4][R22.64+0x79], R15 ;  /* 0x0000790f1600b986 */ /* 0x0009e4000c101104 */
[----:B----4-:R-:W-:Y:S02]  /*3ef90*/  FMUL R15, R79, UR60 ;  /* 0x0000003c4f0f7c20 */ /* 0x010fe40008400000 */
[----:B------:R-:W4:Y:S01]  /*3efa0*/  LDL.LU R79, [R1+0x504] ;  /* 0x00050400014f7983 */ /* 0x000f220000300800 */
[----:B------:R-:W-:Y:S02]  /*3efb0*/  ISETP.LT.OR P3, PT, R28, 0xea, !P1 ;  /* 0x000000ea1c00780c */ /* 0x000fe40004f61670 */
[----:B------:R-:W-:-:S11]  /*3efc0*/  LOP3.LUT R4, R4, 0xfffdffff, RZ, 0xc0, !PT ;  /* 0xfffdffff04047812 */ /* 0x000fd600078ec0ff */
[----:B------:R-:W0:Y:S01]  /*3efd0*/  @!P3 LDC.64 R16, c[0x0][0x5c0] ;  /* 0x00017000ff10bb82 */ /* 0x000e220000000a00 */
[----:B------:R-:W-:-:S04]  /*3efe0*/  @P5 LOP3.LUT R4, R4, 0x20000, RZ, 0xfc, !PT ;  /* 0x0002000004045812 */ /* 0x000fc800078efcff */
[----:B------:R-:W-:-:S04]  /*3eff0*/  LOP3.LUT R4, R4, 0xfffeffff, RZ, 0xc0, !PT ;  /* 0xfffeffff04047812 */ /* 0x000fc800078ec0ff */
[----:B------:R-:W-:Y:S02]  /*3f000*/  @P0 LOP3.LUT R4, R4, 0x10000, RZ, 0xfc, !PT ;  /* 0x0001000004040812 */ /* 0x000fe400078efcff */
[----:B------:R-:W-:Y:S02]  /*3f010*/  LOP3.LUT P5, RZ, R12, 0x4000000, RZ, 0xc0, !PT ;  /* 0x040000000cff7812 */ /* 0x000fe400078ac0ff */
        /* <DEDUP_REMOVED lines=14> */
[----:B------:R-:W-:-:S09]  /*3f100*/  ISETP.GE.AND P5, PT, R13, 0x89, PT ;  /* 0x000000890d00780c */ /* 0x000fd20003fa6270 */
[----:B------:R2:W-:Y:S01]  /*3f110*/  @!P4 STG.E.U8 desc[UR4][R154.64+0x70], R15 ;  /* 0x0000700f9a00c986 */ /* 0x0005e2000c101104 */
[----:B0-----:R-:W-:-:S04]  /*3f120*/  @!P3 IADD3 R18, P1, P2, R14, R16, R11 ;  /* 0x000000100e12b210 */ /* 0x001fc80007a3e00b */
[----:B------:R-:W-:Y:S02]  /*3f130*/  @!P3 IADD3.X R19, R29, R17, R10, P1, P2 ;  /* 0x000000111d13b210 */ /* 0x000fe40000fe440a */
[----:B------:R-:W-:Y:S02]  /*3f140*/  ISETP.LT.OR P2, PT, R28, 0x71, !P5 ;  /* 0x000000711c00780c */ /* 0x000fe40006f41670 */
[----:B------:R-:W-:-:S11]  /*3f150*/  LOP3.LUT P6, RZ, R0, 0x1000000, RZ, 0xc0, !PT ;  /* 0x0100000000ff7812 */ /* 0x000fd600078cc0ff */
[----:B------:R-:W0:Y:S01]  /*3f160*/  @!P2 LDC.64 R16, c[0x0][0x5c0] ;  /* 0x00017000ff10ab82 */ /* 0x000e220000000a00 */
[----:B------:R-:W-:-:S04]  /*3f170*/  LOP3.LUT R4, R4, 0xffffbfff, RZ, 0xc0, !PT ;  /* 0xffffbfff04047812 */ /* 0x000fc800078ec0ff */
[----:B------:R-:W-:Y:S02]  /*3f180*/  @P3 LOP3.LUT R4, R4, 0x4000, RZ, 0xfc, !PT ;  /* 0x0000400004043812 */ /* 0x000fe400078efcff */
[----:B------:R-:W-:Y:S01]  /*3f190*/  @!P2 IADD3 R50, P1, P3, R3, R14, R9 ;  /* 0x0000000e0332a210 */ /* 0x000fe20007b3e009 */
[----:B--2---:R-:W-:Y:S02]  /*3f1a0*/  FMUL R15, R68, UR60 ;  /* 0x0000003c440f7c20 */ /* 0x004fe40008400000 */
[----:B------:R-:W2:Y:S03]  /*3f1b0*/  LDL.LU R68, [R1+0x508] ;  /* 0x0005080001447983 */ /* 0x000ea60000300800 */
[----:B------:R-:W-:-:S05]  /*3f1c0*/  F2FP.SATFINITE.E4M3.F32.PACK_AB_MERGE_C R15, RZ, R15, RZ ;  /* 0x0000000fff0f723e */ /* 0x000fca00048070ff */
[----:B------:R1:W-:Y:S01]  /*3f1d0*/  @!P6 STG.E.U8 desc[UR4][R150.64+0x71], R15 ;  /* 0x0000710f9600e986 */ /* 0x0003e2000c101104 */
[----:B---3--:R-:W-:-:S03]  /*3f1e0*/  FMUL R51, R69, UR60 ;  /* 0x0000003c45337c20 */ /* 0x008fc60008400000 */
[----:B------:R-:W3:Y:S01]  /*3f1f0*/  LDL.LU R69, [R1+0x50c] ;  /* 0x00050c0001457983 */ /* 0x000ee20000300800 */
[----:B-1----:R-:W-:Y:S02]  /*3f200*/  @!P2 IADD3.X R15, R2, R29, R8, P1, P3 ;  /* 0x0000001d020fa210 */ /* 0x002fe40000fe6408 */
[----:B0-----:R-:W-:Y:S01]  /*3f210*/  @!P2 IADD3 R16, P1, R50, R16, RZ ;  /* 0x000000103210a210 */ /* 0x001fe20007f3e0ff */
[----:B------:R-:W3:Y:S04]  /*3f220*/  LDL.LU R78, [R1+0x510] ;  /* 0x00051000014e7983 */ /* 0x000ee80000300800 */
[----:B------:R-:W-:Y:S01]  /*3f230*/  @!P2 IMAD.X R17, R15, 0x1, R17, P1 ;  /* 0x000000010f11a824 */ /* 0x000fe200008e0611 */
[----:B------:R-:W-:Y:S02]  /*3f240*/  ISETP.LT.OR P1, PT, R28, 0x72, !P5 ;  /* 0x000000721c00780c */ /* 0x000fe40006f21670 */
[----:B------:R-:W-:-:S05]  /*3f250*/  F2FP.SATFINITE.E4M3.F32.PACK_AB_MERGE_C R51, RZ, R51, RZ ;  /* 0x00000033ff33723e */ /* 0x000fca00048070ff */
[----:B------:R0:W-:Y:S06]  /*3f260*/  @!P2 STG.E.U8 desc[UR4][R16.64+0x70], R51 ;  /* 0x000070331000a986 */ /* 0x0001ec000c101104 */
[----:B0-----:R-:W0:Y:S01]  /*3f270*/  @!P1 LDC.64 R16, c[0x0][0x5c0] ;  /* 0x00017000ff109b82 */ /* 0x001e220000000a00 */
[----:B------:R-:W-:-:S04]  /*3f280*/  @!P1 IADD3 R15, P3, P4, R3, R14, R9 ;  /* 0x0000000e030f9210 */ /* 0x000fc80007c7e009 */
[----:B------:R-:W-:Y:S02]  /*3f290*/  @!P1 IADD3.X R50, R2, R29, R8, P3, P4 ;  /* 0x0000001d02329210 */ /* 0x000fe40001fe8408 */
[----:B0-----:R-:W-:-:S05]  /*3f2a0*/  @!P1 IADD3 R16, P2, R15, R16, RZ ;  /* 0x000000100f109210 */ /* 0x001fca0007f5e0ff */
[----:B------:R-:W-:Y:S02]  /*3f2b0*/  @!P1 IMAD.X R17, R50, 0x1, R17, P2 ;  /* 0x0000000132119824 */ /* 0x000fe400010e0611 */
[----:B----4-:R-:W-:Y:S02]  /*3f2c0*/  FMUL R50, R79, UR60 ;  /* 0x0000003c4f327c20 */ /* 0x010fe40008400000 */
[----:B------:R-:W4:Y:S04]  /*3f2d0*/  LDL.LU R79, [R1+0x514] ;  /* 0x00051400014f7983 */ /* 0x000f280000300800 */
[----:B------:R-:W4:Y:S04]  /*3f2e0*/  LDL.LU R83, [R1+0x518] ;  /* 0x0005180001537983 */ /* 0x000f280000300800 */
[----:B------:R-:W4:Y:S04]  /*3f2f0*/  LDL.LU R91, [R1+0x51c] ;  /* 0x00051c00015b7983 */ /* 0x000f280000300800 */
[----:B------:R-:W4:Y:S04]  /*3f300*/  LDL.LU R89, [R1+0x520] ;  /* 0x0005200001597983 */ /* 0x000f280000300800 */
[----:B------:R-:W4:Y:S04]  /*3f310*/  LDL.LU R97, [R1+0x524] ;  /* 0x0005240001617983 */ /* 0x000f280000300800 */
[----:B------:R-:W4:Y:S04]  /*3f320*/  LDL.LU R125, [R1+0x528] ;  /* 0x00052800017d7983 */ /* 0x000f280000300800 */
[----:B------:R-:W4:Y:S01]  /*3f330*/  LDL.LU R7, [R1+0x52c] ;  /* 0x00052c0001077983 */ /* 0x000f220000300800 */
[----:B------:R-:W-:-:S02]  /*3f340*/  ISETP.LT.OR P4, PT, R28, 0x79, !P5 ;  /* 0x000000791c00780c */ /* 0x000fc40006f81670 */
[----:B------:R-:W-:Y:S01]  /*3f350*/  LOP3.LUT P0, RZ, R12, 0x2000000, RZ, 0xc0, !PT ;  /* 0x020000000cff7812 */ /* 0x000fe2000780c0ff */
[----:B------:R-:W4:Y:S10]  /*3f360*/  LDL.LU R93, [R1+0x530] ;  /* 0x00053000015d7983 */ /* 0x000f340000300800 */
[----:B------:R-:W-:Y:S01]  /*3f370*/  @!P4 IADD3 R51, P3, P5, R3, R14, R9 ;  /* 0x0000000e0333c210 */ /* 0x000fe20007d7e009 */
[----:B------:R-:W4:Y:S03]  /*3f380*/  LDL.LU R92, [R1+0x534] ;  /* 0x00053400015c7983 */ /* 0x000f260000300800 */
[----:B------:R-:W-:-:S02]  /*3f390*/  @!P4 IADD3.X R15, R2, R29, R8, P3, P5 ;  /* 0x0000001d020fc210 */ /* 0x000fc40001fea408 */
[----:B------:R-:W-:-:S04]  /*3f3a0*/  ISETP.GE.AND P5, PT, R13, 0x89, PT ;  /* 0x000000890d00780c */ /* 0x000fc80003fa6270 */
[C---:B------:R-:W-:Y:S02]  /*3f3b0*/  ISETP.LT.OR P2, PT, R28.reuse, 0x7a, !P5 ;  /* 0x0000007a1c00780c */ /* 0x040fe40006f41670 */
[----:B------:R-:W-:Y:S02]  /*3f3c0*/  ISETP.LT.OR P5, PT, R28, 0x71, !P0 ;  /* 0x000000711c00780c */ /* 0x000fe400047a1670 */
[----:B------:R-:W-:Y:S02]  /*3f3d0*/  F2FP.SATFINITE.E4M3.F32.PACK_AB_MERGE_C R50, RZ, R50, RZ ;  /* 0x00000032ff32723e */ /* 0x000fe400048070ff */
[----:B------:R-:W-:-:S03]  /*3f3e0*/  LOP3.LUT P6, RZ, R5, 0x80, RZ, 0xc0, !PT ;  /* 0x0000008005ff7812 */ /* 0x000fc600078cc0ff */
[----:B------:R0:W-:Y:S04]  /*3f3f0*/  @!P1 STG.E.U8 desc[UR4][R16.64+0x71], R50 ;  /* 0x0000713210009986 */ /* 0x0001e8000c101104 */
[CC--:B------:R-:W-:Y:S02]  /*3f400*/  @!P2 IADD3 R52, P1, P3, R3.reuse, R14.reuse, R9 ;  /* 0x0000000e0334a210 */ /* 0x0c0fe40007b3e009 */
[----:B------:R-:W-:Y:S02]  /*3f410*/  LOP3.LUT R12, R12, 0xffbfffff, RZ, 0xc0, !PT ;  /* 0xffbfffff0c0c7812 */ /* 0x000fe400078ec0ff */
[----:B0-----:R-:W-:Y:S02]  /*3f420*/  @!P2 IADD3.X R50, R2, R29, R8, P1, P3 ;  /* 0x0000001d0232a210 */ /* 0x001fe40000fe6408 */
[----:B------:R-:W-:-:S02]  /*3f430*/  @!P5 IADD3 R53, P1, P3, R3, R14, R11 ;  /* 0x0000000e0335d210 */ /* 0x000fc40007b3e00b */
[----:B------:R-:W-:Y:S02]  /*3f440*/  @P5 LOP3.LUT R12, R12, 0x400000, RZ, 0xfc, !PT ;  /* 0x004000000c0c5812 */ /* 0x000fe400078efcff */
[----:B------:R-:W-:Y:S02]  /*3f450*/  @!P5 IADD3.X R56, R2, R29, R10, P1, P3 ;  /* 0x0000001d0238d210 */ /* 0x000fe40000fe640a */
[----:B------:R-:W-:Y:S02]  /*3f460*/  LOP3.LUT P5, RZ, R0, 0x2000, RZ, 0xc0, !PT ;  /* 0x0000200000ff7812 */ /* 0x000fe400078ac0ff */
[----:B------:R-:W-:Y:S02]  /*3f470*/  ISETP.LT.OR P1, PT, R28, 0x72, !P0 ;  /* 0x000000721c00780c */ /* 0x000fe40004721670 */
[----:B------:R-:W-:-:S11]  /*3f480*/  LOP3.LUT R12, R12, 0xff7fffff, RZ, 0xc0, !PT ;  /* 0xff7fffff0c0c7812 */ /* 0x000fd600078ec0ff */
[----:B------:R-:W-:-:S04]  /*3f490*/  @P1 LOP3.LUT R12, R12, 0x800000, RZ, 0xfc, !PT ;  /* 0x008000000c0c1812 */ /* 0x000fc800078efcff */
[----:B------:R-:W-:Y:S01]  /*3f4a0*/  LOP3.LUT R12, R12, 0xffdfffff, RZ, 0xc0, !PT ;  /* 0xffdfffff0c0c7812 */ /* 0x000fe200078ec0ff */
[----:B--2---:R-:W-:-:S05]  /*3f4b0*/  FMUL R16, R68, UR60 ;  /* 0x0000003c44107c20 */ /* 0x004fca0008400000 */
[----:B------:R-:W-:-:S05]  /*3f4c0*/  F2FP.SATFINITE.E4M3.F32.PACK_AB_MERGE_C R16, RZ, R16, RZ ;  /* 0x00000010ff10723e */ /* 0x000fca00048070ff */
[----:B------:R3:W-:Y:S01]  /*3f4d0*/  @!P6 STG.E.U8 desc[UR4][R160.64+0x78], R16 ;  /* 0x00007810a000e986 */ /* 0x0007e2000c101104 */
[----:B------:R-:W-:-:S04]  /*3f4e0*/  @!P1 IADD3 R57, P3, P6, R3, R14, R11 ;  /* 0x0000000e03399210 */ /* 0x000fc80007e7e00b */
[----:B------:R-:W-:Y:S02]  /*3f4f0*/  @!P1 IADD3.X R65, R2, R29, R10, P3, P6 ;  /* 0x0000001d02419210 */ /* 0x000fe40001fec40a */
[----:B------:R-:W-:Y:S01]  /*3f500*/  ISETP.LT.OR P3, PT, R28, 0x79, !P0 ;  /* 0x000000791c00780c */ /* 0x000fe20004761670 */
[----:B---3--:R-:W-:-:S05]  /*3f510*/  FMUL R16, R69, UR60 ;  /* 0x0000003c45107c20 */ /* 0x008fca0008400000 */
[----:B------:R-:W-:-:S05]  /*3f520*/  F2FP.SATFINITE.E4M3.F32.PACK_AB_MERGE_C R16, RZ, R16, RZ ;  /* 0x00000010ff10723e */ /* 0x000fca00048070ff */
[----:B------:R0:W-:Y:S02]  /*3f530*/  @!P5 STG.E.U8 desc[UR4][R156.64+0x79], R16 ;  /* 0x000079109c00d986 */ /* 0x0001e4000c101104 */
[----:B0-----:R-:W0:Y:S01]  /*3f540*/  @!P4 LDC.64 R16, c[0x0][0x5c0] ;  /* 0x00017000ff10cb82 */ /* 0x001e220000000a00 */
[----:B------:R-:W-:Y:S02]  /*3f550*/  @!P3 IADD3 R64, P1, P6, R3, R14, R11 ;  /* 0x0000000e0340b210 */ /* 0x000fe40007e3e00b */
[----:B------:R-:W-:Y:S02]  /*3f560*/  ISETP.LT.OR P5, PT, R28, 0x7a, !P0 ;  /* 0x0000007a1c00780c */ /* 0x000fe400047a1670 */
[----:B------:R-:W-:Y:S02]  /*3f570*/  @!P3 IADD3.X R69, R2, R29, R10, P1, P6 ;  /* 0x0000001d0245b210 */ /* 0x000fe40000fec40a */
[----:B------:R-:W-:Y:S02]  /*3f580*/  @P3 LOP3.LUT R12, R12, 0x200000, RZ, 0xfc, !PT ;  /* 0x002000000c0c3812 */ /* 0x000fe400078efcff */
[----:B------:R-:W-:-:S02]  /*3f590*/  LOP3.LUT P3, RZ, R0, 0x2000000, RZ, 0xc0, !PT ;  /* 0x0200000000ff7812 */ /* 0x000fc4000786c0ff */
[----:B0-----:R-:W-:-:S05]  /*3f5a0*/  @!P4 IADD3 R16, P6, R51, R16, RZ ;  /* 0x000000103310c210 */ /* 0x001fca0007fde0ff */
[----:B------:R-:W-:Y:S02]  /*3f5b0*/  @!P4 IMAD.X R17, R15, 0x1, R17, P6 ;  /* 0x000000010f11c824 */ /* 0x000fe400030e0611 */
[----:B------:R-:W-:Y:S01]  /*3f5c0*/  FMUL R15, R78, UR60 ;  /* 0x0000003c4e0f7c20 */ /* 0x000fe20008400000 */
[----:B------:R-:W-:-:S04]  /*3f5d0*/  @!P5 IADD3 R51, P1, P6, R3, R14, R11 ;  /* 0x0000000e0333d210 */ /* 0x000fc80007e3e00b */
[----:B------:R-:W-:Y:S02]  /*3f5e0*/  F2FP.SATFINITE.E4M3.F32.PACK_AB_MERGE_C R15, RZ, R15, RZ ;  /* 0x0000000fff0f723e */ /* 0x000fe400048070ff */
[----:B------:R-:W-:Y:S02]  /*3f5f0*/  LOP3.LUT R12, R12, 0xfeffffff, RZ, 0xc0, !PT ;  /* 0xfeffffff0c0c7812 */ /* 0x000fe400078ec0ff */
[----:B------:R-:W-:Y:S01]  /*3f600*/  @!P5 IADD3.X R68, R2, R29, R10, P1, P6 ;  /* 0x0000001d0244d210 */ /* 0x000fe20000fec40a */
[----:B------:R0:W-:Y:S01]  /*3f610*/  @!P4 STG.E.U8 desc[UR4][R16.64+0x78], R15 ;  /* 0x0000780f1000c986 */ /* 0x0001e2000c101104 */
[----:B------:R-:W-:Y:S02]  /*3f620*/  ISETP.GE.AND P5, PT, R13, 0x89, PT ;  /* 0x000000890d00780c */ /* 0x000fe40003fa6270 */
[----:B------:R-:W-:Y:S02]  /*3f630*/  @P3 LOP3.LUT R12, R12, 0x1000000, RZ, 0xfc, !PT ;  /* 0x010000000c0c3812 */ /* 0x000fe400078efcff */
[----:B------:R-:W-:Y:S01]  /*3f640*/  ISETP.LT.OR P3, PT, R28, 0x81, !P5 ;  /* 0x000000811c00780c */ /* 0x000fe20006f61670 */
[----:B0-----:R-:W0:-:S12]  /*3f650*/  @!P2 LDC.64 R16, c[0x0][0x5c0] ;  /* 0x00017000ff10ab82 */ /* 0x001e180000000a00 */
[----:B------:R-:W-:Y:S01]  /*3f660*/  @!P3 IADD3 R78, P4, P6, R3, R14, R9 ;  /* 0x0000000e034eb210 */ /* 0x000fe20007e9e009 */
[----:B----4-:R-:W-:-:S03]  /*3f670*/  FMUL R15, R79, UR60 ;  /* 0x0000003c4f0f7c20 */ /* 0x010fc60008400000 */
[----:B------:R-:W-:Y:S02]  /*3f680*/  @!P3 IADD3.X R82, R2, R29, R8, P4, P6 ;  /* 0x0000001d0252b210 */ /* 0x000fe400027ec408 */
[----:B------:R-:W-:Y:S02]  /*3f690*/  ISETP.LT.OR P4, PT, R28, 0x82, !P5 ;  /* 0x000000821c00780c */ /* 0x000fe40006f81670 */
[----:B------:R-:W-:Y:S02]  /*3f6a0*/  LOP3.LUT R0, R0, 0xfffffff7, RZ, 0xc0, !PT ;  /* 0xfffffff700007812 */ /* 0x000fe400078ec0ff */
[----:B------:R-:W-:Y:S02]  /*3f6b0*/  F2FP.SATFINITE.E4M3.F32.PACK_AB_MERGE_C R15, RZ, R15, RZ ;  /* 0x0000000fff0f723e */ /* 0x000fe400048070ff */
[----:B0-----:R-:W-:-:S05]  /*3f6c0*/  @!P2 IADD3 R16, P1, R52, R16, RZ ;  /* 0x000000103410a210 */ /* 0x001fca0007f3e0ff */
[----:B------:R-:W-:Y:S01]  /*3f6d0*/  @!P2 IMAD.X R17, R50, 0x1, R17, P1 ;  /* 0x000000013211a824 */ /* 0x000fe200008e0611 */
[----:B------:R-:W-:Y:S02]  /*3f6e0*/  @P3 LOP3.LUT R0, R0, 0x8, RZ, 0xfc, !PT ;  /* 0x0000000800003812 */ /* 0x000fe400078efcff */
[C---:B------:R-:W-:Y:S02]  /*3f6f0*/  LOP3.LUT P3, RZ, R12.reuse, 0x1000000, RZ, 0xc0, !PT ;  /* 0x010000000cff7812 */ /* 0x040fe4000786c0ff */
[C---:B------:R-:W-:Y:S01]  /*3f700*/  LOP3.LUT P1, RZ, R12.reuse, 0x800000, RZ, 0xc0, !PT ;  /* 0x008000000cff7812 */ /* 0x040fe2000782c0ff */
[----:B------:R0:W-:Y:S01]  /*3f710*/  @!P2 STG.E.U8 desc[UR4][R16.64+0x79], R15 ;  /* 0x0000790f1000a986 */ /* 0x0001e2000c101104 */
[----:B------:R-:W-:Y:S02]  /*3f720*/  @!P4 IADD3 R50, P2, P6, R3, R14, R9 ;  /* 0x0000000e0332c210 */ /* 0x000fe40007e5e009 */
[----:B------:R-:W-:Y:S02]  /*3f730*/  LOP3.LUT R12, R12, 0xfffdffff, RZ, 0xc0, !PT ;  /* 0xfffdffff0c0c7812 */ /* 0x000fe400078ec0ff */
[----:B------:R-:W-:-:S02]  /*3f740*/  @!P4 IADD3.X R52, R2, R29, R8, P2, P6 ;  /* 0x0000001d0234c210 */ /* 0x000fc400017ec408 */
[----:B------:R-:W-:Y:S02]  /*3f750*/  @P4 LOP3.LUT R12, R12, 0x20000, RZ, 0xfc, !PT ;  /* 0x000200000c0c4812 */ /* 0x000fe400078efcff */
[----:B------:R-:W-:-:S04]  /*3f760*/  ISETP.GE.AND P4, PT, R13, 0x89, PT ;  /* 0x000000890d00780c */ /* 0x000fc80003f86270 */
[----:B------:R-:W-:Y:S02]  /*3f770*/  ISETP.LT.OR P5, PT, R28, 0x89, !P4 ;  /* 0x000000891c00780c */ /* 0x000fe400067a1670 */
[----:B------:R-:W-:Y:S01]  /*3f780*/  LOP3.LUT R0, R0, 0xffffffef, RZ, 0xc0, !PT ;  /* 0xffffffef00007812 */ /* 0x000fe200078ec0ff */
[----:B0-----:R-:W-:-:S10]  /*3f790*/  FMUL R15, R83, UR60 ;  /* 0x0000003c530f7c20 */ /* 0x001fd40008400000 */
[----:B------:R-:W-:-:S04]  /*3f7a0*/  @!P5 IADD3 R79, P2, P6, R3, R14, R9 ;  /* 0x0000000e034fd210 */ /* 0x000fc80007e5e009 */
[----:B------:R-:W-:Y:S02]  /*3f7b0*/  @!P5 IADD3.X R88, R2, R29, R8, P2, P6 ;  /* 0x0000001d0258d210 */ /* 0x000fe400017ec408 */
[----:B------:R-:W-:Y:S02]  /*3f7c0*/  LOP3.LUT P6, RZ, R5, 0x4000, RZ, 0xc0, !PT ;  /* 0x0000400005ff7812 */ /* 0x000fe400078cc0ff */
[----:B------:R-:W-:Y:S02]  /*3f7d0*/  @P5 LOP3.LUT R0, R0, 0x10, RZ, 0xfc, !PT ;  /* 0x0000001000005812 */ /* 0x000fe400078efcff */
[----:B------:R-:W-:Y:S02]  /*3f7e0*/  LOP3.LUT P5, RZ, R12, 0x400000, RZ, 0xc0, !PT ;  /* 0x004000000cff7812 */ /* 0x000fe400078ac0ff */
[----:B------:R-:W-:-:S07]  /*3f7f0*/  F2FP.SATFINITE.E4M3.F32.PACK_AB_MERGE_C R15, RZ, R15, RZ ;  /* 0x0000000fff0f723e */ /* 0x000fce00048070ff */
[----:B------:R0:W-:Y:S01]  /*3f800*/  @!P6 STG.E.U8 desc[UR4][R176.64+0x70], R15 ;  /* 0x0000700fb000e986 */ /* 0x0001e2000c101104 */
[----:B------:R-:W-:-:S03]  /*3f810*/  ISETP.LT.OR P4, PT, R28, 0x8a, !P4 ;  /* 0x0000008a1c00780c */ /* 0x000fc60006781670 */
[----:B------:R-:W1:Y:S01]  /*3f820*/  @!P5 LDC.64 R16, c[0x0][0x5c0] ;  /* 0x00017000ff10db82 */ /* 0x000e620000000a00 */
[----:B0-----:R-:W-:-:S05]  /*3f830*/  FMUL R15, R91, UR60 ;  /* 0x0000003c5b0f7c20 */ /* 0x001fca0008400000 */
[----:B------:R-:W-:-:S05]  /*3f840*/  F2FP.SATFINITE.E4M3.F32.PACK_AB_MERGE_C R15, RZ, R15, RZ ;  /* 0x0000000fff0f723e */ /* 0x000fca00048070ff */
[----:B------:R0:W-:Y:S01]  /*3f850*/  @!P3 STG.E.U8 desc[UR4][R174.64+0x71], R15 ;  /* 0x0000710fae00b986 */ /* 0x0001e2000c101104 */
[----:B------:R-:W-:Y:S02]  /*3f860*/  ISETP.LT.OR P3, PT, R28, 0x81, !P0 ;  /* 0x000000811c00780c */ /* 0x000fe40004761670 */
[----:B------:R-:W-:-:S04]  /*3f870*/  @!P4 IADD3 R83, P2, P6, R3, R14, R9 ;  /* 0x0000000e0353c210 */ /* 0x000fc80007e5e009 */
[----:B------:R-:W-:-:S07]  /*3f880*/  @!P4 IADD3.X R94, R2, R29, R8, P2, P6 ;  /* 0x0000001d025ec210 */ /* 0x000fce00017ec408 */
[----:B------:R-:W-:Y:S01]  /*3f890*/  @!P3 IADD3 R91, P2, P6, R3, R14, R11 ;  /* 0x0000000e035bb210 */ /* 0x000fe20007e5e00b */
[----:B0-----:R-:W-:-:S03]  /*3f8a0*/  FMUL R15, R89, UR60 ;  /* 0x0000003c590f7c20 */ /* 0x001fc60008400000 */
[----:B------:R-:W-:Y:S02]  /*3f8b0*/  @!P3 IADD3.X R96, R2, R29, R10, P2, P6 ;  /* 0x0000001d0260b210 */ /* 0x000fe400017ec40a */
[----:B-1----:R-:W-:Y:S02]  /*3f8c0*/  @!P5 IADD3 R16, P2, R53, R16, RZ ;  /* 0x000000103510d210 */ /* 0x002fe40007f5e0ff */
[----:B------:R-:W-:-:S03]  /*3f8d0*/  F2FP.SATFINITE.E4M3.F32.PACK_AB_MERGE_C R15, RZ, R15, RZ ;  /* 0x0000000fff0f723e */ /* 0x000fc600048070ff */
[----:B------:R-:W-:-:S05]  /*3f8e0*/  @!P5 IMAD.X R17, R56, 0x1, R17, P2 ;  /* 0x000000013811d824 */ /* 0x000fca00010e0611 */
[----:B------:R0:W-:Y:S01]  /*3f8f0*/  @!P5 STG.E.U8 desc[UR4][R16.64+0x70], R15 ;  /* 0x0000700f1000d986 */ /* 0x0001e2000c101104 */
[----:B------:R-:W-:Y:S01]  /*3f900*/  ISETP.LT.OR P2, PT, R28, 0x82, !P0 ;  /* 0x000000821c00780c */ /* 0x000fe20004741670 */
[----:B0-----:R-:W0:-:S12]  /*3f910*/  @!P1 LDC.64 R16, c[0x0][0x5c0] ;  /* 0x00017000ff109b82 */ /* 0x001e180000000a00 */
[----:B------:R-:W-:Y:S01]  /*3f920*/  @!P2 IADD3 R90, P3, P6, R3, R14, R11 ;  /* 0x0000000e035aa210 */ /* 0x000fe20007e7e00b */
[----:B------:R-:W-:Y:S01]  /*3f930*/  FMUL R15, R97, UR60 ;  /* 0x0000003c610f7c20 */ /* 0x000fe20008400000 */
[----:B------:R-:W-:Y:S02]  /*3f940*/  LOP3.LUT R12, R12, 0xffffdfff, RZ, 0xc0, !PT ;  /* 0xffffdfff0c0c7812 */ /* 0x000fe400078ec0ff */
[----:B------:R-:W-:Y:S02]  /*3f950*/  @!P2 IADD3.X R95, R2, R29, R10, P3, P6 ;  /* 0x0000001d025fa210 */ /* 0x000fe40001fec40a */
[----:B------:R-:W-:Y:S02]  /*3f960*/  @P2 LOP3.LUT R12, R12, 0x2000, RZ, 0xfc, !PT ;  /* 0x000020000c0c2812 */ /* 0x000fe400078efcff */
[----:B------:R-:W-:Y:S02]  /*3f970*/  F2FP.SATFINITE.E4M3.F32.PACK_AB_MERGE_C R15, RZ, R15, RZ ;  /* 0x0000000fff0f723e */ /* 0x000fe400048070ff */
[----:B------:R-:W-:-:S02]  /*3f980*/  ISETP.LT.OR P2, PT, R28, 0x89, !P0 ;  /* 0x000000891c00780c */ /* 0x000fc40004741670 */
[----:B0-----:R-:W-:-:S05]  /*3f990*/  @!P1 IADD3 R16, P3, R57, R16, RZ ;  /* 0x0000001039109210 */ /* 0x001fca0007f7e0ff */
[----:B------:R-:W-:-:S05]  /*3f9a0*/  @!P1 IMAD.X R17, R65, 0x1, R17, P3 ;  /* 0x0000000141119824 */ /* 0x000fca00018e0611 */
[----:B------:R0:W-:Y:S01]  /*3f9b0*/  @!P1 STG.E.U8 desc[UR4][R16.64+0x71], R15 ;  /* 0x0000710f10009986 */ /* 0x0001e2000c101104 */
[----:B------:R-:W-:Y:S02]  /*3f9c0*/  ISETP.LT.OR P1, PT, R28, 0x8a, !P0 ;  /* 0x0000008a1c00780c */ /* 0x000fe40004721670 */
[----:B------:R-:W-:Y:S02]  /*3f9d0*/  @!P2 IADD3 R57, P5, P6, R3, R14, R11 ;  /* 0x0000000e0339a210 */ /* 0x000fe40007ebe00b */
[----:B------:R-:W-:Y:S02]  /*3f9e0*/  LOP3.LUT R12, R12, 0xffffefff, RZ, 0xc0, !PT ;  /* 0xffffefff0c0c7812 */ /* 0x000fe400078ec0ff */
[----:B------:R-:W-:-:S07]  /*3f9f0*/  @!P2 IADD3.X R89, R2, R29, R10, P5, P6 ;  /* 0x0000001d0259a210 */ /* 0x000fce0002fec40a */
[----:B------:R-:W-:Y:S02]  /*3fa00*/  @!P1 IADD3 R53, P5, P6, R3, R14, R11 ;  /* 0x0000000e03359210 */ /* 0x000fe40007ebe00b */
[----:B------:R-:W-:Y:S02]  /*3fa10*/  @P1 LOP3.LUT R12, R12, 0x1000, RZ, 0xfc, !PT ;  /* 0x000010000c0c1812 */ /* 0x000fe400078efcff */
[----:B------:R-:W-:Y:S02]  /*3fa20*/  @!P1 IADD3.X R56, R2, R29, R10, P5, P6 ;  /* 0x0000001d02389210 */ /* 0x000fe40002fec40a */
[----:B------:R-:W-:Y:S01]  /*3fa30*/  LOP3.LUT P1, RZ, R5, 0x200000, RZ, 0xc0, !PT ;  /* 0x0020000005ff7812 */ /* 0x000fe2000782c0ff */
[----:B0-----:R-:W-:-:S05]  /*3fa40*/  FMUL R15, R125, UR60 ;  /* 0x0000003c7d0f7c20 */ /* 0x001fca0008400000 */
[----:B------:R-:W-:-:S07]  /*3fa50*/  F2FP.SATFINITE.E4M3.F32.PACK_AB_MERGE_C R15, RZ, R15, RZ ;  /* 0x0000000fff0f723e */ /* 0x000fce00048070ff */
[----:B------:R0:W-:Y:S02]  /*3fa60*/  @!P1 STG.E.U8 desc[UR4][R204.64+0x78], R15 ;  /* 0x0000780fcc009986 */ /* 0x0001e4000c101104 */
[----:B0-----:R-:W-:Y:S02]  /*3fa70*/  FMUL R15, R7, UR60 ;  /* 0x0000003c070f7c20 */ /* 0x001fe40008400000 */
[----:B------:R-:W2:Y:S01]  /*3fa80*/  LDL.LU R7, [R1+0x538] ;  /* 0x0005380001077983 */ /* 0x000ea20000300800 */
[----:B------:R-:W-:-:S04]  /*3fa90*/  ISETP.GE.AND P2, PT, R13, 0x89, PT ;  /* 0x000000890d00780c */ /* 0x000fc80003f46270 */
[----:B------:R-:W-:Y:S02]  /*3faa0*/  ISETP.LT.OR P3, PT, R28, 0x91, !P2 ;  /* 0x000000911c00780c */ /* 0x000fe40005761670 */
[----:B------:R-:W-:Y:S02]  /*3fab0*/  LOP3.LUT R4, R4, 0xffffefff, RZ, 0xc0, !PT ;  /* 0xffffefff04047812 */ /* 0x000fe400078ec0ff */
[----:B------:R-:W-:-:S09]  /*3fac0*/  ISETP.LT.OR P1, PT, R28, 0x92, !P2 ;  /* 0x000000921c00780c */ /* 0x000fd20005721670 */
[----:B------:R-:W-:Y:S02]  /*3fad0*/  @!P3 IADD3 R97, P5, P6, R3, R14, R9 ;  /* 0x0000000e0361b210 */ /* 0x000fe40007ebe009 */
[----:B------:R-:W-:Y:S02]  /*3fae0*/  @P3 LOP3.LUT R4, R4, 0x1000, RZ, 0xfc, !PT ;  /* 0x0000100004043812 */ /* 0x000fe400078efcff */
[----:B------:R-:W-:Y:S02]  /*3faf0*/  @!P3 IADD3.X R122, R2, R29, R8, P5, P6 ;  /* 0x0000001d027ab210 */ /* 0x000fe40002fec408 */
[----:B------:R-:W-:Y:S02]  /*3fb00*/  LOP3.LUT P3, RZ, R12, 0x200000, RZ, 0xc0, !PT ;  /* 0x002000000cff7812 */ /* 0x000fe4000786c0ff */
[----:B------:R-:W-:-:S04]  /*3fb10*/  LOP3.LUT R0, R0, 0xffffffbf, RZ, 0xc0, !PT ;  /* 0xffffffbf00007812 */ /* 0x000fc800078ec0ff */
[----:B------:R-:W-:Y:S02]  /*3fb20*/  @P4 LOP3.LUT R0, R0, 0x40, RZ, 0xfc, !PT ;  /* 0x0000004000004812 */ /* 0x000fe400078efcff */
[----:B------:R-:W-:Y:S02]  /*3fb30*/  LOP3.LUT P4, RZ, R5, 0x100000, RZ, 0xc0, !PT ;  /* 0x0010000005ff7812 */ /* 0x000fe4000788c0ff */
[----:B------:R-:W-:Y:S02]  /*3fb40*/  LOP3.LUT R4, R4, 0xfffff7ff, RZ, 0xc0, !PT ;  /* 0xfffff7ff04047812 */ /* 0x000fe400078ec0ff */
[----:B------:R-:W-:Y:S01]  /*3fb50*/  @!P1 IADD3 R123, P5, P6, R3, R14, R9 ;  /* 0x0000000e037b9210 */ /* 0x000fe20007ebe009 */
[----:B------:R-:W0:Y:S01]  /*3fb60*/  @!P3 LDC.64 R16, c[0x0][0x5c0] ;  /* 0x00017000ff10bb82 */ /* 0x000e220000000a00 */
[----:B------:R-:W-:Y:S02]  /*3fb70*/  F2FP.SATFINITE.E4M3.F32.PACK_AB_MERGE_C R15, RZ, R15, RZ ;  /* 0x0000000fff0f723e */ /* 0x000fe400048070ff */
[----:B------:R-:W-:-:S02]  /*3fb80*/  @P1 LOP3.LUT R4, R4, 0x800, RZ, 0xfc, !PT ;  /* 0x0000080004041812 */ /* 0x000fc400078efcff */
[----:B------:R-:W-:Y:S02]  /*3fb90*/  @!P1 IADD3.X R124, R2, R29, R8, P5, P6 ;  /* 0x0000001d027c9210 */ /* 0x000fe40002fec408 */
[----:B------:R-:W-:Y:S01]  /*3fba0*/  ISETP.LT.OR P1, PT, R28, 0x99, !P2 ;  /* 0x000000991c00780c */ /* 0x000fe20005721670 */
[----:B------:R1:W-:Y:S02]  /*3fbb0*/  @!P4 STG.E.U8 desc[UR4][R186.64+0x79], R15 ;  /* 0x0000790fba00c986 */ /* 0x0003e4000c101104 */
[----:B-1----:R-:W-:Y:S02]  /*3fbc0*/  FMUL R15, R93, UR60 ;  /* 0x0000003c5d0f7c20 */ /* 0x002fe40008400000 */
[----:B------:R-:W3:Y:S08]  /*3fbd0*/  LDL.LU R93, [R1+0x53c] ;  /* 0x00053c00015d7983 */ /* 0x000ef00000300800 */
[----:B------:R-:W-:-:S02]  /*3fbe0*/  @!P1 IADD3 R125, P5, P6, R3, R14, R9 ;  /* 0x0000000e037d9210 */ /* 0x000fc40007ebe009 */
[----:B------:R-:W-:Y:S02]  /*3fbf0*/  ISETP.LT.OR P4, PT, R28, 0x7a, !P0 ;  /* 0x0000007a1c00780c */ /* 0x000fe40004781670 */
[----:B------:R-:W-:Y:S02]  /*3fc00*/  @!P1 IADD3.X R130, R2, R29, R8, P5, P6 ;  /* 0x0000001d02829210 */ /* 0x000fe40002fec408 */
[----:B0-----:R-:W-:Y:S02]  /*3fc10*/  @!P3 IADD3 R16, P5, R64, R16, RZ ;  /* 0x000000104010b210 */ /* 0x001fe40007fbe0ff */
[----:B------:R-:W-:-:S03]  /*3fc20*/  F2FP.SATFINITE.E4M3.F32.PACK_AB_MERGE_C R15, RZ, R15, RZ ;  /* 0x0000000fff0f723e */ /* 0x000fc600048070ff */
[----:B------:R-:W-:-:S05]  /*3fc30*/  @!P3 IMAD.X R17, R69, 0x1, R17, P5 ;  /* 0x000000014511b824 */ /* 0x000fca00028e0611 */
[----:B------:R0:W-:Y:S02]  /*3fc40*/  @!P3 STG.E.U8 desc[UR4][R16.64+0x78], R15 ;  /* 0x0000780f1000b986 */ /* 0x0001e4000c101104 */
[----:B0-----:R-:W0:Y:S01]  /*3fc50*/  @!P4 LDC.64 R16, c[0x0][0x5c0] ;  /* 0x00017000ff10cb82 */ /* 0x001e220000000a00 */
[----:B------:R-:W-:Y:S02]  /*3fc60*/  FMUL R15, R92, UR60 ;  /* 0x0000003c5c0f7c20 */ /* 0x000fe40008400000 */
[----:B------:R-:W4:Y:S03]  /*3fc70*/  LDL.LU R92, [R1+0x540] ;  /* 0x00054000015c7983 */ /* 0x000f260000300800 */
[----:B------:R-:W-:Y:S02]  /*3fc80*/  F2FP.SATFINITE.E4M3.F32.PACK_AB_MERGE_C R15, RZ, R15, RZ ;  /* 0x0000000fff0f723e */ /* 0x000fe400048070ff */
[----:B0-----:R-:W-:-:S05]  /*3fc90*/  @!P4 IADD3 R16, P3, R51, R16, RZ ;  /* 0x000000103310c210 */ /* 0x001fca0007f7e0ff */
[----:B------:R-:W-:-:S05]  /*3fca0*/  @!P4 IMAD.X R17, R68, 0x1, R17, P3 ;  /* 0x000000014411c824 */ /* 0x000fca00018e0611 */
[----:B------:R2:W-:Y:S01]  /*3fcb0*/  @!P4 STG.E.U8 desc[UR4][R16.64+0x79], R15 ;  /* 0x0000790f1000c986 */ /* 0x0005e2000c101104 */
[----:B------:R-:W-:-:S04]  /*3fcc0*/  LOP3.LUT R4, R4, 0xfffffbff, RZ, 0xc0, !PT ;  /* 0xfffffbff04047812 */ /* 0x000fc800078ec0ff */
[----:B------:R-:W-:Y:S02]  /*3fcd0*/  @P1 LOP3.LUT R4, R4, 0x400, RZ, 0xfc, !PT ;  /* 0x0000040004041812 */ /* 0x000fe400078efcff */
[----:B------:R-:W-:Y:S02]  /*3fce0*/  ISETP.LT.OR P1, PT, R28, 0x9a, !P2 ;  /* 0x0000009a1c00780c */ /* 0x000fe40005721670 */
[----:B------:R-:W-:Y:S01]  /*3fcf0*/  LOP3.LUT R4, R4, 0xfffffdff, RZ, 0xc0, !PT ;  /* 0xfffffdff04047812 */ /* 0x000fe200078ec0ff */
[----:B--2---:R-:W-:Y:S02]  /*3fd00*/  FMUL R15, R7, UR60 ;  /* 0x0000003c070f7c20 */ /* 0x004fe40008400000 */
[----:B------:R-:W2:Y:S08]  /*3fd10*/  LDL.LU R7, [R1+0x544] ;  /* 0x0005440001077983 */ /* 0x000eb00000300800 */
[----:B------:R-:W-:-:S02]  /*3fd20*/  @!P1 IADD3 R69, P5, P6, R3, R14, R9 ;  /* 0x0000000e03459210 */ /* 0x000fc40007ebe009 */
[----:B------:R-:W-:Y:S02]  /*3fd30*/  @P1 LOP3.LUT R4, R4, 0x200, RZ, 0xfc, !PT ;  /* 0x0000020004041812 */ /* 0x000fe400078efcff */
[----:B------:R-:W-:Y:S02]  /*3fd40*/  @!P1 IADD3.X R131, R2, R29, R8, P5, P6 ;  /* 0x0000001d02839210 */ /* 0x000fe40002fec408 */
[----:B------:R-:W-:Y:S02]  /*3fd50*/  LOP3.LUT R12, R12, 0xffefffff, RZ, 0xc0, !PT ;  /* 0xffefffff0c0c7812 */ /* 0x000fe400078ec0ff */
[----:B------:R-:W-:Y:S02]  /*3fd60*/  ISETP.LT.OR P1, PT, R28, 0x91, !P0 ;  /* 0x000000911c00780c */ /* 0x000fe40004721670 */
[----:B------:R-:W-:Y:S02]  /*3fd70*/  @P2 LOP3.LUT R12, R12, 0x100000, RZ, 0xfc, !PT ;  /* 0x001000000c0c2812 */ /* 0x000fe400078efcff */
[----:B------:R-:W-:-:S02]  /*3fd80*/  ISETP.LT.OR P2, PT, R28, 0x92, !P0 ;  /* 0x000000921c00780c */ /* 0x000fc40004741670 */
[----:B------:R-:W-:-:S07]  /*3fd90*/  ISETP.GE.AND P4, PT, R13, 0x1, PT ;  /* 0x000000010d00780c */ /* 0x000fce0003f86270 */
[----:B------:R-:W-:-:S04]  /*3fda0*/  @!P1 IADD3 R138, P5, P6, R3, R14, R11 ;  /* 0x0000000e038a9210 */ /* 0x000fc80007ebe00b */
[----:B------:R-:W-:Y:S02]  /*3fdb0*/  @!P1 IADD3.X R146, R2, R29, R10, P5, P6 ;  /* 0x0000001d02929210 */ /* 0x000fe40002fec40a */
[----:B------:R-:W-:-:S04]  /*3fdc0*/  @!P2 IADD3 R135, P3, P5, R3, R14, R11 ;  /* 0x0000000e0387a210 */ /* 0x000fc80007d7e00b */
[----:B------:R-:W-:Y:S02]  /*3fdd0*/  @!P2 IADD3.X R139, R2, R29, R10, P3, P5 ;  /* 0x0000001d028ba210 */ /* 0x000fe40001fea40a */
[----:B------:R-:W-:-:S13]  /*3fde0*/  ISETP.LT.OR P3, PT, R28, 0x81, !P4 ;  /* 0x000000811c00780c */ /* 0x000fda0006761670 */
[----:B------:R-:W0:Y:S01]  /*3fdf0*/  @!P3 LDC.64 R16, c[0x0][0x5c0] ;  /* 0x00017000ff10bb82 */ /* 0x000e220000000a00 */
[----:B------:R-:W-:Y:S02]  /*3fe00*/  F2FP.SATFINITE.E4M3.F32.PACK_AB_MERGE_C R15, RZ, R15, RZ ;  /* 0x0000000fff0f723e */ /* 0x000fe400048070ff */
[----:B0-----:R-:W-:-:S05]  /*3fe10*/  @!P3 IADD3 R16, P5, R14, R16, RZ ;  /* 0x000000100e10b210 */ /* 0x001fca0007fbe0ff */
[----:B------:R-:W-:-:S05]  /*3fe20*/  @!P3 IMAD.X R17, R29, 0x1, R17, P5 ;  /* 0x000000011d11b824 */ /* 0x000fca00028e0611 */
[----:B------:R3:W-:Y:S01]  /*3fe30*/  @!P3 STG.E.U8 desc[UR4][R16.64+0x80], R15 ;  /* 0x0000800f1000b986 */ /* 0x0007e2000c101104 */
[----:B------:R-:W-:Y:S01]  /*3fe40*/  ISETP.LT.OR P3, PT, R28, 0x82, !P4 ;  /* 0x000000821c00780c */ /* 0x000fe20006761670 */
[----:B---3--:R-:W-:Y:S02]  /*3fe50*/  FMUL R15, R93, UR60 ;  /* 0x0000003c5d0f7c20 */ /* 0x008fe40008400000 */
[----:B------:R-:W3:Y:S10]  /*3fe60*/  LDL.LU R93, [R1+0x548] ;  /* 0x00054800015d7983 */ /* 0x000ef40000300800 */
[----:B------:R-:W0:Y:S01]  /*3fe70*/  @!P3 LDC.64 R16, c[0x0][0x5c0] ;  /* 0x00017000ff10bb82 */ /* 0x000e220000000a00 */
[----:B------:R-:W-:-:S02]  /*3fe80*/  F2FP.SATFINITE.E4M3.F32.PACK_AB_MERGE_C R15, RZ, R15, RZ ;  /* 0x0000000fff0f723e */ /* 0x000fc400048070ff */
[----:B------:R-:W-:Y:S02]  /*3fe90*/  LOP3.LUT P6, RZ, R5, 0x4000000, RZ, 0xc0, !PT ;  /* 0x0400000005ff7812 */ /* 0x000fe400078cc0ff */
[----:B0-----:R-:W-:-:S05]  /*3fea0*/  @!P3 IADD3 R16, P5, R14, R16, RZ ;  /* 0x000000100e10b210 */ /* 0x001fca0007fbe0ff */
[----:B------:R-:W-:-:S05]  /*3feb0*/  @!P3 IMAD.X R17, R29, 0x1, R17, P5 ;  /* 0x000000011d11b824 */ /* 0x000fca00028e0611 */
[----:B------:R4:W-:Y:S02]  /*3fec0*/  @!P3 STG.E.U8 desc[UR4][R16.64+0x81], R15 ;  /* 0x0000810f1000b986 */ /* 0x0009e4000c101104 */
[----:B----4-:R-:W-:Y:S02]  /*3fed0*/  FMUL R15, R92, UR60 ;  /* 0x0000003c5c0f7c20 */ /* 0x010fe40008400000 */
[----:B------:R-:W4:Y:S03]  /*3fee0*/  LDL.LU R92, [R1+0x54c] ;  /* 0x00054c00015c7983 */ /* 0x000f260000300800 */
[----:B------:R-:W-:-:S05]  /*3fef0*/  F2FP.SATFINITE.E4M3.F32.PACK_AB_MERGE_C R15, RZ, R15, RZ ;  /* 0x0000000fff0f723e */ /* 0x000fca00048070ff */
[----:B------:R2:W-:Y:S01]  /*3ff00*/  @!P6 STG.E.U8 desc[UR4][R232.64+0x80], R15 ;  /* 0x0000800fe800e986 */ /* 0x0005e2000c101104 */
[----:B------:R-:W-:-:S04]  /*3ff10*/  LOP3.LUT R4, R4, 0xfffffeff, RZ, 0xc0, !PT ;  /* 0xfffffeff04047812 */ /* 0x000fc800078ec0ff */
[----:B------:R-:W-:-:S04]  /*3ff20*/  @P1 LOP3.LUT R4, R4, 0x100, RZ, 0xfc, !PT ;  /* 0x0000010004041812 */ /* 0x000fc800078efcff */
[----:B------:R-:W-:Y:S01]  /*3ff30*/  LOP3.LUT R4, R4, 0xffffffbf, RZ, 0xc0, !PT ;  /* 0xffffffbf04047812 */ /* 0x000fe200078ec0ff */
[----:B--2---:R-:W-:Y:S02]  /*3ff40*/  FMUL R15, R7, UR60 ;  /* 0x0000003c070f7c20 */ /* 0x004fe40008400000 */
[----:B------:R-:W2:Y:S01]  /*3ff50*/  LDL.LU R7, [R1+0x550] ;  /* 0x0005500001077983 */ /* 0x000ea20000300800 */
[----:B------:R-:W-:Y:S02]  /*3ff60*/  @P2 LOP3.LUT R4, R4, 0x40, RZ, 0xfc, !PT ;  /* 0x0000004004042812 */ /* 0x000fe400078efcff */
[----:B------:R-:W-:Y:S02]  /*3ff70*/  ISETP.LT.OR P2, PT, R28, 0x99, !P0 ;  /* 0x000000991c00780c */ /* 0x000fe40004741670 */
[----:B------:R-:W-:-:S11]  /*3ff80*/  LOP3.LUT R4, R4, 0xfffffffb, RZ, 0xc0, !PT ;  /* 0xfffffffb04047812 */ /* 0x000fd600078ec0ff */
[----:B------:R-:W-:Y:S02]  /*3ff90*/  @!P2 IADD3 R65, P3, P5, R3, R14, R11 ;  /* 0x0000000e0341a210 */ /* 0x000fe40007d7e00b */
[----:B------:R-:W-:Y:S02]  /*3ffa0*/  @P2 LOP3.LUT R4, R4, 0x4, RZ, 0xfc, !PT ;  /* 0x0000000404042812 */ /* 0x000fe400078efcff */
[----:B------:R-:W-:Y:S02]  /*3ffb0*/  @!P2 IADD3.X R134, R2, R29, R10, P3, P5 ;  /* 0x0000001d0286a210 */ /* 0x000fe40001fea40a */
[----:B------:R-:W-:Y:S02]  /*3ffc0*/  ISETP.LT.OR P2, PT, R28, 0x9a, !P0 ;  /* 0x0000009a1c00780c */ /* 0x000fe40004741670 */
[----:B------:R-:W-:Y:S02]  /*3ffd0*/  LOP3.LUT P1, RZ, R5, 0x8000000, RZ, 0xc0, !PT ;  /* 0x0800000005ff7812 */ /* 0x000fe4000782c0ff */
[----:B------:R-:W-:-:S09]  /*3ffe0*/  LOP3.LUT R0, R0, 0x7fffffff, RZ, 0xc0, !PT ;  /* 0x7fffffff00007812 */ /* 0x000fd200078ec0ff */
[----:B------:R-:W-:Y:S02]  /*3fff0*/  @!P2 IADD3 R147, P3, P5, R3, R14, R11 ;  /* 0x0000000e0393a210 */ /* 0x000fe40007d7e00b */
[----:B------:R-:W-:Y:S02]  /*40000*/  @P2 LOP3.LUT R0, R0, 0x80000000, RZ, 0xfc, !PT ;  /* 0x8000000000002812 */ /* 0x000fe400078efcff */
[----:B------:R-:W-:Y:S02]  /*40010*/  @!P2 IADD3.X R148, R2, R29, R10, P3, P5 ;  /* 0x0000001d0294a210 */ /* 0x000fe40001fea40a */
[----:B------:R-:W-:Y:S02]  /*40020*/  LOP3.LUT P2, RZ, R12, 0x100000, RZ, 0xc0, !PT ;  /* 0x001000000cff7812 */ /* 0x000fe4000784c0ff */
[----:B------:R-:W-:Y:S02]  /*40030*/  F2FP.SATFINITE.E4M3.F32.PACK_AB_MERGE_C R15, RZ, R15, RZ ;  /* 0x0000000fff0f723e */ /* 0x000fe400048070ff */
[----:B------:R-:W-:-:S03]  /*40040*/  ISETP.LT.OR P6, PT, R28, 0xa1, !P2 ;  /* 0x000000a11c00780c */ /* 0x000fc600057c1670 */
[----:B------:R3:W-:Y:S01]  /*40050*/  @!P1 STG.E.U8 desc[UR4][R230.64+0x81], R15 ;  /* 0x0000810fe6009986 */ /* 0x0007e2000c101104 */
[----:B------:R-:W-:-:S09]  /*40060*/  ISETP.LT.OR P1, PT, R28, 0xa2, !P2 ;  /* 0x000000a21c00780c */ /* 0x000fd20005721670 */
[----:B------:R-:W-:-:S04]  /*40070*/  @!P6 IADD3 R150, P3, P5, R3, R14, R9 ;  /* 0x0000000e0396e210 */ /* 0x000fc80007d7e009 */
[----:B------:R-:W-:Y:S02]  /*40080*/  @!P6 IADD3.X R153, R2, R29, R8, P3, P5 ;  /* 0x0000001d0299e210 */ /* 0x000fe40001fea408 */
[----:B------:R-:W-:-:S04]  /*40090*/  @!P1 IADD3 R152, P3, P5, R3, R14, R9 ;  /* 0x0000000e03989210 */ /* 0x000fc80007d7e009 */
[----:B------:R-:W-:Y:S02]  /*400a0*/  @!P1 IADD3.X R154, R2, R29, R8, P3, P5 ;  /* 0x0000001d029a9210 */ /* 0x000fe40001fea408 */
[----:B------:R-:W-:-:S13]  /*400b0*/  ISETP.LT.OR P3, PT, R28, 0x89, !P4 ;  /* 0x000000891c00780c */ /* 0x000fda0006761670 */
[----:B------:R-:W0:Y:S01]  /*400c0*/  @!P3 LDC.64 R16, c[0x0][0x5c0] ;  /* 0x00017000ff10bb82 */ /* 0x000e220000000a00 */
[----:B---3--:R-:W-:Y:S02]  /*400d0*/  FMUL R15, R93, UR60 ;  /* 0x0000003c5d0f7c20 */ /* 0x008fe40008400000 */
[----:B------:R-:W3:Y:S03]  /*400e0*/  LDL.LU R93, [R1+0x554] ;  /* 0x00055400015d7983 */ /* 0x000ee60000300800 */
[----:B------:R-:W-:Y:S02]  /*400f0*/  F2FP.SATFINITE.E4M3.F32.PACK_AB_MERGE_C R15, RZ, R15, RZ ;  /* 0x0000000fff0f723e */ /* 0x000fe400048070ff */
[----:B0-----:R-:W-:-:S05]  /*40100*/  @!P3 IADD3 R16, P5, R14, R16, RZ ;  /* 0x000000100e10b210 */ /* 0x001fca0007fbe0ff */
[----:B------:R-:W-:-:S05]  /*40110*/  @!P3 IMAD.X R17, R29, 0x1, R17, P5 ;  /* 0x000000011d11b824 */ /* 0x000fca00028e0611 */
[----:B------:R0:W-:Y:S01]  /*40120*/  @!P3 STG.E.U8 desc[UR4][R16.64+0x88], R15 ;  /* 0x0000880f1000b986 */ /* 0x0001e2000c101104 */
[----:B------:R-:W-:-:S13]  /*40130*/  ISETP.LT.OR P3, PT, R28, 0x8a, !P4 ;  /* 0x0000008a1c00780c */ /* 0x000fda0006761670 */
[----:B0-----:R-:W0:Y:S01]  /*40140*/  @!P3 LDC.64 R16, c[0x0][0x5c0] ;  /* 0x00017000ff10bb82 */ /* 0x001e220000000a00 */
[----:B----4-:R-:W-:Y:S02]  /*40150*/  FMUL R15, R92, UR60 ;  /* 0x0000003c5c0f7c20 */ /* 0x010fe40008400000 */
[----:B------:R-:W4:Y:S03]  /*40160*/  LDL.LU R92, [R1+0x558] ;  /* 0x00055800015c7983 */ /* 0x000f260000300800 */
[----:B------:R-:W-:Y:S02]  /*40170*/  F2FP.SATFINITE.E4M3.F32.PACK_AB_MERGE_C R15, RZ, R15, RZ ;  /* 0x0000000fff0f723e */ /* 0x000fe400048070ff */
[----:B0-----:R-:W-:-:S05]  /*40180*/  @!P3 IADD3 R16, P5, R14, R16, RZ ;  /* 0x000000100e10b210 */ /* 0x001fca0007fbe0ff */
[----:B------:R-:W-:-:S05]  /*40190*/  @!P3 IMAD.X R17, R29, 0x1, R17, P5 ;  /* 0x000000011d11b824 */ /* 0x000fca00028e0611 */
[----:B------:R2:W-:Y:S02]  /*401a0*/  @!P3 STG.E.U8 desc[UR4][R16.64+0x89], R15 ;  /* 0x0000890f1000b986 */ /* 0x0005e4000c101104 */
[----:B--2---:R-:W-:Y:S02]  /*401b0*/  FMUL R15, R7, UR60 ;  /* 0x0000003c070f7c20 */ /* 0x004fe40008400000 */
[----:B------:R-:W2:Y:S01]  /*401c0*/  LDL.LU R7, [R1+0x55c] ;  /* 0x00055c0001077983 */ /* 0x000ea20000300800 */
[----:B------:R-:W-:Y:S02]  /*401d0*/  LOP3.LUT P4, RZ, R5, 0x80000000, RZ, 0xc0, !PT ;  /* 0x8000000005ff7812 */ /* 0x000fe4000788c0ff */
[----:B------:R-:W-:-:S11]  /*401e0*/  LOP3.LUT R12, R12, 0xfffbffff, RZ, 0xc0, !PT ;  /* 0xfffbffff0c0c7812 */ /* 0x000fd600078ec0ff */
[----:B------:R-:W-:Y:S02]  /*401f0*/  @P4 LOP3.LUT R12, R12, 0x40000, RZ, 0xfc, !PT ;  /* 0x000400000c0c4812 */ /* 0x000fe400078efcff */
[----:B------:R-:W-:Y:S02]  /*40200*/  LOP3.LUT P4, RZ, R0, 0x4000000, RZ, 0xc0, !PT ;  /* 0x0400000000ff7812 */ /* 0x000fe4000788c0ff */
[----:B------:R-:W-:Y:S02]  /*40210*/  LOP3.LUT R12, R12, 0xfff7ffff, RZ, 0xc0, !PT ;  /* 0xfff7ffff0c0c7812 */ /* 0x000fe400078ec0ff */
[----:B------:R-:W-:-:S04]  /*40220*/  LOP3.LUT R4, R4, 0xffffff7f, RZ, 0xc0, !PT ;  /* 0xffffff7f04047812 */ /* 0x000fc800078ec0ff */
[----:B------:R-:W-:-:S05]  /*40230*/  @P6 LOP3.LUT R4, R4, 0x80, RZ, 0xfc, !PT ;  /* 0x0000008004046812 */ /* 0x000fca00078efcff */
[----:B------:R-:W-:Y:S02]  /*40240*/  @P4 LOP3.LUT R12, R12, 0x80000, RZ, 0xfc, !PT ;  /* 0x000800000c0c4812 */ /* 0x000fe400078efcff */
[----:B------:R-:W-:Y:S02]  /*40250*/  ISETP.LT.OR P4, PT, R28, 0xa9, !P2 ;  /* 0x000000a91c00780c */ /* 0x000fe40005781670 */
[----:B------:R-:W-:-:S04]  /*40260*/  LOP3.LUT R4, R4, 0xffffffdf, RZ, 0xc0, !PT ;  /* 0xffffffdf04047812 */ /* 0x000fc800078ec0ff */
[----:B------:R-:W-:-:S04]  /*40270*/  @P1 LOP3.LUT R4, R4, 0x20, RZ, 0xfc, !PT ;  /* 0x0000002004041812 */ /* 0x000fc800078efcff */
[----:B------:R-:W-:-:S03]  /*40280*/  LOP3.LUT R4, R4, 0xfffffffd, RZ, 0xc0, !PT ;  /* 0xfffffffd04047812 */ /* 0x000fc600078ec0ff */
[----:B------:R-:W-:Y:S02]  /*40290*/  @!P4 IADD3 R149, P3, P5, R3, R14, R9 ;  /* 0x0000000e0395c210 */ /* 0x000fe40007d7e009 */
        /* <DEDUP_REMOVED lines=8> */
[----:B------:R-:W-:Y:S02]  /*40320*/  ISETP.LT.OR P4, PT, R28, 0xa1, !P0 ;  /* 0x000000a11c00780c */ /* 0x000fe40004781670 */
[----:B------:R-:W-:-:S05]  /*40330*/  F2FP.SATFINITE.E4M3.F32.PACK_AB_MERGE_C R15, RZ, R15, RZ ;  /* 0x0000000fff0f723e */ /* 0x000fca00048070ff */
[----:B------:R3:W-:Y:S01]  /*40340*/  @!P6 STG.E.U8 desc[UR4][R236.64+0x88], R15 ;  /* 0x0000880fec00e986 */ /* 0x0007e2000c101104 */
[C---:B------:R-:W-:Y:S02]  /*40350*/  LOP3.LUT P6, RZ, R0.reuse, 0x8, RZ, 0xc0, !PT ;  /* 0x0000000800ff7812 */ /* 0x040fe400078cc0ff */
[----:B------:R-:W-:-:S03]  /*40360*/  LOP3.LUT R0, R0, 0xdfffffff, RZ, 0xc0, !PT ;  /* 0xdfffffff00007812 */ /* 0x000fc600078ec0ff */
[----:B------:R-:W-:Y:S02]  /*40370*/  @!P4 IADD3 R160, P3, P5, R3, R14, R11 ;  /* 0x0000000e03a0c210 */ /* 0x000fe40007d7e00b */
[----:B------:R-:W-:Y:S02]  /*40380*/  @P4 LOP3.LUT R0, R0, 0x20000000, RZ, 0xfc, !PT ;  /* 0x2000000000004812 */ /* 0x000fe400078efcff */
[----:B------:R-:W-:Y:S02]  /*40390*/  @!P4 IADD3.X R174, R2, R29, R10, P3, P5 ;  /* 0x0000001d02aec210 */ /* 0x000fe40001fea40a */
[----:B------:R-:W-:Y:S01]  /*403a0*/  LOP3.LUT P4, RZ, R12, 0x80000, RZ, 0xc0, !PT ;  /* 0x000800000cff7812 */ /* 0x000fe2000788c0ff */
[----:B---3--:R-:W-:Y:S01]  /*403b0*/  FMUL R15, R93, UR60 ;  /* 0x0000003c5d0f7c20 */ /* 0x008fe20008400000 */
[----:B------:R-:W-:Y:S01]  /*403c0*/  LOP3.LUT P1, RZ, R6, 0x2, RZ, 0xc0, !PT ;  /* 0x0000000206ff7812 */ /* 0x000fe2000782c0ff */
[----:B------:R-:W0:Y:S03]  /*403d0*/  @!P6 LDC.64 R16, c[0x0][0x5c0] ;  /* 0x00017000ff10eb82 */ /* 0x000e260000000a00 */
[----:B------:R-:W-:-:S07]  /*403e0*/  F2FP.SATFINITE.E4M3.F32.PACK_AB_MERGE_C R15, RZ, R15, RZ ;  /* 0x0000000fff0f723e */ /* 0x000fce00048070ff */
[----:B------:R4:W-:Y:S01]  /*403f0*/  @!P4 STG.E.U8 desc[UR4][R228.64+0x89], R15 ;  /* 0x0000890fe400c986 */ /* 0x0009e2000c101104 */
[----:B------:R-:W-:Y:S02]  /*40400*/  ISETP.LT.OR P4, PT, R28, 0xa2, !P0 ;  /* 0x000000a21c00780c */ /* 0x000fe40004781670 */
[----:B------:R-:W-:-:S11]  /*40410*/  LOP3.LUT R0, R0, 0xf7ffffff, RZ, 0xc0, !PT ;  /* 0xf7ffffff00007812 */ /* 0x000fd600078ec0ff */
        /* <DEDUP_REMOVED lines=8> */
[----:B------:R-:W-:Y:S01]  /*404a0*/  LOP3.LUT P4, RZ, R12, 0x40000, RZ, 0xc0, !PT ;  /* 0x000400000cff7812 */ /* 0x000fe2000788c0ff */
[----:B----4-:R-:W-:Y:S02]  /*404b0*/  FMUL R15, R92, UR60 ;  /* 0x0000003c5c0f7c20 */ /* 0x010fe40008400000 */
[----:B------:R-:W3:Y:S03]  /*404c0*/  LDL.LU R92, [R1+0x560] ;  /* 0x00056000015c7983 */ /* 0x000ee60000300800 */
[----:B------:R-:W-:-:S07]  /*404d0*/  F2FP.SATFINITE.E4M3.F32.PACK_AB_MERGE_C R15, RZ, R15, RZ ;  /* 0x0000000fff0f723e */ /* 0x000fce00048070ff */
[----:B------:R2:W-:Y:S02]  /*404e0*/  @!P4 STG.E.U8 desc[UR4][R194.64+0x80], R15 ;  /* 0x0000800fc200c986 */ /* 0x0005e4000c101104 */
[----:B--2---:R-:W-:Y:S02]  /*404f0*/  FMUL R15, R7, UR60 ;  /* 0x0000003c070f7c20 */ /* 0x004fe40008400000 */
[----:B------:R-:W2:Y:S04]  /*40500*/  LDL.LU R7, [R1+0x564] ;  /* 0x0005640001077983 */ /* 0x000ea80000300800 */
[----:B------:R-:W4:Y:S01]  /*40510*/  LDL.LU R93, [R1+0x568] ;  /* 0x00056800015d7983 */ /* 0x000f220000300800 */
        /* <DEDUP_REMOVED lines=8> */
[----:B0-----:R-:W-:-:S05]  /*405a0*/  @!P6 IADD3 R16, P3, R78, R16, RZ ;  /* 0x000000104e10e210 */ /* 0x001fca0007f7e0ff */
[----:B------:R-:W-:Y:S02]  /*405b0*/  @!P6 IMAD.X R17, R82, 0x1, R17, P3 ;  /* 0x000000015211e824 */ /* 0x000fe400018e0611 */
[----:B---3--:R-:W-:Y:S02]  /*405c0*/  FMUL R15, R92, UR60 ;  /* 0x0000003c5c0f7c20 */ /* 0x008fe40008400000 */
[----:B------:R-:W3:Y:S03]  /*405d0*/  LDL.LU R92, [R1+0x56c] ;  /* 0x00056c00015c7983 */ /* 0x000ee60000300800 */
[----:B------:R-:W-:-:S05]  /*405e0*/  F2FP.SATFINITE.E4M3.F32.PACK_AB_MERGE_C R15, RZ, R15, RZ ;  /* 0x0000000fff0f723e */ /* 0x000fca00048070ff */
[----:B------:R2:W-:Y:S01]  /*405f0*/  @!P6 STG.E.U8 desc[UR4][R16.64+0x80], R15 ;  /* 0x0000800f1000e986 */ /* 0x0005e2000c101104 */
[----:B------:R-:W-:Y:S01]  /*40600*/  LOP3.LUT R4, R4, 0xffffffef, RZ, 0xc0, !PT ;  /* 0xffffffef04047812 */ /* 0x000fe200078ec0ff */
[----:B--2---:R-:W-:Y:S02]  /*40610*/  FMUL R15, R7, UR60 ;  /* 0x0000003c070f7c20 */ /* 0x004fe40008400000 */
[----:B------:R-:W2:Y:S01]  /*40620*/  LDL.LU R7, [R1+0x570] ;  /* 0x0005700001077983 */ /* 0x000ea20000300800 */
[----:B------:R-:W-:Y:S02]  /*40630*/  @P1 LOP3.LUT R4, R4, 0x10, RZ, 0xfc, !PT ;  /* 0x0000001004041812 */ /* 0x000fe400078efcff */
[----:B------:R-:W-:Y:S01]  /*40640*/  LOP3.LUT P1, RZ, R6, 0x40, RZ, 0xc0, !PT ;  /* 0x0000004006ff7812 */ /* 0x000fe2000782c0ff */
[----:B------:R-:W2:Y:S01]  /*40650*/  LDL.LU R86, [R1+0x574] ;  /* 0x0005740001567983 */ /* 0x000ea20000300800 */
[----:B------:R-:W-:Y:S02]  /*40660*/  LOP3.LUT R0, R0, 0xfeffffff, RZ, 0xc0, !PT ;  /* 0xfeffffff00007812 */ /* 0x000fe400078ec0ff */
[----:B------:R-:W-:Y:S01]  /*40670*/  LOP3.LUT R4, R4, 0xfffffffe, RZ, 0xc0, !PT ;  /* 0xfffffffe04047812 */ /* 0x000fe200078ec0ff */
[----:B------:R-:W2:Y:S01]  /*40680*/  LDL.LU R85, [R1+0x578] ;  /* 0x0005780001557983 */ /* 0x000ea20000300800 */
[----:B------:R-:W-:-:S02]  /*40690*/  @P4 LOP3.LUT R0, R0, 0x1000000, RZ, 0xfc, !PT ;  /* 0x0100000000004812 */ /* 0x000fc400078efcff */
[C---:B------:R-:W-:Y:S02]  /*406a0*/  LOP3.LUT P4, RZ, R12.reuse, 0x20000, RZ, 0xc0, !PT ;  /* 0x000200000cff7812 */ /* 0x040fe4000788c0ff */
[----:B------:R-:W-:-:S04]  /*406b0*/  LOP3.LUT R12, R12, 0xffff7fff, RZ, 0xc0, !PT ;  /* 0xffff7fff0c0c7812 */ /* 0x000fc800078ec0ff */
[----:B------:R-:W-:Y:S02]  /*406c0*/  @P1 LOP3.LUT R12, R12, 0x8000, RZ, 0xfc, !PT ;  /* 0x000080000c0c1812 */ /* 0x000fe400078efcff */
[----:B------:R-:W-:Y:S02]  /*406d0*/  LOP3.LUT P1, RZ, R6, 0x80, RZ, 0xc0, !PT ;  /* 0x0000008006ff7812 */ /* 0x000fe4000782c0ff */
[----:B------:R-:W-:-:S03]  /*406e0*/  LOP3.LUT R12, R12, 0xfffeffff, RZ, 0xc0, !PT ;  /* 0xfffeffff0c0c7812 */ /* 0x000fc600078ec0ff */
[----:B------:R-:W0:Y:S08]  /*406f0*/  @!P4 LDC.64 R16, c[0x0][0x5c0] ;  /* 0x00017000ff10cb82 */ /* 0x000e300000000a00 */
[----:B------:R-:W-:Y:S02]  /*40700*/  @P1 LOP3.LUT R12, R12, 0x10000, RZ, 0xfc, !PT ;  /* 0x000100000c0c1812 */ /* 0x000fe400078efcff */
[----:B------:R-:W-:-:S13]  /*40710*/  ISETP.LT.OR P1, PT, R28, 0xb2, !P2 ;  /* 0x000000b21c00780c */ /* 0x000fda0005721670 */
[----:B------:R-:W-:Y:S02]  /*40720*/  @!P1 IADD3 R232, P3, P5, R3, R14, R9 ;  /* 0x0000000e03e89210 */ /* 0x000fe40007d7e009 */
[----:B------:R-:W-:Y:S02]  /*40730*/  @P1 LOP3.LUT R4, R4, 0x1, RZ, 0xfc, !PT ;  /* 0x0000000104041812 */ /* 0x000fe400078efcff */
[----:B------:R-:W-:Y:S02]  /*40740*/  @!P1 IADD3.X R236, R2, R29, R8, P3, P5 ;  /* 0x0000001d02ec9210 */ /* 0x000fe40001fea408 */
[----:B------:R-:W-:Y:S02]  /*40750*/  ISETP.LT.OR P1, PT, R28, 0xb9, !P2 ;  /* 0x000000b91c00780c */ /* 0x000fe40005721670 */
[----:B------:R-:W-:-:S11]  /*40760*/  LOP3.LUT R0, R0, 0xefffffff, RZ, 0xc0, !PT ;  /* 0xefffffff00007812 */ /* 0x000fd600078ec0ff */
[----:B------:R-:W-:-:S04]  /*40770*/  @!P1 IADD3 R205, P5, P6, R3, R14, R9 ;  /* 0x0000000e03cd9210 */ /* 0x000fc80007ebe009 */
[----:B------:R-:W-:Y:S02]  /*40780*/  @!P1 IADD3.X R230, R2, R29, R8, P5, P6 ;  /* 0x0000001d02e69210 */ /* 0x000fe40002fec408 */
[----:B------:R-:W-:Y:S02]  /*40790*/  ISETP.GE.AND P6, PT, R13, 0x89, PT ;  /* 0x000000890d00780c */ /* 0x000fe40003fc6270 */
[----:B------:R-:W-:Y:S02]  /*407a0*/  @P1 LOP3.LUT R0, R0, 0x10000000, RZ, 0xfc, !PT ;  /* 0x1000000000001812 */ /* 0x000fe400078efcff */
[----:B------:R-:W-:Y:S02]  /*407b0*/  ISETP.LT.OR P1, PT, R28, 0xba, !P6 ;  /* 0x000000ba1c00780c */ /* 0x000fe40007721670 */
[----:B0-----:R-:W-:Y:S02]  /*407c0*/  @!P4 IADD3 R16, P3, R50, R16, RZ ;  /* 0x000000103210c210 */ /* 0x001fe40007f7e0ff */
[----:B------:R-:W-:-:S03]  /*407d0*/  F2FP.SATFINITE.E4M3.F32.PACK_AB_MERGE_C R15, RZ, R15, RZ ;  /* 0x0000000fff0f723e */ /* 0x000fc600048070ff */
[----:B------:R-:W-:Y:S01]  /*407e0*/  @!P4 IMAD.X R17, R52, 0x1, R17, P3 ;  /* 0x000000013411c824 */ /* 0x000fe200018e0611 */
[C---:B------:R-:W-:Y:S02]  /*407f0*/  LOP3.LUT P5, RZ, R0.reuse, 0x10, RZ, 0xc0, !PT ;  /* 0x0000001000ff7812 */ /* 0x040fe400078ac0ff */
[C---:B------:R-:W-:Y:S02]  /*40800*/  LOP3.LUT P2, RZ, R0.reuse, 0x40, RZ, 0xc0, !PT ;  /* 0x0000004000ff7812 */ /* 0x040fe4000784c0ff */
[----:B------:R4:W-:Y:S01]  /*40810*/  @!P4 STG.E.U8 desc[UR4][R16.64+0x81], R15 ;  /* 0x0000810f1000c986 */ /* 0x0009e2000c101104 */
[----:B------:R-:W-:Y:S02]  /*40820*/  LOP3.LUT R0, R0, 0xff7fffff, RZ, 0xc0, !PT ;  /* 0xff7fffff00007812 */ /* 0x000fe400078ec0ff */
[----:B------:R-:W-:Y:S02]  /*40830*/  @!P1 IADD3 R192, P3, P4, R3, R14, R9 ;  /* 0x0000000e03c09210 */ /* 0x000fe40007c7e009 */
[----:B------:R-:W-:-:S02]  /*40840*/  @P1 LOP3.LUT R0, R0, 0x800000, RZ, 0xfc, !PT ;  /* 0x0080000000001812 */ /* 0x000fc400078efcff */
[----:B------:R-:W-:Y:S02]  /*40850*/  @!P1 IADD3.X R195, R2, R29, R8, P3, P4 ;  /* 0x0000001d02c39210 */ /* 0x000fe40001fe8408 */
[----:B------:R-:W-:Y:S02]  /*40860*/  ISETP.LT.OR P1, PT, R28, 0xb1, !P0 ;  /* 0x000000b11c00780c */ /* 0x000fe40004721670 */
[----:B------:R-:W-:Y:S01]  /*40870*/  LOP3.LUT R0, R0, 0xffbfffff, RZ, 0xc0, !PT ;  /* 0xffbfffff00007812 */ /* 0x000fe200078ec0ff */
[----:B----4-:R-:W-:Y:S01]  /*40880*/  FMUL R15, R93, UR60 ;  /* 0x0000003c5d0f7c20 */ /* 0x010fe20008400000 */
[----:B------:R-:W0:Y:S09]  /*40890*/  @!P5 LDC.64 R16, c[0x0][0x5c0] ;  /* 0x00017000ff10db82 */ /* 0x000e320000000a00 */
[----:B------:R-:W-:-:S02]  /*408a0*/  @!P1 IADD3 R228, P3, P4, R3, R14, R11 ;  /* 0x0000000e03e49210 */ /* 0x000fc40007c7e00b */
[----:B------:R-:W-:Y:S02]  /*408b0*/  @P1 LOP3.LUT R0, R0, 0x400000, RZ, 0xfc, !PT ;  /* 0x0040000000001812 */ /* 0x000fe400078efcff */
[----:B------:R-:W-:Y:S02]  /*408c0*/  @!P1 IADD3.X R231, R2, R29, R10, P3, P4 ;  /* 0x0000001d02e79210 */ /* 0x000fe40001fe840a */
[----:B------:R-:W-:Y:S02]  /*408d0*/  LOP3.LUT P1, RZ, R12, 0x10000, RZ, 0xc0, !PT ;  /* 0x000100000cff7812 */ /* 0x000fe4000782c0ff */
[----:B------:R-:W-:-:S11]  /*408e0*/  F2FP.SATFINITE.E4M3.F32.PACK_AB_MERGE_C R15, RZ, R15, RZ ;  /* 0x0000000fff0f723e */ /* 0x000fd600048070ff */
[----:B------:R3:W-:Y:S01]  /*408f0*/  @!P1 STG.E.U8 desc[UR4][R214.64+0x88], R15 ;  /* 0x0000880fd6009986 */ /* 0x0007e2000c101104 */
[----:B------:R-:W-:Y:S02]  /*40900*/  ISETP.LT.OR P1, PT, R28, 0xb2, !P0 ;  /* 0x000000b21c00780c */ /* 0x000fe40004721670 */
[----:B------:R-:W-:-:S11]  /*40910*/  LOP3.LUT R0, R0, 0xffdfffff, RZ, 0xc0, !PT ;  /* 0xffdfffff00007812 */ /* 0x000fd600078ec0ff */
[----:B------:R-:W-:Y:S02]  /*40920*/  @!P1 IADD3 R204, P3, P4, R3, R14, R11 ;  /* 0x0000000e03cc9210 */ /* 0x000fe40007c7e00b */
[----:B------:R-:W-:Y:S02]  /*40930*/  @P1 LOP3.LUT R0, R0, 0x200000, RZ, 0xfc, !PT ;  /* 0x0020000000001812 */ /* 0x000fe400078efcff */
[----:B------:R-:W-:Y:S02]  /*40940*/  @!P1 IADD3.X R229, R2, R29, R10, P3, P4 ;  /* 0x0000001d02e59210 */ /* 0x000fe40001fe840a */
[----:B------:R-:W-:Y:S01]  /*40950*/  LOP3.LUT P1, RZ, R12, 0x8000, RZ, 0xc0, !PT ;  /* 0x000080000cff7812 */ /* 0x000fe2000782c0ff */
[----:B---3--:R-:W-:-:S05]  /*40960*/  FMUL R15, R92, UR60 ;  /* 0x0000003c5c0f7c20 */ /* 0x008fca0008400000 */
[----:B------:R-:W-:-:S07]  /*40970*/  F2FP.SATFINITE.E4M3.F32.PACK_AB_MERGE_C R15, RZ, R15, RZ ;  /* 0x0000000fff0f723e */ /* 0x000fce00048070ff */
[----:B------:R2:W-:Y:S02]  /*40980*/  @!P1 STG.E.U8 desc[UR4][R190.64+0x89], R15 ;  /* 0x0000890fbe009986 */ /* 0x0005e4000c101104 */
[----:B--2---:R-:W-:Y:S02]  /*40990*/  FMUL R15, R7, UR60 ;  /* 0x0000003c070f7c20 */ /* 0x004fe40008400000 */
[----:B------:R-:W2:Y:S01]  /*409a0*/  LDL.LU R7, [R1+0x57c] ;  /* 0x00057c0001077983 */ /* 0x000ea20000300800 */
[----:B------:R-:W-:Y:S02]  /*409b0*/  ISETP.LT.OR P1, PT, R28, 0xb9, !P0 ;  /* 0x000000b91c00780c */ /* 0x000fe40004721670 */
[----:B------:R-:W-:Y:S01]  /*409c0*/  LOP3.LUT R0, R0, 0xfff7ffff, RZ, 0xc0, !PT ;  /* 0xfff7ffff00007812 */ /* 0x000fe200078ec0ff */
[----:B------:R-:W3:Y:S10]  /*409d0*/  LDL.LU R55, [R1+0x580] ;  /* 0x0005800001377983 */ /* 0x000ef40000300800 */
[----:B------:R-:W-:-:S02]  /*409e0*/  @!P1 IADD3 R194, P3, P4, R3, R14, R11 ;  /* 0x0000000e03c29210 */ /* 0x000fc40007c7e00b */
[----:B------:R-:W-:Y:S02]  /*409f0*/  @P1 LOP3.LUT R0, R0, 0x80000, RZ, 0xfc, !PT ;  /* 0x0008000000001812 */ /* 0x000fe400078efcff */
[----:B------:R-:W-:Y:S02]  /*40a00*/  @!P1 IADD3.X R215, R2, R29, R10, P3, P4 ;  /* 0x0000001d02d79210 */ /* 0x000fe40001fe840a */
[----:B------:R-:W-:Y:S02]  /*40a10*/  LOP3.LUT P1, RZ, R0, 0x8000, RZ, 0xc0, !PT ;  /* 0x0000800000ff7812 */ /* 0x000fe4000782c0ff */
[----:B0-----:R-:W-:Y:S02]  /*40a20*/  @!P5 IADD3 R16, P3, R79, R16, RZ ;  /* 0x000000104f10d210 */ /* 0x001fe40007f7e0ff */
[----:B------:R-:W-:Y:S02]  /*40a30*/  LOP3.LUT R12, R12, 0xffffbfff, RZ, 0xc0, !PT ;  /* 0xffffbfff0c0c7812 */ /* 0x000fe400078ec0ff */
[----:B------:R-:W-:Y:S01]  /*40a40*/  F2FP.SATFINITE.E4M3.F32.PACK_AB_MERGE_C R15, RZ, R15, RZ ;  /* 0x0000000fff0f723e */ /* 0x000fe200048070ff */
[----:B------:R-:W-:-:S06]  /*40a50*/  @!P5 IMAD.X R17, R88, 0x1, R17, P3 ;  /* 0x000000015811d824 */ /* 0x000fcc00018e0611 */
[----:B------:R-:W-:Y:S02]  /*40a60*/  @P1 LOP3.LUT R12, R12, 0x4000, RZ, 0xfc, !PT ;  /* 0x000040000c0c1812 */ /* 0x000fe400078efcff */
[----:B------:R-:W-:Y:S01]  /*40a70*/  ISETP.LT.OR P1, PT, R28, 0xba, !P0 ;  /* 0x000000ba1c00780c */ /* 0x000fe20004721670 */
[----:B------:R0:W-:Y:S01]  /*40a80*/  @!P5 STG.E.U8 desc[UR4][R16.64+0x88], R15 ;  /* 0x0000880f1000d986 */ /* 0x0001e2000c101104 */
[----:B------:R-:W-:Y:S01]  /*40a90*/  LOP3.LUT R0, R0, 0xfffeffff, RZ, 0xc0, !PT ;  /* 0xfffeffff00007812 */ /* 0x000fe200078ec0ff */
[----:B0-----:R-:W0:Y:S10]  /*40aa0*/  @!P2 LDC.64 R16, c[0x0][0x5c0] ;  /* 0x00017000ff10ab82 */ /* 0x001e340000000a00 */
[----:B------:R-:W-:-:S02]  /*40ab0*/  @!P1 IADD3 R193, P3, P4, R3, R14, R11 ;  /* 0x0000000e03c19210 */ /* 0x000fc40007c7e00b */
[----:B------:R-:W-:Y:S02]  /*40ac0*/  @P1 LOP3.LUT R0, R0, 0x10000, RZ, 0xfc, !PT ;  /* 0x0001000000001812 */ /* 0x000fe400078efcff */
[----:B------:R-:W-:Y:S02]  /*40ad0*/  @!P1 IADD3.X R214, R2, R29, R10, P3, P4 ;  /* 0x0000001d02d69210 */ /* 0x000fe40001fe840a */
[----:B------:R-:W-:Y:S01]  /*40ae0*/  ISETP.LT.OR P1, PT, R28, 0xc1, !P6 ;  /* 0x000000c11c00780c */ /* 0x000fe20007721670 */
[----:B------:R-:W-:-:S05]  /*40af0*/  FMUL R15, R86, UR60 ;  /* 0x0000003c560f7c20 */ /* 0x000fca0008400000 */
[----:B------:R-:W-:-:S07]  /*40b00*/  F2FP.SATFINITE.E4M3.F32.PACK_AB_MERGE_C R15, RZ, R15, RZ ;  /* 0x0000000fff0f723e */ /* 0x000fce00048070ff */
[----:B------:R-:W-:Y:S02]  /*40b10*/  @!P1 IADD3 R92, P4, P5, R3, R14, R9 ;  /* 0x0000000e035c9210 */ /* 0x000fe40007d9e009 */
[----:B0-----:R-:W-:Y:S02]  /*40b20*/  @!P2 IADD3 R16, P3, R83, R16, RZ ;  /* 0x000000105310a210 */ /* 0x001fe40007f7e0ff */
[----:B------:R-:W-:-:S03]  /*40b30*/  @!P1 IADD3.X R93, R2, R29, R8, P4, P5 ;  /* 0x0000001d025d9210 */ /* 0x000fc600027ea408 */
[----:B------:R-:W-:Y:S01]  /*40b40*/  @!P2 IMAD.X R17, R94, 0x1, R17, P3 ;  /* 0x000000015e11a824 */ /* 0x000fe200018e0611 */
[----:B------:R-:W-:-:S04]  /*40b50*/  LOP3.LUT P5, RZ, R6, 0x4000, RZ, 0xc0, !PT ;  /* 0x0000400006ff7812 */ /* 0x000fc800078ac0ff */
[----:B------:R0:W-:Y:S02]  /*40b60*/  @!P2 STG.E.U8 desc[UR4][R16.64+0x89], R15 ;  /* 0x0000890f1000a986 */ /* 0x0001e4000c101104 */
[----:B0-----:R-:W-:-:S05]  /*40b70*/  FMUL R15, R85, UR60 ;  /* 0x0000003c550f7c20 */ /* 0x001fca0008400000 */
[----:B------:R-:W-:-:S05]  /*40b80*/  F2FP.SATFINITE.E4M3.F32.PACK_AB_MERGE_C R15, RZ, R15, RZ ;  /* 0x0000000fff0f723e */ /* 0x000fca00048070ff */
[----:B------:R2:W-:Y:S02]  /*40b90*/  @!P5 STG.E.U8 desc[UR4][R222.64+0x80], R15 ;  /* 0x0000800fde00d986 */ /* 0x0005e4000c101104 */
[----:B--2---:R-:W-:Y:S02]  /*40ba0*/  FMUL R15, R7, UR60 ;  /* 0x0000003c070f7c20 */ /* 0x004fe40008400000 */
[----:B------:R-:W2:Y:S04]  /*40bb0*/  LDL.LU R7, [R1+0x584] ;  /* 0x0005840001077983 */ /* 0x000ea80000300800 */
[----:B------:R-:W4:Y:S04]  /*40bc0*/  LDL.LU R51, [R1+0x588] ;  /* 0x0005880001337983 */ /* 0x000f280000300800 */
[----:B------:R-:W4:Y:S01]  /*40bd0*/  LDL.LU R64, [R1+0x58c] ;  /* 0x00058c0001407983 */ /* 0x000f220000300800 */
[----:B------:R-:W-:-:S02]  /*40be0*/  ISETP.LT.OR P2, PT, R28, 0xc2, !P6 ;  /* 0x000000c21c00780c */ /* 0x000fc40007741670 */
[----:B------:R-:W-:Y:S01]  /*40bf0*/  LOP3.LUT R0, R0, 0xfdffffff, RZ, 0xc0, !PT ;  /* 0xfdffffff00007812 */ /* 0x000fe200078ec0ff */
[----:B------:R-:W4:Y:S03]  /*40c00*/  LDL.LU R157, [R1+0x590] ;  /* 0x00059000019d7983 */ /* 0x000f260000300800 */
[----:B------:R-:W-:Y:S02]  /*40c10*/  @P1 LOP3.LUT R0, R0, 0x2000000, RZ, 0xfc, !PT ;  /* 0x0200000000001812 */ /* 0x000fe400078efcff */
[----:B------:R-:W-:Y:S02]  /*40c20*/  LOP3.LUT P1, RZ, R12, 0x4000, RZ, 0xc0, !PT ;  /* 0x000040000cff7812 */ /* 0x000fe4000782c0ff */
[----:B------:R-:W-:-:S03]  /*40c30*/  LOP3.LUT R0, R0, 0xffefffff, RZ, 0xc0, !PT ;  /* 0xffefffff00007812 */ /* 0x000fc600078ec0ff */
[----:B------:R-:W-:Y:S02]  /*40c40*/  @!P2 IADD3 R86, P3, P4, R3, R14, R9 ;  /* 0x0000000e0356a210 */ /* 0x000fe40007c7e009 */
[----:B------:R-:W-:Y:S02]  /*40c50*/  F2FP.SATFINITE.E4M3.F32.PACK_AB_MERGE_C R15, RZ, R15, RZ ;  /* 0x0000000fff0f723e */ /* 0x000fe400048070ff */
[----:B------:R-:W-:Y:S02]  /*40c60*/  @P2 LOP3.LUT R0, R0, 0x100000, RZ, 0xfc, !PT ;  /* 0x0010000000002812 */ /* 0x000fe400078efcff */
[----:B------:R-:W-:Y:S02]  /*40c70*/  @!P2 IADD3.X R87, R2, R29, R8, P3, P4 ;  /* 0x0000001d0257a210 */ /* 0x000fe40001fe8408 */
[C---:B------:R-:W-:Y:S01]  /*40c80*/  ISETP.LT.OR P2, PT, R28.reuse, 0xc9, !P6 ;  /* 0x000000c91c00780c */ /* 0x040fe20007741670 */
[----:B------:R3:W-:Y:S01]  /*40c90*/  @!P1 STG.E.U8 desc[UR4][R212.64+0x81], R15 ;  /* 0x0000810fd4009986 */ /* 0x0007e2000c101104 */
[----:B------:R-:W-:-:S02]  /*40ca0*/  ISETP.LT.OR P1, PT, R28, 0x81, !P0 ;  /* 0x000000811c00780c */ /* 0x000fc40004721670 */
[----:B------:R-:W-:Y:S02]  /*40cb0*/  ISETP.LT.OR P5, PT, R28, 0xca, !P6 ;  /* 0x000000ca1c00780c */ /* 0x000fe400077a1670 */
[----:B------:R-:W-:-:S07]  /*40cc0*/  LOP3.LUT R0, R0, 0xfffbffff, RZ, 0xc0, !PT ;  /* 0xfffbffff00007812 */ /* 0x000fce00078ec0ff */
[CCC-:B------:R-:W-:Y:S02]  /*40cd0*/  @!P2 IADD3 R80, P3, P4, R3.reuse, R14.reuse, R9.reuse ;  /* 0x0000000e0350a210 */ /* 0x1c0fe40007c7e009 */
[----:B------:R-:W-:Y:S01]  /*40ce0*/  @P2 LOP3.LUT R0, R0, 0x40000, RZ, 0xfc, !PT ;  /* 0x0004000000002812 */ /* 0x000fe200078efcff */
[----:B------:R-:W0:Y:S01]  /*40cf0*/  @!P1 LDC.64 R16, c[0x0][0x5c0] ;  /* 0x00017000ff109b82 */ /* 0x000e220000000a00 */
[----:B------:R-:W-:Y:S02]  /*40d00*/  @!P2 IADD3.X R84, R2, R29, R8, P3, P4 ;  /* 0x0000001d0254a210 */ /* 0x000fe40001fe8408 */
[----:B------:R-:W-:Y:S02]  /*40d10*/  LOP3.LUT R0, R0, 0xfffdffff, RZ, 0xc0, !PT ;  /* 0xfffdffff00007812 */ /* 0x000fe400078ec0ff */
[----:B------:R-:W-:Y:S02]  /*40d20*/  @!P5 IADD3 R85, P3, P4, R3, R14, R9 ;  /* 0x0000000e0355d210 */ /* 0x000fe40007c7e009 */
[----:B------:R-:W-:-:S02]  /*40d30*/  @P5 LOP3.LUT R0, R0, 0x20000, RZ, 0xfc, !PT ;  /* 0x0002000000005812 */ /* 0x000fc400078efcff */
[----:B------:R-:W-:Y:S02]  /*40d40*/  @!P5 IADD3.X R81, R2, R29, R8, P3, P4 ;  /* 0x0000001d0251d210 */ /* 0x000fe40001fe8408 */
[----:B------:R-:W-:Y:S02]  /*40d50*/  ISETP.LT.OR P5, PT, R28, 0xc1, !P0 ;  /* 0x000000c11c00780c */ /* 0x000fe400047a1670 */
[----:B------:R-:W-:Y:S01]  /*40d60*/  LOP3.LUT P2, RZ, R12, 0x2000, RZ, 0xc0, !PT ;  /* 0x000020000cff7812 */ /* 0x000fe2000784c0ff */
[----:B---3--:R-:W-:-:S10]  /*40d70*/  FMUL R15, R55, UR60 ;  /* 0x0000003c370f7c20 */ /* 0x008fd40008400000 */
[----:B------:R-:W-:-:S04]  /*40d80*/  @!P5 IADD3 R76, P3, P4, R3, R14, R11 ;  /* 0x0000000e034cd210 */ /* 0x000fc80007c7e00b */
[----:B------:R-:W-:Y:S02]  /*40d90*/  @!P5 IADD3.X R77, R2, R29, R10, P3, P4 ;  /* 0x0000001d024dd210 */ /* 0x000fe40001fe840a */
[----:B0-----:R-:W-:Y:S02]  /*40da0*/  @!P1 IADD3 R16, P3, R91, R16, RZ ;  /* 0x000000105b109210 */ /* 0x001fe40007f7e0ff */
[----:B------:R-:W-:-:S03]  /*40db0*/  F2FP.SATFINITE.E4M3.F32.PACK_AB_MERGE_C R15, RZ, R15, RZ ;  /* 0x0000000fff0f723e */ /* 0x000fc600048070ff */
[----:B------:R-:W-:Y:S01]  /*40dc0*/  @!P1 IMAD.X R17, R96, 0x1, R17, P3 ;  /* 0x0000000160119824 */ /* 0x000fe200018e0611 */
[----:B------:R-:W-:-:S04]  /*40dd0*/  LOP3.LUT R0, R0, 0xffff7fff, RZ, 0xc0, !PT ;  /* 0xffff7fff00007812 */ /* 0x000fc800078ec0ff */
[----:B------:R0:W-:Y:S01]  /*40de0*/  @!P1 STG.E.U8 desc[UR4][R16.64+0x80], R15 ;  /* 0x0000800f10009986 */ /* 0x0001e2000c101104 */
[----:B------:R-:W-:Y:S02]  /*40df0*/  @P5 LOP3.LUT R0, R0, 0x8000, RZ, 0xfc, !PT ;  /* 0x0000800000005812 */ /* 0x000fe400078efcff */
[C---:B------:R-:W-:Y:S01]  /*40e00*/  ISETP.LT.OR P5, PT, R28.reuse, 0xc2, !P0 ;  /* 0x000000c21c00780c */ /* 0x040fe200047a1670 */
[----:B0-----:R-:W0:Y:S01]  /*40e10*/  @!P2 LDC.64 R16, c[0x0][0x5c0] ;  /* 0x00017000ff10ab82 */ /* 0x001e220000000a00 */
[----:B------:R-:W-:-:S11]  /*40e20*/  ISETP.LT.OR P1, PT, R28, 0xc9, !P0 ;  /* 0x000000c91c00780c */ /* 0x000fd60004721670 */
[CCC-:B------:R-:W-:Y:S02]  /*40e30*/  @!P5 IADD3 R74, P3, P4, R3.reuse, R14.reuse, R11.reuse ;  /* 0x0000000e034ad210 */ /* 0x1c0fe40007c7e00b */
[----:B------:R-:W-:Y:S02]  /*40e40*/  LOP3.LUT R0, R0, 0xffffefff, RZ, 0xc0, !PT ;  /* 0xffffefff00007812 */ /* 0x000fe400078ec0ff */
[----:B------:R-:W-:Y:S02]  /*40e50*/  @!P5 IADD3.X R75, R2, R29, R10, P3, P4 ;  /* 0x0000001d024bd210 */ /* 0x000fe40001fe840a */
[----:B------:R-:W-:Y:S02]  /*40e60*/  @P5 LOP3.LUT R0, R0, 0x1000, RZ, 0xfc, !PT ;  /* 0x0000100000005812 */ /* 0x000fe400078efcff */
[----:B------:R-:W-:Y:S02]  /*40e70*/  @!P1 IADD3 R222, P4, P5, R3, R14, R11 ;  /* 0x0000000e03de9210 */ /* 0x000fe40007d9e00b */
[----:B0-----:R-:W-:-:S02]  /*40e80*/  @!P2 IADD3 R16, P3, R90, R16, RZ ;  /* 0x000000105a10a210 */ /* 0x001fc40007f7e0ff */
[----:B------:R-:W-:-:S03]  /*40e90*/  @!P1 IADD3.X R223, R2, R29, R10, P4, P5 ;  /* 0x0000001d02df9210 */ /* 0x000fc600027ea40a */
[----:B------:R-:W-:Y:S01]  /*40ea0*/  @!P2 IMAD.X R17, R95, 0x1, R17, P3 ;  /* 0x000000015f11a824 */ /* 0x000fe200018e0611 */
[----:B------:R-:W-:Y:S01]  /*40eb0*/  LOP3.LUT P4, RZ, R6, 0x200000, RZ, 0xc0, !PT ;  /* 0x0020000006ff7812 */ /* 0x000fe2000788c0ff */
[----:B--2---:R-:W-:-:S05]  /*40ec0*/  FMUL R15, R7, UR60 ;  /* 0x0000003c070f7c20 */ /* 0x004fca0008400000 */
[----:B------:R-:W-:-:S05]  /*40ed0*/  F2FP.SATFINITE.E4M3.F32.PACK_AB_MERGE_C R15, RZ, R15, RZ ;  /* 0x0000000fff0f723e */ /* 0x000fca00048070ff */
[----:B------:R4:W-:Y:S02]  /*40ee0*/  @!P2 STG.E.U8 desc[UR4][R16.64+0x81], R15 ;  /* 0x0000810f1000a986 */ /* 0x0009e4000c101104 */
[----:B----4-:R-:W-:-:S05]  /*40ef0*/  FMUL R15, R51, UR60 ;  /* 0x0000003c330f7c20 */ /* 0x010fca0008400000 */
[----:B------:R-:W-:-:S05]  /*40f00*/  F2FP.SATFINITE.E4M3.F32.PACK_AB_MERGE_C R15, RZ, R15, RZ ;  /* 0x0000000fff0f723e */ /* 0x000fca00048070ff */
[----:B------:R0:W-:Y:S02]  /*40f10*/  @!P4 STG.E.U8 desc[UR4][R184.64+0x88], R15 ;  /* 0x0000880fb800c986 */ /* 0x0001e4000c101104 */
[----:B0-----:R-:W-:Y:S02]  /*40f20*/  FMUL R15, R64, UR60 ;  /* 0x0000003c400f7c20 */ /* 0x001fe40008400000 */
[----:B------:R-:W2:Y:S04]  /*40f30*/  LDL.LU R64, [R1+0x594] ;  /* 0x0005940001407983 */ /* 0x000ea80000300800 */
[----:B------:R-:W3:Y:S01]  /*40f40*/  LDL.LU R51, [R1+0x598] ;  /* 0x0005980001337983 */ /* 0x000ee20000300800 */
[----:B------:R-:W-:Y:S02]  /*40f50*/  LOP3.LUT R0, R0, 0xfffffbff, RZ, 0xc0, !PT ;  /* 0xfffffbff00007812 */ /* 0x000fe400078ec0ff */
[----:B------:R-:W-:Y:S01]  /*40f60*/  LOP3.LUT P6, RZ, R6, 0x100000, RZ, 0xc0, !PT ;  /* 0x0010000006ff7812 */ /* 0x000fe200078cc0ff */
[----:B------:R-:W4:Y:S01]  /*40f70*/  LDL.LU R68, [R1+0x59c] ;  /* 0x00059c0001447983 */ /* 0x000f220000300800 */
[----:B------:R-:W-:-:S02]  /*40f80*/  @P1 LOP3.LUT R0, R0, 0x400, RZ, 0xfc, !PT ;  /* 0x0000040000001812 */ /* 0x000fc400078efcff */
[----:B------:R-:W-:Y:S02]  /*40f90*/  ISETP.LT.OR P1, PT, R28, 0xca, !P0 ;  /* 0x000000ca1c00780c */ /* 0x000fe40004721670 */
[----:B------:R-:W-:Y:S02]  /*40fa0*/  LOP3.LUT R0, R0, 0xfffffffe, RZ, 0xc0, !PT ;  /* 0xfffffffe00007812 */ /* 0x000fe400078ec0ff */
[----:B------:R-:W-:Y:S02]  /*40fb0*/  ISETP.GE.AND P5, PT, R13, 0x89, PT ;  /* 0x000000890d00780c */ /* 0x000fe40003fa6270 */
[----:B------:R-:W-:-:S07]  /*40fc0*/  F2FP.SATFINITE.E4M3.F32.PACK_AB_MERGE_C R15, RZ, R15, RZ ;  /* 0x0000000fff0f723e */ /* 0x000fce00048070ff */
[----:B------:R-:W-:Y:S02]  /*40fd0*/  @!P1 IADD3 R212, P2, P3, R3, R14, R11 ;  /* 0x0000000e03d49210 */ /* 0x000fe40007b5e00b */
[----:B------:R-:W-:Y:S02]  /*40fe0*/  @P1 LOP3.LUT R0, R0, 0x1, RZ, 0xfc, !PT ;  /* 0x0000000100001812 */ /* 0x000fe400078efcff */
[----:B------:R-:W-:Y:S02]  /*40ff0*/  @!P1 IADD3.X R213, R2, R29, R10, P2, P3 ;  /* 0x0000001d02d59210 */ /* 0x000fe400017e640a */
[C---:B------:R-:W-:Y:S01]  /*41000*/  ISETP.LT.OR P1, PT, R28.reuse, 0xd1, !P5 ;  /* 0x000000d11c00780c */ /* 0x040fe20006f21670 */
[----:B------:R0:W-:Y:S01]  /*41010*/  @!P6 STG.E.U8 desc[UR4][R170.64+0x89], R15 ;  /* 0x0000890faa00e986 */ /* 0x0001e2000c101104 */
[C---:B------:R-:W-:Y:S02]  /*41020*/  ISETP.LT.OR P6, PT, R28.reuse, 0x89, !P0 ;  /* 0x000000891c00780c */ /* 0x040fe400047c1670 */
[----:B------:R-:W-:-:S02]  /*41030*/  ISETP.LT.OR P4, PT, R28, 0xd2, !P5 ;  /* 0x000000d21c00780c */ /* 0x000fc40006f81670 */
[----:B------:R-:W-:-:S07]  /*41040*/  LOP3.LUT R0, R0, 0xffffbfff, RZ, 0xc0, !PT ;  /* 0xffffbfff00007812 */ /* 0x000fce00078ec0ff */
[CCC-:B------:R-:W-:Y:S02]  /*41050*/  @!P1 IADD3 R55, P2, P3, R3.reuse, R14.reuse, R9.reuse ;  /* 0x0000000e03379210 */ /* 0x1c0fe40007b5e009 */
[----:B------:R-:W-:Y:S01]  /*41060*/  @P1 LOP3.LUT R0, R0, 0x4000, RZ, 0xfc, !PT ;  /* 0x0000400000001812 */ /* 0x000fe200078efcff */
[----:B------:R-:W1:Y:S01]  /*41070*/  @!P6 LDC.64 R16, c[0x0][0x5c0] ;  /* 0x00017000ff10eb82 */ /* 0x000e620000000a00 */
[----:B------:R-:W-:Y:S02]  /*41080*/  @!P1 IADD3.X R7, R2, R29, R8, P2, P3 ;  /* 0x0000001d02079210 */ /* 0x000fe400017e6408 */
[----:B------:R-:W-:Y:S02]  /*41090*/  LOP3.LUT R0, R0, 0xffffdfff, RZ, 0xc0, !PT ;  /* 0xffffdfff00007812 */ /* 0x000fe400078ec0ff */
[----:B------:R-:W-:Y:S02]  /*410a0*/  @!P4 IADD3 R191, P2, P3, R3, R14, R9 ;  /* 0x0000000e03bfc210 */ /* 0x000fe40007b5e009 */
[----:B------:R-:W-:-:S02]  /*410b0*/  @P4 LOP3.LUT R0, R0, 0x2000, RZ, 0xfc, !PT ;  /* 0x0000200000004812 */ /* 0x000fc400078efcff */
[----:B------:R-:W-:Y:S02]  /*410c0*/  @!P4 IADD3.X R190, R2, R29, R8, P2, P3 ;  /* 0x0000001d02bec210 */ /* 0x000fe400017e6408 */
[----:B------:R-:W-:Y:S02]  /*410d0*/  ISETP.LT.OR P4, PT, R28, 0xd9, !P5 ;  /* 0x000000d91c00780c */ /* 0x000fe40006f81670 */
[----:B------:R-:W-:Y:S01]  /*410e0*/  LOP3.LUT P1, RZ, R12, 0x1000, RZ, 0xc0, !PT ;  /* 0x000010000cff7812 */ /* 0x000fe2000782c0ff */
[----:B0-----:R-:W-:-:S10]  /*410f0*/  FMUL R15, R157, UR60 ;  /* 0x0000003c9d0f7c20 */ /* 0x001fd40008400000 */
[----:B------:R-:W-:-:S04]  /*41100*/  @!P4 IADD3 R185, P2, P3, R3, R14, R9 ;  /* 0x0000000e03b9c210 */ /* 0x000fc80007b5e009 */
[----:B------:R-:W-:Y:S02]  /*41110*/  @!P4 IADD3.X R184, R2, R29, R8, P2, P3 ;  /* 0x0000001d02b8c210 */ /* 0x000fe400017e6408 */
[----:B-1----:R-:W-:Y:S02]  /*41120*/  @!P6 IADD3 R16, P2, R57, R16, RZ ;  /* 0x000000103910e210 */ /* 0x002fe40007f5e0ff */
[----:B------:R-:W-:-:S03]  /*41130*/  F2FP.SATFINITE.E4M3.F32.PACK_AB_MERGE_C R15, RZ, R15, RZ ;  /* 0x0000000fff0f723e */ /* 0x000fc600048070ff */
[----:B------:R-:W-:Y:S01]  /*41140*/  @!P6 IMAD.X R17, R89, 0x1, R17, P2 ;  /* 0x000000015911e824 */ /* 0x000fe200010e0611 */
[----:B------:R-:W-:-:S04]  /*41150*/  LOP3.LUT R0, R0, 0xfffff7ff, RZ, 0xc0, !PT ;  /* 0xfffff7ff00007812 */ /* 0x000fc800078ec0ff */
[----:B------:R0:W-:Y:S01]  /*41160*/  @!P6 STG.E.U8 desc[UR4][R16.64+0x88], R15 ;  /* 0x0000880f1000e986 */ /* 0x0001e2000c101104 */
[----:B------:R-:W-:Y:S02]  /*41170*/  @P4 LOP3.LUT R0, R0, 0x800, RZ, 0xfc, !PT ;  /* 0x0000080000004812 */ /* 0x000fe400078efcff */
[----:B------:R-:W-:Y:S01]  /*41180*/  ISETP.LT.OR P4, PT, R28, 0xda, !P5 ;  /* 0x000000da1c00780c */ /* 0x000fe20006f81670 */
[----:B0-----:R-:W0:-:S12]  /*41190*/  @!P1 LDC.64 R16, c[0x0][0x5c0] ;  /* 0x00017000ff109b82 */ /* 0x001e180000000a00 */
[----:B------:R-:W-:-:S04]  /*411a0*/  @!P4 IADD3 R171, P2, P3, R3, R14, R9 ;  /* 0x0000000e03abc210 */ /* 0x000fc80007b5e009 */
[----:B------:R-:W-:Y:S02]  /*411b0*/  @!P4 IADD3.X R170, R2, R29, R8, P2, P3 ;  /* 0x0000001d02aac210 */ /* 0x000fe400017e6408 */
[----:B0-----:R-:W-:-:S05]  /*411c0*/  @!P1 IADD3 R16, P2, R53, R16, RZ ;  /* 0x0000001035109210 */ /* 0x001fca0007f5e0ff */
[----:B------:R-:W-:Y:S01]  /*411d0*/  @!P1 IMAD.X R17, R56, 0x1, R17, P2 ;  /* 0x0000000138119824 */ /* 0x000fe200010e0611 */
[----:B------:R-:W-:Y:S02]  /*411e0*/  ISETP.LT.OR P5, PT, R28, 0xd1, !P0 ;  /* 0x000000d11c00780c */ /* 0x000fe400047a1670 */
[----:B------:R-:W-:Y:S01]  /*411f0*/  LOP3.LUT R0, R0, 0xfffffdff, RZ, 0xc0, !PT ;  /* 0xfffffdff00007812 */ /* 0x000fe200078ec0ff */
[----:B--2---:R-:W-:Y:S02]  /*41200*/  FMUL R15, R64, UR60 ;  /* 0x0000003c400f7c20 */ /* 0x004fe40008400000 */
[----:B------:R-:W2:Y:S03]  /*41210*/  LDL.LU R64, [R1+0x5a0] ;  /* 0x0005a00001407983 */ /* 0x000ea60000300800 */
[----:B------:R-:W-:-:S05]  /*41220*/  F2FP.SATFINITE.E4M3.F32.PACK_AB_MERGE_C R15, RZ, R15, RZ ;  /* 0x0000000fff0f723e */ /* 0x000fca00048070ff */
[----:B------:R3:W-:Y:S02]  /*41230*/  @!P1 STG.E.U8 desc[UR4][R16.64+0x89], R15 ;  /* 0x0000890f10009986 */ /* 0x0007e4000c101104 */
[----:B---3--:R-:W-:Y:S02]  /*41240*/  FMUL R15, R51, UR60 ;  /* 0x0000003c330f7c20 */ /* 0x008fe40008400000 */
[----:B------:R-:W3:Y:S01]  /*41250*/  LDL.LU R51, [R1+0x5a4] ;  /* 0x0005a40001337983 */ /* 0x000ee20000300800 */
[----:B------:R-:W-:Y:S02]  /*41260*/  @P4 LOP3.LUT R0, R0, 0x200, RZ, 0xfc, !PT ;  /* 0x0000020000004812 */ /* 0x000fe400078efcff */
[----:B------:R-:W-:-:S04]  /*41270*/  @!P5 IADD3 R157, P3, P4, R3, R14, R11 ;  /* 0x0000000e039dd210 */ /* 0x000fc80007c7e00b */
[----:B------:R-:W-:Y:S02]  /*41280*/  @!P5 IADD3.X R96, R2, R29, R10, P3, P4 ;  /* 0x0000001d0260d210 */ /* 0x000fe40001fe840a */
[----:B------:R-:W-:Y:S02]  /*41290*/  ISETP.LT.OR P4, PT, R28, 0xd2, !P0 ;  /* 0x000000d21c00780c */ /* 0x000fe40004781670 */
[----:B------:R-:W-:-:S11]  /*412a0*/  LOP3.LUT R12, R12, 0xffffffbf, RZ, 0xc0, !PT ;  /* 0xffffffbf0c0c7812 */ /* 0x000fd600078ec0ff */
[----:B------:R-:W-:Y:S02]  /*412b0*/  @!P4 IADD3 R95, P1, P2, R3, R14, R11 ;  /* 0x0000000e035fc210 */ /* 0x000fe40007a3e00b */
[----:B------:R-:W-:Y:S02]  /*412c0*/  @P4 LOP3.LUT R12, R12, 0x40, RZ, 0xfc, !PT ;  /* 0x000000400c0c4812 */ /* 0x000fe400078efcff */
[----:B------:R-:W-:Y:S02]  /*412d0*/  @!P4 IADD3.X R94, R2, R29, R10, P1, P2 ;  /* 0x0000001d025ec210 */ /* 0x000fe40000fe440a */
[----:B------:R-:W-:-:S04]  /*412e0*/  ISETP.GE.AND P4, PT, R13, 0x1, PT ;  /* 0x000000010d00780c */ /* 0x000fc80003f86270 */
[----:B------:R-:W-:-:S13]  /*412f0*/  ISETP.LT.OR P1, PT, R28, 0x91, !P4 ;  /* 0x000000911c00780c */ /* 0x000fda0006721670 */
[----:B------:R-:W0:Y:S01]  /*41300*/  @!P1 LDC.64 R16, c[0x0][0x5c0] ;  /* 0x00017000ff109b82 */ /* 0x000e220000000a00 */
[----:B------:R-:W-:Y:S02]  /*41310*/  F2FP.SATFINITE.E4M3.F32.PACK_AB_MERGE_C R15, RZ, R15, RZ ;  /* 0x0000000fff0f723e */ /* 0x000fe400048070ff */
[----:B0-----:R-:W-:-:S05]  /*41320*/  @!P1 IADD3 R16, P2, R14, R16, RZ ;  /* 0x000000100e109210 */ /* 0x001fca0007f5e0ff */
[----:B------:R-:W-:-:S05]  /*41330*/  @!P1 IMAD.X R17, R29, 0x1, R17, P2 ;  /* 0x000000011d119824 */ /* 0x000fca00010e0611 */
[----:B------:R4:W-:Y:S01]  /*41340*/  @!P1 STG.E.U8 desc[UR4][R16.64+0x90], R15 ;  /* 0x0000900f10009986 */ /* 0x0009e2000c101104 */
[----:B------:R-:W-:Y:S01]  /*41350*/  ISETP.LT.OR P1, PT, R28, 0x92, !P4 ;  /* 0x000000921c00780c */ /* 0x000fe20006721670 */
[----:B----4-:R-:W-:Y:S02]  /*41360*/  FMUL R15, R68, UR60 ;  /* 0x0000003c440f7c20 */ /* 0x010fe40008400000 */
[----:B------:R-:W4:Y:S10]  /*41370*/  LDL.LU R68, [R1+0x5a8] ;  /* 0x0005a80001447983 */ /* 0x000f340000300800 */
[----:B------:R-:W0:Y:S01]  /*41380*/  @!P1 LDC.64 R16, c[0x0][0x5c0] ;  /* 0x00017000ff109b82 */ /* 0x000e220000000a00 */
[----:B------:R-:W-:-:S02]  /*41390*/  LOP3.LUT R0, R0, 0xfffffeff, RZ, 0xc0, !PT ;  /* 0xfffffeff00007812 */ /* 0x000fc400078ec0ff */
[----:B------:R-:W-:Y:S02]  /*413a0*/  F2FP.SATFINITE.E4M3.F32.PACK_AB_MERGE_C R15, RZ, R15, RZ ;  /* 0x0000000fff0f723e */ /* 0x000fe400048070ff */
[----:B------:R-:W-:Y:S02]  /*413b0*/  @P5 LOP3.LUT R0, R0, 0x100, RZ, 0xfc, !PT ;  /* 0x0000010000005812 */ /* 0x000fe400078efcff */
[----:B------:R-:W-:Y:S02]  /*413c0*/  LOP3.LUT P5, RZ, R6, 0x10000000, RZ, 0xc0, !PT ;  /* 0x1000000006ff7812 */ /* 0x000fe400078ac0ff */
[----:B0-----:R-:W-:-:S05]  /*413d0*/  @!P1 IADD3 R16, P2, R14, R16, RZ ;  /* 0x000000100e109210 */ /* 0x001fca0007f5e0ff */
[----:B------:R-:W-:-:S05]  /*413e0*/  @!P1 IMAD.X R17, R29, 0x1, R17, P2 ;  /* 0x000000011d119824 */ /* 0x000fca00010e0611 */
[----:B------:R2:W-:Y:S01]  /*413f0*/  @!P1 STG.E.U8 desc[UR4][R16.64+0x91], R15 ;  /* 0x0000910f10009986 */ /* 0x0005e2000c101104 */
[----:B------:R-:W-:Y:S01]  /*41400*/  LOP3.LUT P6, RZ, R6, 0x8000000, RZ, 0xc0, !PT ;  /* 0x0800000006ff7812 */ /* 0x000fe200078cc0ff */
[----:B--2---:R-:W-:Y:S02]  /*41410*/  FMUL R15, R64, UR60 ;  /* 0x0000003c400f7c20 */ /* 0x004fe40008400000 */
[----:B------:R-:W2:Y:S03]  /*41420*/  LDL.LU R64, [R1+0x5ac] ;  /* 0x0005ac0001407983 */ /* 0x000ea60000300800 */
[----:B------:R-:W-:-:S05]  /*41430*/  F2FP.SATFINITE.E4M3.F32.PACK_AB_MERGE_C R15, RZ, R15, RZ ;  /* 0x0000000fff0f723e */ /* 0x000fca00048070ff */
[----:B------:R3:W-:Y:S02]  /*41440*/  @!P5 STG.E.U8 desc[UR4][R220.64+0x90], R15 ;  /* 0x0000900fdc00d986 */ /* 0x0007e4000c101104 */
[----:B---3--:R-:W-:Y:S02]  /*41450*/  FMUL R15, R51, UR60 ;  /* 0x0000003c330f7c20 */ /* 0x008fe40008400000 */
[----:B------:R-:W3:Y:S03]  /*41460*/  LDL.LU R51, [R1+0x5b0] ;  /* 0x0005b00001337983 */ /* 0x000ee60000300800 */
[----:B------:R-:W-:Y:S01]  /*41470*/  F2FP.SATFINITE.E4M3.F32.PACK_AB_MERGE_C R15, RZ, R15, RZ ;  /* 0x0000000fff0f723e */ /* 0x000fe200048070ff */
[----:B------:R-:W3:Y:S04]  /*41480*/  LDL.LU R50, [R1+0x5b4] ;  /* 0x0005b40001327983 */ /* 0x000ee80000300800 */
[----:B------:R0:W-:Y:S04]  /*41490*/  @!P6 STG.E.U8 desc[UR4][R210.64+0x91], R15 ;  /* 0x0000910fd200e986 */ /* 0x0001e8000c101104 */
[----:B0-----:R-:W3:Y:S04]  /*414a0*/  LDL.LU R211, [R1+0x5b8] ;  /* 0x0005b80001d37983 */ /* 0x001ee80000300800 */
[----:B------:R-:W3:Y:S01]  /*414b0*/  LDL.LU R220, [R1+0x5bc] ;  /* 0x0005bc0001dc7983 */ /* 0x000ee20000300800 */
[----:B------:R-:W-:-:S02]  /*414c0*/  ISETP.LT.OR P3, PT, R28, 0xd9, !P0 ;  /* 0x000000d91c00780c */ /* 0x000fc40004761670 */
        /* <DEDUP_REMOVED lines=9> */
[----:B------:R-:W-:-:S04]  /*41560*/  ISETP.GE.AND P3, PT, R13, 0x89, PT ;  /* 0x000000890d00780c */ /* 0x000fc80003f66270 */
[C---:B------:R-:W-:Y:S02]  /*41570*/  ISETP.LT.OR P5, PT, R28.reuse, 0xe1, !P3 ;  /* 0x000000e11c00780c */ /* 0x040fe40005fa1670 */
[----:B------:R-:W-:-:S11]  /*41580*/  ISETP.LT.OR P6, PT, R28, 0xe2, !P3 ;  /* 0x000000e21c00780c */ /* 0x000fd60005fc1670 */
[----:B------:R-:W-:-:S04]  /*41590*/  @!P5 IADD3 R83, P1, P2, R3, R14, R9 ;  /* 0x0000000e0353d210 */ /* 0x000fc80007a3e009 */
[----:B------:R-:W-:Y:S02]  /*415a0*/  @!P5 IADD3.X R82, R2, R29, R8, P1, P2 ;  /* 0x0000001d0252d210 */ /* 0x000fe40000fe4408 */
[----:B------:R-:W-:-:S04]  /*415b0*/  @!P6 IADD3 R79, P1, P2, R3, R14, R9 ;  /* 0x0000000e034fe210 */ /* 0x000fc80007a3e009 */
[----:B------:R-:W-:Y:S02]  /*415c0*/  @!P6 IADD3.X R78, R2, R29, R8, P1, P2 ;  /* 0x0000001d024ee210 */ /* 0x000fe40000fe4408 */
[----:B------:R-:W-:Y:S01]  /*415d0*/  ISETP.LT.OR P1, PT, R28, 0x99, !P4 ;  /* 0x000000991c00780c */ /* 0x000fe20006721670 */
[----:B----4-:R-:W-:Y:S02]  /*415e0*/  FMUL R15, R68, UR60 ;  /* 0x0000003c440f7c20 */ /* 0x010fe40008400000 */
[----:B------:R-:W4:Y:S04]  /*415f0*/  LDL.LU R68, [R1+0x5c0] ;  /* 0x0005c00001447983 */ /* 0x000f280000300800 */
[----:B------:R-:W4:Y:S06]  /*41600*/  LDL.LU R221, [R1+0x5c4] ;  /* 0x0005c40001dd7983 */ /* 0x000f2c0000300800 */
[----:B------:R-:W0:Y:S01]  /*41610*/  @!P1 LDC.64 R16, c[0x0][0x5c0] ;  /* 0x00017000ff109b82 */ /* 0x000e220000000a00 */
[----:B------:R-:W-:Y:S01]  /*41620*/  F2FP.SATFINITE.E4M3.F32.PACK_AB_MERGE_C R15, RZ, R15, RZ ;  /* 0x0000000fff0f723e */ /* 0x000fe200048070ff */
[----:B------:R-:W4:Y:S01]  /*41630*/  LDL.LU R210, [R1+0x5c8] ;  /* 0x0005c80001d27983 */ /* 0x000f220000300800 */
[----:B0-----:R-:W-:-:S05]  /*41640*/  @!P1 IADD3 R16, P2, R14, R16, RZ ;  /* 0x000000100e109210 */ /* 0x001fca0007f5e0ff */
[----:B------:R-:W-:-:S05]  /*41650*/  @!P1 IMAD.X R17, R29, 0x1, R17, P2 ;  /* 0x000000011d119824 */ /* 0x000fca00010e0611 */
[----:B------:R0:W-:Y:S01]  /*41660*/  @!P1 STG.E.U8 desc[UR4][R16.64+0x98], R15 ;  /* 0x0000980f10009986 */ /* 0x0001e2000c101104 */
[----:B------:R-:W-:-:S13]  /*41670*/  ISETP.LT.OR P1, PT, R28, 0x9a, !P4 ;  /* 0x0000009a1c00780c */ /* 0x000fda0006721670 */
[----:B0-----:R-:W0:Y:S01]  /*41680*/  @!P1 LDC.64 R16, c[0x0][0x5c0] ;  /* 0x00017000ff109b82 */ /* 0x001e220000000a00 */
[C---:B------:R-:W-:Y:S02]  /*41690*/  ISETP.LT.OR P4, PT, R28.reuse, 0xe9, !P3 ;  /* 0x000000e91c00780c */ /* 0x040fe40005f81670 */
[----:B------:R-:W-:Y:S02]  /*416a0*/  ISETP.LT.OR P3, PT, R28, 0xea, !P3 ;  /* 0x000000ea1c00780c */ /* 0x000fe40005f61670 */
[----:B------:R-:W-:Y:S02]  /*416b0*/  LOP3.LUT R0, R0, 0xffffff7f, RZ, 0xc0, !PT ;  /* 0xffffff7f00007812 */ /* 0x000fe400078ec0ff */
[----:B0-----:R-:W-:-:S05]  /*416c0*/  @!P1 IADD3 R16, P2, R14, R16, RZ ;  /* 0x000000100e109210 */ /* 0x001fca0007f5e0ff */
[----:B------:R-:W-:Y:S01]  /*416d0*/  @!P1 IMAD.X R17, R29, 0x1, R17, P2 ;  /* 0x000000011d119824 */ /* 0x000fe200010e0611 */
[----:B------:R-:W-:Y:S02]  /*416e0*/  @P5 LOP3.LUT R0, R0, 0x80, RZ, 0xfc, !PT ;  /* 0x0000008000005812 */ /* 0x000fe400078efcff */
[----:B------:R-:W-:Y:S02]  /*416f0*/  LOP3.LUT P5, RZ, R12, 0x1, RZ, 0xc0, !PT ;  /* 0x000000010cff7812 */ /* 0x000fe400078ac0ff */
[----:B------:R-:W-:-:S04]  /*41700*/  LOP3.LUT R0, R0, 0xffffffbf, RZ, 0xc0, !PT ;  /* 0xffffffbf00007812 */ /* 0x000fc800078ec0ff */
[----:B------:R-:W-:Y:S02]  /*41710*/  @P6 LOP3.LUT R0, R0, 0x40, RZ, 0xfc, !PT ;  /* 0x0000004000006812 */ /* 0x000fe400078efcff */
[----:B------:R-:W-:Y:S01]  /*41720*/  LOP3.LUT P6, RZ, R6, 0x40000000, RZ, 0xc0, !PT ;  /* 0x4000000006ff7812 */ /* 0x000fe200078cc0ff */
[----:B--2---:R-:W-:-:S05]  /*41730*/  FMUL R15, R64, UR60 ;  /* 0x0000003c400f7c20 */ /* 0x004fca0008400000 */
[----:B------:R-:W-:-:S05]  /*41740*/  F2FP.SATFINITE.E4M3.F32.PACK_AB_MERGE_C R15, RZ, R15, RZ ;  /* 0x0000000fff0f723e */ /* 0x000fca00048070ff */
[----:B------:R3:W-:Y:S01]  /*41750*/  @!P1 STG.E.U8 desc[UR4][R16.64+0x99], R15 ;  /* 0x0000990f10009986 */ /* 0x0007e2000c101104 */
[----:B------:R-:W-:-:S04]  /*41760*/  @!P4 IADD3 R64, P1, P2, R3, R14, R9 ;  /* 0x0000000e0340c210 */ /* 0x000fc80007a3e009 */
[----:B------:R-:W-:Y:S02]  /*41770*/  @!P4 IADD3.X R57, R2, R29, R8, P1, P2 ;  /* 0x0000001d0239c210 */ /* 0x000fe40000fe4408 */
[----:B------:R-:W-:-:S04]  /*41780*/  @!P3 IADD3 R56, P1, P2, R3, R14, R9 ;  /* 0x0000000e0338b210 */ /* 0x000fc80007a3e009 */
[----:B------:R-:W-:Y:S02]  /*41790*/  @!P3 IADD3.X R53, R2, R29, R8, P1, P2 ;  /* 0x0000001d0235b210 */ /* 0x000fe40000fe4408 */
[----:B------:R-:W-:Y:S01]  /*417a0*/  ISETP.LT.OR P1, PT, R28, 0xe1, !P0 ;  /* 0x000000e11c00780c */ /* 0x000fe20004721670 */
[----:B---3--:R-:W-:Y:S01]  /*417b0*/  FMUL R15, R51, UR60 ;  /* 0x0000003c330f7c20 */ /* 0x008fe20008400000 */
[----:B------:R-:W-:Y:S02]  /*417c0*/  FMUL R16, R211, UR60 ;  /* 0x0000003cd3107c20 */ /* 0x000fe40008400000 */
[----:B------:R-:W2:Y:S02]  /*417d0*/  LDL.LU R211, [R1+0x5cc] ;  /* 0x0005cc0001d37983 */ /* 0x000ea40000300800 */
[----:B------:R-:W-:-:S05]  /*417e0*/  F2FP.SATFINITE.E4M3.F32.PACK_AB_MERGE_C R15, RZ, R15, RZ ;  /* 0x0000000fff0f723e */ /* 0x000fca00048070ff */
[----:B------:R0:W-:Y:S02]  /*417f0*/  @!P5 STG.E.U8 desc[UR4][R208.64+0x98], R15 ;  /* 0x0000980fd000d986 */ /* 0x0001e4000c101104 */
[----:B------:R-:W-:-:S04]  /*41800*/  @!P1 IADD3 R52, P2, P5, R3, R14, R11 ;  /* 0x0000000e03349210 */ /* 0x000fc80007d5e00b */
[----:B------:R-:W-:Y:S02]  /*41810*/  @!P1 IADD3.X R51, R2, R29, R10, P2, P5 ;  /* 0x0000001d02339210 */ /* 0x000fe400017ea40a */
[----:B------:R-:W-:Y:S01]  /*41820*/  ISETP.LT.OR P2, PT, R28, 0xe2, !P0 ;  /* 0x000000e21c00780c */ /* 0x000fe20004741670 */
[----:B0-----:R-:W-:-:S05]  /*41830*/  FMUL R15, R50, UR60 ;  /* 0x0000003c320f7c20 */ /* 0x001fca0008400000 */
[----:B------:R-:W-:-:S05]  /*41840*/  F2FP.SATFINITE.E4M3.F32.PACK_AB_MERGE_C R15, RZ, R15, RZ ;  /* 0x0000000fff0f723e */ /* 0x000fca00048070ff */
[----:B------:R0:W-:Y:S02]  /*41850*/  @!P6 STG.E.U8 desc[UR4][R188.64+0x99], R15 ;  /* 0x0000990fbc00e986 */ /* 0x0001e4000c101104 */
[----:B------:R-:W-:Y:S02]  /*41860*/  @!P2 IADD3 R50, P5, P6, R3, R14, R11 ;  /* 0x0000000e0332a210 */ /* 0x000fe40007ebe00b */
[----:B------:R-:W-:Y:S02]  /*41870*/  F2FP.SATFINITE.E4M3.F32.PACK_AB_MERGE_C R16, RZ, R16, RZ ;  /* 0x00000010ff10723e */ /* 0x000fe400048070ff */
[----:B0-----:R-:W-:Y:S02]  /*41880*/  @!P2 IADD3.X R15, R2, R29, R10, P5, P6 ;  /* 0x0000001d020fa210 */ /* 0x001fe40002fec40a */
[----:B------:R-:W-:-:S13]  /*41890*/  LOP3.LUT P5, RZ, R6, 0x80000000, RZ, 0xc0, !PT ;  /* 0x8000000006ff7812 */ /* 0x000fda00078ac0ff */
[----:B------:R0:W-:Y:S02]  /*418a0*/  @!P5 STG.E.U8 desc[UR4][R202.64+0x90], R16 ;  /* 0x00009010ca00d986 */ /* 0x0001e4000c101104 */
[----:B0-----:R-:W-:Y:S02]  /*418b0*/  FMUL R16, R220, UR60 ;  /* 0x0000003cdc107c20 */ /* 0x001fe40008400000 */
[----:B------:R-:W3:Y:S01]  /*418c0*/  LDL.LU R220, [R1+0x5d0] ;  /* 0x0005d00001dc7983 */ /* 0x000ee20000300800 */
[----:B------:R-:W-:Y:S02]  /*418d0*/  LOP3.LUT R12, R12, 0xfffffffb, RZ, 0xc0, !PT ;  /* 0xfffffffb0c0c7812 */ /* 0x000fe400078ec0ff */
[----:B------:R-:W-:Y:S01]  /*418e0*/  LOP3.LUT R0, R0, 0xfffffffd, RZ, 0xc0, !PT ;  /* 0xfffffffd00007812 */ /* 0x000fe200078ec0ff */
[----:B----4-:R-:W-:Y:S01]  /*418f0*/  FMUL R68, R68, UR60 ;  /* 0x0000003c44447c20 */ /* 0x010fe20008400000 */
[----:B------:R-:W-:Y:S01]  /*41900*/  @P3 LOP3.LUT R12, R12, 0x4, RZ, 0xfc, !PT ;  /* 0x000000040c0c3812 */ /* 0x000fe200078efcff */
[----:B------:R-:W4:Y:S03]  /*41910*/  LDL.LU R189, [R1+0x5d4] ;  /* 0x0005d40001bd7983 */ /* 0x000f260000300800 */
[----:B------:R-:W-:-:S04]  /*41920*/  LOP3.LUT R12, R12, 0xfffffff7, RZ, 0xc0, !PT ;  /* 0xfffffff70c0c7812 */ /* 0x000fc800078ec0ff */
[----:B------:R-:W-:-:S04]  /*41930*/  @P1 LOP3.LUT R12, R12, 0x8, RZ, 0xfc, !PT ;  /* 0x000000080c0c1812 */ /* 0x000fc800078efcff */
[----:B------:R-:W-:-:S04]  /*41940*/  LOP3.LUT R12, R12, 0xffffffef, RZ, 0xc0, !PT ;  /* 0xffffffef0c0c7812 */ /* 0x000fc800078ec0ff */
[----:B------:R-:W-:-:S04]  /*41950*/  @P0 LOP3.LUT R12, R12, 0x10, RZ, 0xfc, !PT ;  /* 0x000000100c0c0812 */ /* 0x000fc800078efcff */
[----:B------:R-:W-:Y:S02]  /*41960*/  LOP3.LUT R12, R12, 0xffffffdf, RZ, 0xc0, !PT ;  /* 0xffffffdf0c0c7812 */ /* 0x000fe400078ec0ff */
[----:B------:R-:W-:Y:S02]  /*41970*/  @P4 LOP3.LUT R0, R0, 0x2, RZ, 0xfc, !PT ;  /* 0x0000000200004812 */ /* 0x000fe400078efcff */
[----:B------:R-:W-:Y:S02]  /*41980*/  LOP3.LUT P4, RZ, R6, 0x20000000, RZ, 0xc0, !PT ;  /* 0x2000000006ff7812 */ /* 0x000fe4000788c0ff */
[----:B------:R-:W-:Y:S02]  /*41990*/  @P2 LOP3.LUT R12, R12, 0x20, RZ, 0xfc, !PT ;  /* 0x000000200c0c2812 */ /* 0x000fe400078efcff */
[----:B------:R-:W-:Y:S02]  /*419a0*/  LOP3.LUT P2, RZ, R4, 0x1000, RZ, 0xc0, !PT ;  /* 0x0000100004ff7812 */ /* 0x000fe4000784c0ff */
[----:B------:R-:W-:-:S07]  /*419b0*/  F2FP.SATFINITE.E4M3.F32.PACK_AB_MERGE_C R16, RZ, R16, RZ ;  /* 0x00000010ff10723e */ /* 0x000fce00048070ff */
[----:B------:R0:W-:Y:S04]  /*419c0*/  @!P4 STG.E.U8 desc[UR4][R182.64+0x91], R16 ;  /* 0x00009110b600c986 */ /* 0x0001e8000c101104 */
[----:B0-----:R-:W0:Y:S01]  /*419d0*/  @!P2 LDC.64 R16, c[0x0][0x5c0] ;  /* 0x00017000ff10ab82 */ /* 0x001e220000000a00 */
[----:B------:R-:W-:Y:S02]  /*419e0*/  F2FP.SATFINITE.E4M3.F32.PACK_AB_MERGE_C R68, RZ, R68, RZ ;  /* 0x00000044ff44723e */ /* 0x000fe400048070ff */
[----:B------:R-:W-:Y:S02]  /*419f0*/  LOP3.LUT P6, RZ, R4, 0x800, RZ, 0xc0, !PT ;  /* 0x0000080004ff7812 */ /* 0x000fe400078cc0ff */
[----:B0-----:R-:W-:-:S05]  /*41a00*/  @!P2 IADD3 R16, P5, R97, R16, RZ ;  /* 0x000000106110a210 */ /* 0x001fca0007fbe0ff */
[----:B------:R-:W-:-:S05]  /*41a10*/  @!P2 IMAD.X R17, R122, 0x1, R17, P5 ;  /* 0x000000017a11a824 */ /* 0x000fca00028e0611 */
[----:B------:R0:W-:Y:S02]  /*41a20*/  @!P2 STG.E.U8 desc[UR4][R16.64+0x90], R68 ;  /* 0x000090441000a986 */ /* 0x0001e4000c101104 */
[----:B0-----:R-:W-:Y:S01]  /*41a30*/  FMUL R68, R221, UR60 ;  /* 0x0000003cdd447c20 */ /* 0x001fe20008400000 */
[----:B------:R-:W0:Y:S01]  /*41a40*/  @!P6 LDC.64 R16, c[0x0][0x5c0] ;  /* 0x00017000ff10eb82 */ /* 0x000e220000000a00 */
[----:B------:R-:W4:Y:S04]  /*41a50*/  LDL.LU R221, [R1+0x5d8] ;  /* 0x0005d80001dd7983 */ /* 0x000f280000300800 */
[----:B------:R-:W4:Y:S01]  /*41a60*/  LDL.LU R208, [R1+0x5dc] ;  /* 0x0005dc0001d07983 */ /* 0x000f220000300800 */
[----:B------:R-:W-:Y:S02]  /*41a70*/  F2FP.SATFINITE.E4M3.F32.PACK_AB_MERGE_C R68, RZ, R68, RZ ;  /* 0x00000044ff44723e */ /* 0x000fe400048070ff */
[----:B------:R-:W-:-:S02]  /*41a80*/  LOP3.LUT P0, RZ, R6, 0x4000000, RZ, 0xc0, !PT ;  /* 0x0400000006ff7812 */ /* 0x000fc4000780c0ff */
[----:B0-----:R-:W-:-:S05]  /*41a90*/  @!P6 IADD3 R16, P5, R123, R16, RZ ;  /* 0x000000107b10e210 */ /* 0x001fca0007fbe0ff */
[----:B------:R-:W-:-:S05]  /*41aa0*/  @!P6 IMAD.X R17, R124, 0x1, R17, P5 ;  /* 0x000000017c11e824 */ /* 0x000fca00028e0611 */
[----:B------:R0:W-:Y:S02]  /*41ab0*/  @!P6 STG.E.U8 desc[UR4][R16.64+0x91], R68 ;  /* 0x000091441000e986 */ /* 0x0001e4000c101104 */
[----:B0-----:R-:W-:-:S05]  /*41ac0*/  FMUL R16, R210, UR60 ;  /* 0x0000003cd2107c20 */ /* 0x001fca0008400000 */
[----:B------:R-:W-:-:S05]  /*41ad0*/  F2FP.SATFINITE.E4M3.F32.PACK_AB_MERGE_C R16, RZ, R16, RZ ;  /* 0x00000010ff10723e */ /* 0x000fca00048070ff */
[----:B------:R2:W-:Y:S02]  /*41ae0*/  @!P0 STG.E.U8 desc[UR4][R172.64+0x98], R16 ;  /* 0x00009810ac008986 */ /* 0x0005e4000c101104 */
[----:B--2---:R-:W-:Y:S02]  /*41af0*/  FMUL R16, R211, UR60 ;  /* 0x0000003cd3107c20 */ /* 0x004fe40008400000 */
[----:B------:R-:W2:Y:S04]  /*41b00*/  LDL.LU R211, [R1+0x5e0] ;  /* 0x0005e00001d37983 */ /* 0x000ea80000300800 */
[----:B------:R-:W2:Y:S04]  /*41b10*/  LDL.LU R209, [R1+0x5e4] ;  /* 0x0005e40001d17983 */ /* 0x000ea80000300800 */
[----:B------:R-:W2:Y:S01]  /*41b20*/  LDL.LU R210, [R1+0x5e8] ;  /* 0x0005e80001d27983 */ /* 0x000ea20000300800 */
[----:B---3--:R-:W-:-:S03]  /*41b30*/  FMUL R68, R220, UR60 ;  /* 0x0000003cdc447c20 */ /* 0x008fc60008400000 */
[----:B------:R-:W3:Y:S01]  /*41b40*/  LDL.LU R220, [R1+0x5ec] ;  /* 0x0005ec0001dc7983 */ /* 0x000ee20000300800 */
[----:B------:R-:W-:Y:S02]  /*41b50*/  LOP3.LUT P1, RZ, R6, 0x2000000, RZ, 0xc0, !PT ;  /* 0x0200000006ff7812 */ /* 0x000fe4000782c0ff */
[----:B------:R-:W-:Y:S02]  /*41b60*/  LOP3.LUT P3, RZ, R4, 0x400, RZ, 0xc0, !PT ;  /* 0x0000040004ff7812 */ /* 0x000fe4000786c0ff */
[----:B------:R-:W-:-:S09]  /*41b70*/  F2FP.SATFINITE.E4M3.F32.PACK_AB_MERGE_C R16, RZ, R16, RZ ;  /* 0x00000010ff10723e */ /* 0x000fd200048070ff */
[----:B------:R0:W-:Y:S02]  /*41b80*/  @!P1 STG.E.U8 desc[UR4][R164.64+0x99], R16 ;  /* 0x00009910a4009986 */ /* 0x0001e4000c101104 */
[----:B0-----:R-:W0:Y:S01]  /*41b90*/  @!P3 LDC.64 R16, c[0x0][0x5c0] ;  /* 0x00017000ff10bb82 */ /* 0x001e220000000a00 */
[----:B------:R-:W-:Y:S02]  /*41ba0*/  LOP3.LUT P4, RZ, R4, 0x200, RZ, 0xc0, !PT ;  /* 0x0000020004ff7812 */ /* 0x000fe4000788c0ff */
[----:B------:R-:W-:Y:S02]  /*41bb0*/  F2FP.SATFINITE.E4M3.F32.PACK_AB_MERGE_C R68, RZ, R68, RZ ;  /* 0x00000044ff44723e */ /* 0x000fe400048070ff */
[----:B0-----:R-:W-:-:S05]  /*41bc0*/  @!P3 IADD3 R16, P5, R125, R16, RZ ;  /* 0x000000107d10b210 */ /* 0x001fca0007fbe0ff */
[----:B------:R-:W-:-:S05]  /*41bd0*/  @!P3 IMAD.X R17, R130, 0x1, R17, P5 ;  /* 0x000000018211b824 */ /* 0x000fca00028e0611 */
[----:B------:R0:W-:Y:S02]  /*41be0*/  @!P3 STG.E.U8 desc[UR4][R16.64+0x98], R68 ;  /* 0x000098441000b986 */ /* 0x0001e4000c101104 */
[----:B0-----:R-:W0:Y:S01]  /*41bf0*/  @!P4 LDC.64 R16, c[0x0][0x5c0] ;  /* 0x00017000ff10cb82 */ /* 0x001e220000000a00 */
[----:B----4-:R-:W-:-:S05]  /*41c00*/  FMUL R68, R189, UR60 ;  /* 0x0000003cbd447c20 */ /* 0x010fca0008400000 */
[----:B------:R-:W-:Y:S02]  /*41c10*/  F2FP.SATFINITE.E4M3.F32.PACK_AB_MERGE_C R68, RZ, R68, RZ ;  /* 0x00000044ff44723e */ /* 0x000fe400048070ff */
[----:B------:R-:W-:Y:S02]  /*41c20*/  LOP3.LUT P2, RZ, R4, 0x100, RZ, 0xc0, !PT ;  /* 0x0000010004ff7812 */ /* 0x000fe4000784c0ff */
[----:B0-----:R-:W-:-:S05]  /*41c30*/  @!P4 IADD3 R16, P5, R69, R16, RZ ;  /* 0x000000104510c210 */ /* 0x001fca0007fbe0ff */
[----:B------:R-:W-:-:S05]  /*41c40*/  @!P4 IMAD.X R17, R131, 0x1, R17, P5 ;  /* 0x000000018311c824 */ /* 0x000fca00028e0611 */
[----:B------:R0:W-:Y:S02]  /*41c50*/  @!P4 STG.E.U8 desc[UR4][R16.64+0x99], R68 ;  /* 0x000099441000c986 */ /* 0x0001e4000c101104 */
[----:B0-----:R-:W-:Y:S02]  /*41c60*/  FMUL R16, R221, UR60 ;  /* 0x0000003cdd107c20 */ /* 0x001fe40008400000 */
[----:B------:R-:W4:Y:S01]  /*41c70*/  LDL.LU R221, [R1+0x5f0] ;  /* 0x0005f00001dd7983 */ /* 0x000f220000300800 */
[----:B------:R-:W-:-:S04]  /*41c80*/  LOP3.LUT R12, R12, 0xfffff7ff, RZ, 0xc0, !PT ;  /* 0xfffff7ff0c0c7812 */ /* 0x000fc800078ec0ff */
[----:B------:R-:W-:Y:S02]  /*41c90*/  @P2 LOP3.LUT R12, R12, 0x800, RZ, 0xfc, !PT ;  /* 0x000008000c0c2812 */ /* 0x000fe400078efcff */
[C---:B------:R-:W-:Y:S02]  /*41ca0*/  LOP3.LUT P2, RZ, R6.reuse, 0x1000000, RZ, 0xc0, !PT ;  /* 0x0100000006ff7812 */ /* 0x040fe4000784c0ff */
[----:B------:R-:W-:Y:S02]  /*41cb0*/  F2FP.SATFINITE.E4M3.F32.PACK_AB_MERGE_C R16, RZ, R16, RZ ;  /* 0x00000010ff10723e */ /* 0x000fe400048070ff */
[----:B------:R-:W-:-:S09]  /*41cc0*/  LOP3.LUT P5, RZ, R6, 0x800000, RZ, 0xc0, !PT ;  /* 0x0080000006ff7812 */ /* 0x000fd200078ac0ff */
[----:B------:R0:W-:Y:S01]  /*41cd0*/  @!P2 STG.E.U8 desc[UR4][R198.64+0x90], R16 ;  /* 0x00009010c600a986 */ /* 0x0001e2000c101104 */
[----:B------:R-:W-:Y:S01]  /*41ce0*/  LOP3.LUT P2, RZ, R12, 0x800, RZ, 0xc0, !PT ;  /* 0x000008000cff7812 */ /* 0x000fe2000784c0ff */
[----:B0-----:R-:W-:-:S05]  /*41cf0*/  FMUL R16, R208, UR60 ;  /* 0x0000003cd0107c20 */ /* 0x001fca0008400000 */
[----:B------:R-:W-:-:S05]  /*41d00*/  F2FP.SATFINITE.E4M3.F32.PACK_AB_MERGE_C R16, RZ, R16, RZ ;  /* 0x00000010ff10723e */ /* 0x000fca00048070ff */
[----:B------:R0:W-:Y:S02]  /*41d10*/  @!P5 STG.E.U8 desc[UR4][R180.64+0x91], R16 ;  /* 0x00009110b400d986 */ /* 0x0001e4000c101104 */
[----:B0-----:R-:W0:Y:S01]  /*41d20*/  @!P2 LDC.64 R16, c[0x0][0x5c0] ;  /* 0x00017000ff10ab82 */ /* 0x001e220000000a00 */
[----:B------:R-:W-:Y:S02]  /*41d30*/  LOP3.LUT P6, RZ, R4, 0x40, RZ, 0xc0, !PT ;  /* 0x0000004004ff7812 */ /* 0x000fe400078cc0ff */
[----:B0-----:R-:W-:-:S05]  /*41d40*/  @!P2 IADD3 R16, P5, R138, R16, RZ ;  /* 0x000000108a10a210 */ /* 0x001fca0007fbe0ff */
[----:B------:R-:W-:Y:S02]  /*41d50*/  @!P2 IMAD.X R17, R146, 0x1, R17, P5 ;  /* 0x000000019211a824 */ /* 0x000fe400028e0611 */
[----:B--2---:R-:W-:Y:S02]  /*41d60*/  FMUL R68, R211, UR60 ;  /* 0x0000003cd3447c20 */ /* 0x004fe40008400000 */
[----:B------:R-:W2:Y:S03]  /*41d70*/  LDL.LU R211, [R1+0x5f4] ;  /* 0x0005f40001d37983 */ /* 0x000ea60000300800 */
[----:B------:R-:W-:-:S05]  /*41d80*/  F2FP.SATFINITE.E4M3.F32.PACK_AB_MERGE_C R68, RZ, R68, RZ ;  /* 0x00000044ff44723e */ /* 0x000fca00048070ff */
[----:B------:R0:W-:Y:S02]  /*41d90*/  @!P2 STG.E.U8 desc[UR4][R16.64+0x90], R68 ;  /* 0x000090441000a986 */ /* 0x0001e4000c101104 */
[----:B0-----:R-:W0:Y:S01]  /*41da0*/  @!P6 LDC.64 R16, c[0x0][0x5c0] ;  /* 0x00017000ff10eb82 */ /* 0x001e220000000a00 */
[----:B------:R-:W-:Y:S01]  /*41db0*/  FMUL R68, R209, UR60 ;  /* 0x0000003cd1447c20 */ /* 0x000fe20008400000 */
[----:B------:R-:W-:Y:S01]  /*41dc0*/  LOP3.LUT P0, RZ, R6, 0x400000, RZ, 0xc0, !PT ;  /* 0x0040000006ff7812 */ /* 0x000fe2000780c0ff */
[----:B------:R-:W2:Y:S03]  /*41dd0*/  LDL.LU R209, [R1+0x5f8] ;  /* 0x0005f80001d17983 */ /* 0x000ea60000300800 */
[----:B------:R-:W-:Y:S02]  /*41de0*/  F2FP.SATFINITE.E4M3.F32.PACK_AB_MERGE_C R68, RZ, R68, RZ ;  /* 0x00000044ff44723e */ /* 0x000fe400048070ff */
[----:B0-----:R-:W-:-:S05]  /*41df0*/  @!P6 IADD3 R16, P5, R135, R16, RZ ;  /* 0x000000108710e210 */ /* 0x001fca0007fbe0ff */
[----:B------:R-:W-:-:S05]  /*41e00*/  @!P6 IMAD.X R17, R139, 0x1, R17, P5 ;  /* 0x000000018b11e824 */ /* 0x000fca00028e0611 */
[----:B------:R0:W-:Y:S02]  /*41e10*/  @!P6 STG.E.U8 desc[UR4][R16.64+0x91], R68 ;  /* 0x000091441000e986 */ /* 0x0001e4000c101104 */
[----:B0-----:R-:W-:-:S05]  /*41e20*/  FMUL R16, R210, UR60 ;  /* 0x0000003cd2107c20 */ /* 0x001fca0008400000 */
[----:B------:R-:W-:-:S05]  /*41e30*/  F2FP.SATFINITE.E4M3.F32.PACK_AB_MERGE_C R16, RZ, R16, RZ ;  /* 0x00000010ff10723e */ /* 0x000fca00048070ff */
[----:B------:R3:W-:Y:S02]  /*41e40*/  @!P0 STG.E.U8 desc[UR4][R178.64+0x98], R16 ;  /* 0x00009810b2008986 */ /* 0x0007e4000c101104 */
[----:B---3--:R-:W-:Y:S02]  /*41e50*/  FMUL R16, R220, UR60 ;  /* 0x0000003cdc107c20 */ /* 0x008fe40008400000 */
[----:B------:R-:W3:Y:S01]  /*41e60*/  LDL.LU R220, [R1+0x5fc] ;  /* 0x0005fc0001dc7983 */ /* 0x000ee20000300800 */
[----:B------:R-:W-:Y:S02]  /*41e70*/  LOP3.LUT P1, RZ, R6, 0x80000, RZ, 0xc0, !PT ;  /* 0x0008000006ff7812 */ /* 0x000fe4000782c0ff */
[----:B------:R-:W-:Y:S01]  /*41e80*/  LOP3.LUT P3, RZ, R4, 0x4, RZ, 0xc0, !PT ;  /* 0x0000000404ff7812 */ /* 0x000fe2000786c0ff */
[----:B------:R-:W3:Y:S01]  /*41e90*/  LDL.LU R210, [R1+0x600] ;  /* 0x0006000001d27983 */ /* 0x000ee20000300800 */
[----:B------:R-:W-:-:S09]  /*41ea0*/  F2FP.SATFINITE.E4M3.F32.PACK_AB_MERGE_C R16, RZ, R16, RZ ;  /* 0x00000010ff10723e */ /* 0x000fd200048070ff */
[----:B------:R0:W-:Y:S02]  /*41eb0*/  @!P1 STG.E.U8 desc[UR4][R168.64+0x99], R16 ;  /* 0x00009910a8009986 */ /* 0x0001e4000c101104 */
[----:B0-----:R-:W0:Y:S02]  /*41ec0*/  @!P3 LDC.64 R16, c[0x0][0x5c0] ;  /* 0x00017000ff10bb82 */ /* 0x001e240000000a00 */
[----:B0-----:R-:W-:Y:S02]  /*41ed0*/  @!P3 IADD3 R16, P5, R65, R16, RZ ;  /* 0x000000104110b210 */ /* 0x001fe40007fbe0ff */
[----:B------:R-:W-:-:S03]  /*41ee0*/  LOP3.LUT P4, RZ, R0, 0x80000000, RZ, 0xc0, !PT ;  /* 0x8000000000ff7812 */ /* 0x000fc6000788c0ff */
[----:B------:R-:W-:Y:S02]  /*41ef0*/  @!P3 IMAD.X R17, R134, 0x1, R17, P5 ;  /* 0x000000018611b824 */ /* 0x000fe400028e0611 */
[----:B----4-:R-:W-:Y:S02]  /*41f00*/  FMUL R65, R221, UR60 ;  /* 0x0000003cdd417c20 */ /* 0x010fe40008400000 */
[----:B------:R-:W4:Y:S03]  /*41f10*/  LDL.LU R221, [R1+0x604] ;  /* 0x0006040001dd7983 */ /* 0x000f260000300800 */
[----:B------:R-:W-:-:S05]  /*41f20*/  F2FP.SATFINITE.E4M3.F32.PACK_AB_MERGE_C R65, RZ, R65, RZ ;  /* 0x00000041ff41723e */ /* 0x000fca00048070ff */
[----:B------:R0:W-:Y:S02]  /*41f30*/  @!P3 STG.E.U8 desc[UR4][R16.64+0x98], R65 ;  /* 0x000098411000b986 */ /* 0x0001e4000c101104 */
[----:B0-----:R-:W0:Y:S01]  /*41f40*/  @!P4 LDC.64 R16, c[0x0][0x5c0] ;  /* 0x00017000ff10cb82 */ /* 0x001e220000000a00 */
[----:B------:R-:W-:Y:S02]  /*41f50*/  ISETP.GE.AND P3, PT, R13, 0x1, PT ;  /* 0x000000010d00780c */ /* 0x000fe40003f66270 */
[----:B0-----:R-:W-:-:S05]  /*41f60*/  @!P4 IADD3 R16, P5, R147, R16, RZ ;  /* 0x000000109310c210 */ /* 0x001fca0007fbe0ff */
[----:B------:R-:W-:Y:S01]  /*41f70*/  @!P4 IMAD.X R17, R148, 0x1, R17, P5 ;  /* 0x000000019411c824 */ /* 0x000fe200028e0611 */
[----:B------:R-:W-:Y:S01]  /*41f80*/  ISETP.LT.OR P5, PT, R28, 0xa1, !P3 ;  /* 0x000000a11c00780c */ /* 0x000fe20005fa1670 */
[----:B--2---:R-:W-:Y:S02]  /*41f90*/  FMUL R65, R211, UR60 ;  /* 0x0000003cd3417c20 */ /* 0x004fe40008400000 */
[----:B------:R-:W2:Y:S03]  /*41fa0*/  LDL.LU R211, [R1+0x608] ;  /* 0x0006080001d37983 */ /* 0x000ea60000300800 */
[----:B------:R-:W-:Y:S01]  /*41fb0*/  F2FP.SATFINITE.E4M3.F32.PACK_AB_MERGE_C R65, RZ, R65, RZ ;  /* 0x00000041ff41723e */ /* 0x000fe200048070ff */
[----:B------:R-:W2:Y:S04]  /*41fc0*/  LDL.LU R208, [R1+0x60c] ;  /* 0x00060c0001d07983 */ /* 0x000ea80000300800 */
[----:B------:R0:W-:Y:S02]  /*41fd0*/  @!P4 STG.E.U8 desc[UR4][R16.64+0x99], R65 ;  /* 0x000099411000c986 */ /* 0x0001e4000c101104 */
[----:B0-----:R-:W0:Y:S01]  /*41fe0*/  @!P5 LDC.64 R16, c[0x0][0x5c0] ;  /* 0x00017000ff10db82 */ /* 0x001e220000000a00 */
[----:B------:R-:W-:-:S05]  /*41ff0*/  FMUL R65, R209, UR60 ;  /* 0x0000003cd1417c20 */ /* 0x000fca0008400000 */
[----:B------:R-:W-:Y:S02]  /*42000*/  F2FP.SATFINITE.E4M3.F32.PACK_AB_MERGE_C R65, RZ, R65, RZ ;  /* 0x00000041ff41723e */ /* 0x000fe400048070ff */
[----:B0-----:R-:W-:-:S05]  /*42010*/  @!P5 IADD3 R16, P6, R14, R16, RZ ;  /* 0x000000100e10d210 */ /* 0x001fca0007fde0ff */
[----:B------:R-:W-:-:S05]  /*42020*/  @!P5 IMAD.X R17, R29, 0x1, R17, P6 ;  /* 0x000000011d11d824 */ /* 0x000fca00030e0611 */
[----:B------:R3:W-:Y:S02]  /*42030*/  @!P5 STG.E.U8 desc[UR4][R16.64+0xa0], R65 ;  /* 0x0000a0411000d986 */ /* 0x0007e4000c101104 */
[----:B---3--:R-:W-:Y:S02]  /*42040*/  FMUL R65, R220, UR60 ;  /* 0x0000003cdc417c20 */ /* 0x008fe40008400000 */
[----:B------:R-:W3:Y:S01]  /*42050*/  LDL.LU R220, [R1+0x610] ;  /* 0x0006100001dc7983 */ /* 0x000ee20000300800 */
[----:B------:R-:W-:-:S13]  /*42060*/  ISETP.LT.OR P5, PT, R28, 0xa2, !P3 ;  /* 0x000000a21c00780c */ /* 0x000fda0005fa1670 */
[----:B------:R-:W0:Y:S01]  /*42070*/  @!P5 LDC.64 R16, c[0x0][0x5c0] ;  /* 0x00017000ff10db82 */ /* 0x000e220000000a00 */
[----:B------:R-:W-:Y:S02]  /*42080*/  F2FP.SATFINITE.E4M3.F32.PACK_AB_MERGE_C R65, RZ, R65, RZ ;  /* 0x00000041ff41723e */ /* 0x000fe400048070ff */
[----:B------:R-:W-:Y:S02]  /*42090*/  LOP3.LUT P2, RZ, R6, 0x40000, RZ, 0xc0, !PT ;  /* 0x0004000006ff7812 */ /* 0x000fe4000784c0ff */
[----:B0-----:R-:W-:-:S05]  /*420a0*/  @!P5 IADD3 R16, P6, R14, R16, RZ ;  /* 0x000000100e10d210 */ /* 0x001fca0007fde0ff */
[----:B------:R-:W-:-:S05]  /*420b0*/  @!P5 IMAD.X R17, R29, 0x1, R17, P6 ;  /* 0x000000011d11d824 */ /* 0x000fca00030e0611 */
[----:B------:R0:W-:Y:S02]  /*420c0*/  @!P5 STG.E.U8 desc[UR4][R16.64+0xa1], R65 ;  /* 0x0000a1411000d986 */ /* 0x0001e4000c101104 */
[----:B0-----:R-:W-:-:S05]  /*420d0*/  FMUL R16, R210, UR60 ;  /* 0x0000003cd2107c20 */ /* 0x001fca0008400000 */
[----:B------:R-:W-:-:S05]  /*420e0*/  F2FP.SATFINITE.E4M3.F32.PACK_AB_MERGE_C R16, RZ, R16, RZ ;  /* 0x00000010ff10723e */ /* 0x000fca00048070ff */
[----:B------:R4:W-:Y:S02]  /*420f0*/  @!P2 STG.E.U8 desc[UR4][R206.64+0xa0], R16 ;  /* 0x0000a010ce00a986 */ /* 0x0009e4000c101104 */
[----:B----4-:R-:W-:Y:S02]  /*42100*/  FMUL R16, R221, UR60 ;  /* 0x0000003cdd107c20 */ /* 0x010fe40008400000 */
[----:B------:R-:W4:Y:S01]  /*42110*/  LDL.LU R221, [R1+0x614] ;  /* 0x0006140001dd7983 */ /* 0x000f220000300800 */
[----:B------:R-:W-:Y:S02]  /*42120*/  LOP3.LUT P1, RZ, R6, 0x10000, RZ, 0xc0, !PT ;  /* 0x0001000006ff7812 */ /* 0x000fe4000782c0ff */
[----:B------:R-:W-:Y:S01]  /*42130*/  ISETP.LT.OR P5, PT, R28, 0xa9, !P3 ;  /* 0x000000a91c00780c */ /* 0x000fe20005fa1670 */
[----:B------:R-:W4:Y:S01]  /*42140*/  LDL.LU R209, [R1+0x618] ;  /* 0x0006180001d17983 */ /* 0x000f220000300800 */
[----:B------:R-:W-:-:S03]  /*42150*/  F2FP.SATFINITE.E4M3.F32.PACK_AB_MERGE_C R16, RZ, R16, RZ ;  /* 0x00000010ff10723e */ /* 0x000fc600048070ff */
[----:B------:R-:W4:Y:S06]  /*42160*/  LDL.LU R210, [R1+0x61c] ;  /* 0x00061c0001d27983 */ /* 0x000f2c0000300800 */
[----:B------:R0:W-:Y:S02]  /*42170*/  @!P1 STG.E.U8 desc[UR4][R216.64+0xa1], R16 ;  /* 0x0000a110d8009986 */ /* 0x0001e4000c101104 */
[----:B0-----:R-:W0:Y:S02]  /*42180*/  @!P5 LDC.64 R16, c[0x0][0x5c0] ;  /* 0x00017000ff10db82 */ /* 0x001e240000000a00 */
[----:B0-----:R-:W-:-:S05]  /*42190*/  @!P5 IADD3 R16, P6, R14, R16, RZ ;  /* 0x000000100e10d210 */ /* 0x001fca0007fde0ff */
[----:B------:R-:W-:Y:S02]  /*421a0*/  @!P5 IMAD.X R17, R29, 0x1, R17, P6 ;  /* 0x000000011d11d824 */ /* 0x000fe400030e0611 */
[----:B--2---:R-:W-:Y:S02]  /*421b0*/  FMUL R65, R211, UR60 ;  /* 0x0000003cd3417c20 */ /* 0x004fe40008400000 */
[----:B------:R-:W2:Y:S03]  /*421c0*/  LDL.LU R211, [R1+0x620] ;  /* 0x0006200001d37983 */ /* 0x000ea60000300800 */
[----:B------:R-:W-:-:S05]  /*421d0*/  F2FP.SATFINITE.E4M3.F32.PACK_AB_MERGE_C R65, RZ, R65, RZ ;  /* 0x00000041ff41723e */ /* 0x000fca00048070ff */
[----:B------:R0:W-:Y:S01]  /*421e0*/  @!P5 STG.E.U8 desc[UR4][R16.64+0xa8], R65 ;  /* 0x0000a8411000d986 */ /* 0x0001e2000c101104 */
[----:B------:R-:W-:-:S13]  /*421f0*/  ISETP.LT.OR P5, PT, R28, 0xaa, !P3 ;  /* 0x000000aa1c00780c */ /* 0x000fda0005fa1670 */
        /* <DEDUP_REMOVED lines=8> */
[----:B------:R-:W-:Y:S02]  /*42280*/  LOP3.LUT P0, RZ, R6, 0x20000, RZ, 0xc0, !PT ;  /* 0x0002000006ff7812 */ /* 0x000fe4000780c0ff */
[----:B------:R-:W-:-:S11]  /*42290*/  F2FP.SATFINITE.E4M3.F32.PACK_AB_MERGE_C R16, RZ, R16, RZ ;  /* 0x00000010ff10723e */ /* 0x000fd600048070ff */
[----:B------:R4:W-:Y:S01]  /*422a0*/  @!P0 STG.E.U8 desc[UR4][R234.64+0xa8], R16 ;  /* 0x0000a810ea008986 */ /* 0x0009e2000c101104 */
[C---:B------:R-:W-:Y:S02]  /*422b0*/  LOP3.LUT P4, RZ, R6.reuse, 0x8000, RZ, 0xc0, !PT ;  /* 0x0000800006ff7812 */ /* 0x040fe4000788c0ff */
[----:B------:R-:W-:Y:S02]  /*422c0*/  LOP3.LUT P5, RZ, R6, 0x2000, RZ, 0xc0, !PT ;  /* 0x0000200006ff7812 */ /* 0x000fe400078ac0ff */
[----:B------:R-:W-:Y:S01]  /*422d0*/  LOP3.LUT R12, R12, 0xfffffdff, RZ, 0xc0, !PT ;  /* 0xfffffdff0c0c7812 */ /* 0x000fe200078ec0ff */
[----:B----4-:R-:W-:Y:S02]  /*422e0*/  FMUL R16, R221, UR60 ;  /* 0x0000003cdd107c20 */ /* 0x010fe40008400000 */
[----:B------:R-:W4:Y:S03]  /*422f0*/  LDL.LU R221, [R1+0x628] ;  /* 0x0006280001dd7983 */ /* 0x000f260000300800 */
[----:B------:R-:W-:-:S05]  /*42300*/  F2FP.SATFINITE.E4M3.F32.PACK_AB_MERGE_C R16, RZ, R16, RZ ;  /* 0x00000010ff10723e */ /* 0x000fca00048070ff */
[----:B------:R0:W-:Y:S02]  /*42310*/  @!P4 STG.E.U8 desc[UR4][R226.64+0xa9], R16 ;  /* 0x0000a910e200c986 */ /* 0x0001e4000c101104 */
[----:B0-----:R-:W-:Y:S02]  /*42320*/  FMUL R16, R209, UR60 ;  /* 0x0000003cd1107c20 */ /* 0x001fe40008400000 */
[----:B------:R-:W4:Y:S03]  /*42330*/  LDL.LU R209, [R1+0x62c] ;  /* 0x00062c0001d17983 */ /* 0x000f260000300800 */
[----:B------:R-:W-:Y:S02]  /*42340*/  F2FP.SATFINITE.E4M3.F32.PACK_AB_MERGE_C R16, RZ, R16, RZ ;  /* 0x00000010ff10723e */ /* 0x000fe400048070ff */
[----:B------:R-:W-:Y:S02]  /*42350*/  @P3 LOP3.LUT R12, R12, 0x200, RZ, 0xfc, !PT ;  /* 0x000002000c0c3812 */ /* 0x000fe400078efcff */
[----:B------:R-:W-:Y:S01]  /*42360*/  LOP3.LUT P3, RZ, R4, 0x80, RZ, 0xc0, !PT ;  /* 0x0000008004ff7812 */ /* 0x000fe2000786c0ff */
[----:B------:R0:W-:Y:S01]  /*42370*/  @!P5 STG.E.U8 desc[UR4][R196.64+0xa0], R16 ;  /* 0x0000a010c400d986 */ /* 0x0001e2000c101104 */
[----:B------:R-:W-:Y:S01]  /*42380*/  LOP3.LUT P1, RZ, R6, 0x1000, RZ, 0xc0, !PT ;  /* 0x0000100006ff7812 */ /* 0x000fe2000782c0ff */
[----:B0-----:R-:W-:-:S02]  /*42390*/  FMUL R16, R210, UR60 ;  /* 0x0000003cd2107c20 */ /* 0x001fc40008400000 */
[----:B------:R-:W4:Y:S03]  /*423a0*/  LDL.LU R210, [R1+0x630] ;  /* 0x0006300001d27983 */ /* 0x000f260000300800 */
[----:B------:R-:W-:-:S05]  /*423b0*/  F2FP.SATFINITE.E4M3.F32.PACK_AB_MERGE_C R65, RZ, R16, RZ ;  /* 0x00000010ff41723e */ /* 0x000fca00048070ff */
[----:B------:R-:W0:Y:S02]  /*423c0*/  @!P3 LDC.64 R16, c[0x0][0x5c0] ;  /* 0x00017000ff10bb82 */ /* 0x000e240000000a00 */
[----:B------:R2:W-:Y:S01]  /*423d0*/  @!P1 STG.E.U8 desc[UR4][R200.64+0xa1], R65 ;  /* 0x0000a141c8009986 */ /* 0x0005e2000c101104 */
        /* <DEDUP_REMOVED lines=8> */
[----:B------:R-:W-:-:S13]  /*42460*/  LOP3.LUT P6, RZ, R4, 0x20, RZ, 0xc0, !PT ;  /* 0x0000002004ff7812 */ /* 0x000fda00078cc0ff */
[----:B------:R-:W0:Y:S01]  /*42470*/  @!P6 LDC.64 R16, c[0x0][0x5c0] ;  /* 0x00017000ff10eb82 */ /* 0x000e220000000a00 */
[----:B------:R-:W-:Y:S02]  /*42480*/  F2FP.SATFINITE.E4M3.F32.PACK_AB_MERGE_C R65, RZ, R65, RZ ;  /* 0x00000041ff41723e */ /* 0x000fe400048070ff */
[----:B0-----:R-:W-:-:S05]  /*42490*/  @!P6 IADD3 R16, P5, R152, R16, RZ ;  /* 0x000000109810e210 */ /* 0x001fca0007fbe0ff */
[----:B------:R-:W-:-:S05]  /*424a0*/  @!P6 IMAD.X R17, R154, 0x1, R17, P5 ;  /* 0x000000019a11e824 */ /* 0x000fca00028e0611 */
[----:B------:R4:W-:Y:S01]  /*424b0*/  @!P6 STG.E.U8 desc[UR4][R16.64+0xa1], R65 ;  /* 0x0000a1411000e986 */ /* 0x0009e2000c101104 */
[C---:B------:R-:W-:Y:S02]  /*424c0*/  LOP3.LUT P2, RZ, R6.reuse, 0x800, RZ, 0xc0, !PT ;  /* 0x0000080006ff7812 */ /* 0x040fe4000784c0ff */
[----:B------:R-:W-:Y:S02]  /*424d0*/  LOP3.LUT P0, RZ, R6, 0x400, RZ, 0xc0, !PT ;  /* 0x0000040006ff7812 */ /* 0x000fe4000780c0ff */
[----:B------:R-:W-:Y:S01]  /*424e0*/  LOP3.LUT P4, RZ, R4, 0x2, RZ, 0xc0, !PT ;  /* 0x0000000204ff7812 */ /* 0x000fe2000788c0ff */
[----:B----4-:R-:W-:Y:S02]  /*424f0*/  FMUL R16, R221, UR60 ;  /* 0x0000003cdd107c20 */ /* 0x010fe40008400000 */
[----:B------:R-:W4:Y:S03]  /*42500*/  LDL.LU R221, [R1+0x63c] ;  /* 0x00063c0001dd7983 */ /* 0x000f260000300800 */
[----:B------:R-:W-:Y:S01]  /*42510*/  F2FP.SATFINITE.E4M3.F32.PACK_AB_MERGE_C R16, RZ, R16, RZ ;  /* 0x00000010ff10723e */ /* 0x000fe200048070ff */
[----:B------:R-:W4:Y:S04]  /*42520*/  LDL.LU R208, [R1+0x640] ;  /* 0x0006400001d07983 */ /* 0x000f280000300800 */
[----:B------:R0:W-:Y:S02]  /*42530*/  @!P2 STG.E.U8 desc[UR4][R224.64+0xa8], R16 ;  /* 0x0000a810e000a986 */ /* 0x0001e4000c101104 */
[----:B0-----:R-:W-:-:S02]  /*42540*/  FMUL R16, R209, UR60 ;  /* 0x0000003cd1107c20 */ /* 0x001fc40008400000 */
[----:B------:R-:W4:Y:S03]  /*42550*/  LDL.LU R209, [R1+0x644] ;  /* 0x0006440001d17983 */ /* 0x000f260000300800 */
[----:B------:R-:W-:-:S05]  /*42560*/  F2FP.SATFINITE.E4M3.F32.PACK_AB_MERGE_C R16, RZ, R16, RZ ;  /* 0x00000010ff10723e */ /* 0x000fca00048070ff */
[----:B------:R0:W-:Y:S02]  /*42570*/  @!P0 STG.E.U8 desc[UR4][R166.64+0xa9], R16 ;  /* 0x0000a910a6008986 */ /* 0x0001e4000c101104 */
[----:B0-----:R-:W0:Y:S01]  /*42580*/  @!P4 LDC.64 R16, c[0x0][0x5c0] ;  /* 0x00017000ff10cb82 */ /* 0x001e220000000a00 */
[----:B------:R-:W-:Y:S01]  /*42590*/  LOP3.LUT P1, RZ, R0, 0x40000000, RZ, 0xc0, !PT ;  /* 0x4000000000ff7812 */ /* 0x000fe2000782c0ff */
[----:B------:R-:W-:Y:S02]  /*425a0*/  FMUL R65, R210, UR60 ;  /* 0x0000003cd2417c20 */ /* 0x000fe40008400000 */
[----:B------:R-:W4:Y:S03]  /*425b0*/  LDL.LU R210, [R1+0x648] ;  /* 0x0006480001d27983 */ /* 0x000f260000300800 */
[----:B------:R-:W-:Y:S02]  /*425c0*/  F2FP.SATFINITE.E4M3.F32.PACK_AB_MERGE_C R65, RZ, R65, RZ ;  /* 0x00000041ff41723e */ /* 0x000fe400048070ff */
[----:B0-----:R-:W-:-:S05]  /*425d0*/  @!P4 IADD3 R16, P5, R149, R16, RZ ;  /* 0x000000109510c210 */ /* 0x001fca0007fbe0ff */
[----:B------:R-:W-:-:S05]  /*425e0*/  @!P4 IMAD.X R17, R151, 0x1, R17, P5 ;  /* 0x000000019711c824 */ /* 0x000fca00028e0611 */
[----:B------:R0:W-:Y:S02]  /*425f0*/  @!P4 STG.E.U8 desc[UR4][R16.64+0xa8], R65 ;  /* 0x0000a8411000c986 */ /* 0x0001e4000c101104 */
        /* <DEDUP_REMOVED lines=9> */
[----:B------:R-:W-:Y:S02]  /*42690*/  LOP3.LUT P3, RZ, R0, 0x20000000, RZ, 0xc0, !PT ;  /* 0x2000000000ff7812 */ /* 0x000fe4000786c0ff */
[----:B------:R-:W-:Y:S02]  /*426a0*/  LOP3.LUT R12, R12, 0xfffffbff, RZ, 0xc0, !PT ;  /* 0xfffffbff0c0c7812 */ /* 0x000fe400078ec0ff */
[----:B------:R-:W-:-:S09]  /*426b0*/  F2FP.SATFINITE.E4M3.F32.PACK_AB_MERGE_C R16, RZ, R16, RZ ;  /* 0x00000010ff10723e */ /* 0x000fd200048070ff */
[----:B------:R-:W-:Y:S02]  /*426c0*/  @P3 LOP3.LUT R12, R12, 0x400, RZ, 0xfc, !PT ;  /* 0x000004000c0c3812 */ /* 0x000fe400078efcff */
[C---:B------:R-:W-:Y:S02]  /*426d0*/  LOP3.LUT P3, RZ, R6.reuse, 0x200, RZ, 0xc0, !PT ;  /* 0x0000020006ff7812 */ /* 0x040fe4000786c0ff */
[----:B------:R-:W-:-:S11]  /*426e0*/  LOP3.LUT P5, RZ, R6, 0x100, RZ, 0xc0, !PT ;  /* 0x0000010006ff7812 */ /* 0x000fd600078ac0ff */
[----:B------:R4:W-:Y:S01]  /*426f0*/  @!P3 STG.E.U8 desc[UR4][R218.64+0xa0], R16 ;  /* 0x0000a010da00b986 */ /* 0x0009e2000c101104 */
[----:B------:R-:W-:Y:S02]  /*42700*/  LOP3.LUT P3, RZ, R12, 0x400, RZ, 0xc0, !PT ;  /* 0x000004000cff7812 */ /* 0x000fe4000786c0ff */
[----:B------:R-:W-:Y:S01]  /*42710*/  LOP3.LUT P6, RZ, R0, 0x8000000, RZ, 0xc0, !PT ;  /* 0x0800000000ff7812 */ /* 0x000fe200078cc0ff */
[----:B----4-:R-:W-:Y:S02]  /*42720*/  FMUL R16, R221, UR60 ;  /* 0x0000003cdd107c20 */ /* 0x010fe40008400000 */
[----:B------:R-:W4:Y:S03]  /*42730*/  LDL.LU R221, [R1+0x654] ;  /* 0x0006540001dd7983 */ /* 0x000f260000300800 */
[----:B------:R-:W-:-:S05]  /*42740*/  F2FP.SATFINITE.E4M3.F32.PACK_AB_MERGE_C R16, RZ, R16, RZ ;  /* 0x00000010ff10723e */ /* 0x000fca00048070ff */
[----:B------:R0:W-:Y:S02]  /*42750*/  @!P5 STG.E.U8 desc[UR4][R162.64+0xa1], R16 ;  /* 0x0000a110a200d986 */ /* 0x0001e4000c101104 */
[----:B0-----:R-:W0:Y:S01]  /*42760*/  @!P3 LDC.64 R16, c[0x0][0x5c0] ;  /* 0x00017000ff10bb82 */ /* 0x001e220000000a00 */
[----:B------:R-:W-:-:S05]  /*42770*/  FMUL R65, R208, UR60 ;  /* 0x0000003cd0417c20 */ /* 0x000fca0008400000 */
[----:B------:R-:W-:Y:S02]  /*42780*/  F2FP.SATFINITE.E4M3.F32.PACK_AB_MERGE_C R65, RZ, R65, RZ ;  /* 0x00000041ff41723e */ /* 0x000fe400048070ff */
[----:B0-----:R-:W-:-:S05]  /*42790*/  @!P3 IADD3 R16, P5, R160, R16, RZ ;  /* 0x00000010a010b210 */ /* 0x001fca0007fbe0ff */
[----:B------:R-:W-:Y:S01]  /*427a0*/  @!P3 IMAD.X R17, R174, 0x1, R17, P5 ;  /* 0x00000001ae11b824 */ /* 0x000fe200028e0611 */
[----:B------:R-:W-:-:S13]  /*427b0*/  LOP3.LUT P5, RZ, R0, 0x20000000, RZ, 0xc0, !PT ;  /* 0x2000000000ff7812 */ /* 0x000fda00078ac0ff */
[----:B------:R0:W-:Y:S02]  /*427c0*/  @!P5 STG.E.U8 desc[UR4][R16.64+0xa0], R65 ;  /* 0x0000a0411000d986 */ /* 0x0001e4000c101104 */
[----:B0-----:R-:W-:Y:S01]  /*427d0*/  FMUL R65, R209, UR60 ;  /* 0x0000003cd1417c20 */ /* 0x001fe20008400000 */
[----:B------:R-:W0:Y:S01]  /*427e0*/  @!P6 LDC.64 R16, c[0x0][0x5c0] ;  /* 0x00017000ff10eb82 */ /* 0x000e220000000a00 */
[----:B------:R-:W4:Y:S03]  /*427f0*/  LDL.LU R209, [R1+0x658] ;  /* 0x0006580001d17983 */ /* 0x000f260000300800 */
        /* <DEDUP_REMOVED lines=24> */
[----:B------:R-:W-:Y:S02]  /*42980*/  LOP3.LUT P3, RZ, R12, 0x200, RZ, 0xc0, !PT ;  /* 0x000002000cff7812 */ /* 0x000fe4000786c0ff */
[----:B0-----:R-:W-:Y:S01]  /*42990*/  @!P1 IADD3 R16, P5, R176, R16, RZ ;  /* 0x00000010b0109210 */ /* 0x001fe20007fbe0ff */
[----:B----4-:R-:W-:Y:S02]  /*429a0*/  FMUL R65, R221, UR60 ;  /* 0x0000003cdd417c20 */ /* 0x010fe40008400000 */
[----:B------:R-:W4:Y:S02]  /*429b0*/  LDL.LU R221, [R1+0x668] ;  /* 0x0006680001dd7983 */ /* 0x000f240000300800 */
[----:B------:R-:W-:Y:S01]  /*429c0*/  @!P1 IMAD.X R17, R186, 0x1, R17, P5 ;  /* 0x00000001ba119824 */ /* 0x000fe200028e0611 */
[----:B------:R-:W-:Y:S01]  /*429d0*/  ISETP.LT.OR P5, PT, R28, 0xb1, !P3 ;  /* 0x000000b11c00780c */ /* 0x000fe20005fa1670 */
[----:B------:R-:W4:Y:S01]  /*429e0*/  LDL.LU R208, [R1+0x66c] ;  /* 0x00066c0001d07983 */ /* 0x000f220000300800 */
[----:B------:R-:W-:-:S05]  /*429f0*/  F2FP.SATFINITE.E4M3.F32.PACK_AB_MERGE_C R65, RZ, R65, RZ ;  /* 0x00000041ff41723e */ /* 0x000fca00048070ff */
[----:B------:R0:W-:Y:S06]  /*42a00*/  @!P1 STG.E.U8 desc[UR4][R16.64+0xa9], R65 ;  /* 0x0000a94110009986 */ /* 0x0001ec000c101104 */
[----:B0-----:R-:W0:Y:S02]  /*42a10*/  @!P5 LDC.64 R16, c[0x0][0x5c0] ;  /* 0x00017000ff10db82 */ /* 0x001e240000000a00 */
[----:B0-----:R-:W-:-:S05]  /*42a20*/  @!P5 IADD3 R16, P6, R14, R16, RZ ;  /* 0x000000100e10d210 */ /* 0x001fca0007fde0ff */
[----:B------:R-:W-:Y:S02]  /*42a30*/  @!P5 IMAD.X R17, R29, 0x1, R17, P6 ;  /* 0x000000011d11d824 */ /* 0x000fe400030e0611 */
[----:B------:R-:W-:-:S05]  /*42a40*/  FMUL R65, R209, UR60 ;  /* 0x0000003cd1417c20 */ /* 0x000fca0008400000 */
[----:B------:R-:W-:-:S05]  /*42a50*/  F2FP.SATFINITE.E4M3.F32.PACK_AB_MERGE_C R65, RZ, R65, RZ ;  /* 0x00000041ff41723e */ /* 0x000fca00048070ff */
[----:B------:R0:W-:Y:S01]  /*42a60*/  @!P5 STG.E.U8 desc[UR4][R16.64+0xb0], R65 ;  /* 0x0000b0411000d986 */ /* 0x0001e2000c101104 */
[----:B------:R-:W-:-:S13]  /*42a70*/  ISETP.LT.OR P5, PT, R28, 0xb2, !P3 ;  /* 0x000000b21c00780c */ /* 0x000fda0005fa1670 */
        /* <DEDUP_REMOVED lines=8> */
[----:B0-----:R-:W-:-:S05]  /*42b00*/  FMUL R16, R210, UR60 ;  /* 0x0000003cd2107c20 */ /* 0x001fca0008400000 */
[----:B------:R-:W-:-:S05]  /*42b10*/  F2FP.SATFINITE.E4M3.F32.PACK_AB_MERGE_C R16, RZ, R16, RZ ;  /* 0x00000010ff10723e */ /* 0x000fca00048070ff */
[----:B------:R3:W-:Y:S02]  /*42b20*/  @!P2 STG.E.U8 desc[UR4][R158.64+0xb0], R16 ;  /* 0x0000b0109e00a986 */ /* 0x0007e4000c101104 */
[----:B---3--:R-:W-:Y:S02]  /*42b30*/  FMUL R16, R220, UR60 ;  /* 0x0000003cdc107c20 */ /* 0x008fe40008400000 */
[----:B------:R-:W3:Y:S01]  /*42b40*/  LDL.LU R220, [R1+0x674] ;  /* 0x0006740001dc7983 */ /* 0x000ee20000300800 */
[----:B------:R-:W-:Y:S02]  /*42b50*/  LOP3.LUT P4, RZ, R6, 0x8, RZ, 0xc0, !PT ;  /* 0x0000000806ff7812 */ /* 0x000fe4000788c0ff */
[----:B------:R-:W-:Y:S01]  /*42b60*/  ISETP.LT.OR P5, PT, R28, 0xb9, !P3 ;  /* 0x000000b91c00780c */ /* 0x000fe20005fa1670 */
[----:B------:R-:W3:Y:S01]  /*42b70*/  LDL.LU R209, [R1+0x678] ;  /* 0x0006780001d17983 */ /* 0x000ee20000300800 */
[----:B------:R-:W-:-:S03]  /*42b80*/  F2FP.SATFINITE.E4M3.F32.PACK_AB_MERGE_C R16, RZ, R16, RZ ;  /* 0x00000010ff10723e */ /* 0x000fc600048070ff */
[----:B------:R-:W3:Y:S06]  /*42b90*/  LDL.LU R210, [R1+0x67c] ;  /* 0x00067c0001d27983 */ /* 0x000eec0000300800 */
[----:B------:R0:W-:Y:S02]  /*42ba0*/  @!P4 STG.E.U8 desc[UR4][R142.64+0xb1], R16 ;  /* 0x0000b1108e00c986 */ /* 0x0001e4000c101104 */
[----:B0-----:R-:W0:Y:S02]  /*42bb0*/  @!P5 LDC.64 R16, c[0x0][0x5c0] ;  /* 0x00017000ff10db82 */ /* 0x001e240000000a00 */
[----:B0-----:R-:W-:-:S05]  /*42bc0*/  @!P5 IADD3 R16, P6, R14, R16, RZ ;  /* 0x000000100e10d210 */ /* 0x001fca0007fde0ff */
[----:B------:R-:W-:Y:S02]  /*42bd0*/  @!P5 IMAD.X R17, R29, 0x1, R17, P6 ;  /* 0x000000011d11d824 */ /* 0x000fe400030e0611 */
[----:B----4-:R-:W-:Y:S02]  /*42be0*/  FMUL R65, R221, UR60 ;  /* 0x0000003cdd417c20 */ /* 0x010fe40008400000 */
[----:B------:R-:W4:Y:S03]  /*42bf0*/  LDL.LU R221, [R1+0x680] ;  /* 0x0006800001dd7983 */ /* 0x000f260000300800 */
[----:B------:R-:W-:-:S05]  /*42c00*/  F2FP.SATFINITE.E4M3.F32.PACK_AB_MERGE_C R65, RZ, R65, RZ ;  /* 0x00000041ff41723e */ /* 0x000fca00048070ff */
[----:B------:R0:W-:Y:S01]  /*42c10*/  @!P5 STG.E.U8 desc[UR4][R16.64+0xb8], R65 ;  /* 0x0000b8411000d986 */ /* 0x0001e2000c101104 */
[----:B------:R-:W-:-:S13]  /*42c20*/  ISETP.LT.OR P5, PT, R28, 0xba, !P3 ;  /* 0x000000ba1c00780c */ /* 0x000fda0005fa1670 */
[----:B0-----:R-:W0:Y:S01]  /*42c30*/  @!P5 LDC.64 R16, c[0x0][0x5c0] ;  /* 0x00017000ff10db82 */ /* 0x001e220000000a00 */
[----:B------:R-:W-:Y:S01]  /*42c40*/  FMUL R65, R208, UR60 ;  /* 0x0000003cd0417c20 */ /* 0x000fe20008400000 */
[----:B------:R-:W-:-:S04]  /*42c50*/  LOP3.LUT P0, RZ, R6, 0x1, RZ, 0xc0, !PT ;  /* 0x0000000106ff7812 */ /* 0x000fc8000780c0ff */
[----:B------:R-:W-:Y:S02]  /*42c60*/  F2FP.SATFINITE.E4M3.F32.PACK_AB_MERGE_C R65, RZ, R65, RZ ;  /* 0x00000041ff41723e */ /* 0x000fe400048070ff */
[----:B0-----:R-:W-:-:S05]  /*42c70*/  @!P5 IADD3 R16, P6, R14, R16, RZ ;  /* 0x000000100e10d210 */ /* 0x001fca0007fde0ff */
[----:B------:R-:W-:-:S05]  /*42c80*/  @!P5 IMAD.X R17, R29, 0x1, R17, P6 ;  /* 0x000000011d11d824 */ /* 0x000fca00030e0611 */
[----:B------:R2:W-:Y:S02]  /*42c90*/  @!P5 STG.E.U8 desc[UR4][R16.64+0xb9], R65 ;  /* 0x0000b9411000d986 */ /* 0x0005e4000c101104 */
[----:B--2---:R-:W-:Y:S02]  /*42ca0*/  FMUL R16, R211, UR60 ;  /* 0x0000003cd3107c20 */ /* 0x004fe40008400000 */
[----:B------:R-:W2:Y:S03]  /*42cb0*/  LDL.LU R211, [R1+0x684] ;  /* 0x0006840001d37983 */ /* 0x000ea60000300800 */
[----:B------:R-:W-:-:S05]  /*42cc0*/  F2FP.SATFINITE.E4M3.F32.PACK_AB_MERGE_C R16, RZ, R16, RZ ;  /* 0x00000010ff10723e */ /* 0x000fca00048070ff */
[----:B------:R3:W-:Y:S02]  /*42cd0*/  @!P0 STG.E.U8 desc[UR4][R136.64+0xb8], R16 ;  /* 0x0000b81088008986 */ /* 0x0007e4000c101104 */
[----:B---3--:R-:W-:Y:S02]  /*42ce0*/  FMUL R16, R220, UR60 ;  /* 0x0000003cdc107c20 */ /* 0x008fe40008400000 */
[----:B------:R-:W3:Y:S01]  /*42cf0*/  LDL.LU R220, [R1+0x688] ;  /* 0x0006880001dc7983 */ /* 0x000ee20000300800 */
[C---:B------:R-:W-:Y:S02]  /*42d00*/  LOP3.LUT P1, RZ, R5.reuse, 0x40000000, RZ, 0xc0, !PT ;  /* 0x4000000005ff7812 */ /* 0x040fe4000782c0ff */
[----:B------:R-:W-:Y:S02]  /*42d10*/  F2FP.SATFINITE.E4M3.F32.PACK_AB_MERGE_C R16, RZ, R16, RZ ;  /* 0x00000010ff10723e */ /* 0x000fe400048070ff */
[----:B------:R-:W-:Y:S02]  /*42d20*/  LOP3.LUT P5, RZ, R5, 0x20000000, RZ, 0xc0, !PT ;  /* 0x2000000005ff7812 */ /* 0x000fe400078ac0ff */
[----:B------:R-:W-:-:S07]  /*42d30*/  LOP3.LUT R12, R12, 0xffffff7f, RZ, 0xc0, !PT ;  /* 0xffffff7f0c0c7812 */ /* 0x000fce00078ec0ff */
[----:B------:R0:W-:Y:S01]  /*42d40*/  @!P1 STG.E.U8 desc[UR4][R132.64+0xb9], R16 ;  /* 0x0000b91084009986 */ /* 0x0001e2000c101104 */
[----:B------:R-:W-:Y:S02]  /*42d50*/  @P3 LOP3.LUT R12, R12, 0x80, RZ, 0xfc, !PT ;  /* 0x000000800c0c3812 */ /* 0x000fe400078efcff */
[----:B------:R-:W-:Y:S01]  /*42d60*/  LOP3.LUT P3, RZ, R4, 0x10, RZ, 0xc0, !PT ;  /* 0x0000001004ff7812 */ /* 0x000fe2000786c0ff */
[----:B0-----:R-:W-:Y:S02]  /*42d70*/  FMUL R16, R209, UR60 ;  /* 0x0000003cd1107c20 */ /* 0x001fe40008400000 */
[----:B------:R-:W3:Y:S03]  /*42d80*/  LDL.LU R209, [R1+0x68c] ;  /* 0x00068c0001d17983 */ /* 0x000ee60000300800 */
[----:B------:R-:W-:-:S05]  /*42d90*/  F2FP.SATFINITE.E4M3.F32.PACK_AB_MERGE_C R16, RZ, R16, RZ ;  /* 0x00000010ff10723e */ /* 0x000fca00048070ff */
[----:B------:R0:W-:Y:S02]  /*42da0*/  @!P5 STG.E.U8 desc[UR4][R128.64+0xb0], R16 ;  /* 0x0000b0108000d986 */ /* 0x0001e4000c101104 */
[----:B0-----:R-:W-:Y:S01]  /*42db0*/  FMUL R16, R210, UR60 ;  /* 0x0000003cd2107c20 */ /* 0x001fe20008400000 */
[----:B------:R-:W-:Y:S01]  /*42dc0*/  LOP3.LUT P4, RZ, R5, 0x10000000, RZ, 0xc0, !PT ;  /* 0x1000000005ff7812 */ /* 0x000fe2000788c0ff */
[----:B------:R-:W3:Y:S03]  /*42dd0*/  LDL.LU R210, [R1+0x690] ;  /* 0x0006900001d27983 */ /* 0x000ee60000300800 */
[----:B------:R-:W-:Y:S02]  /*42de0*/  F2FP.SATFINITE.E4M3.F32.PACK_AB_MERGE_C R65, RZ, R16, RZ ;  /* 0x00000010ff41723e */ /* 0x000fe400048070ff */
[----:B------:R-:W0:Y:S01]  /*42df0*/  @!P3 LDC.64 R16, c[0x0][0x5c0] ;  /* 0x00017000ff10bb82 */ /* 0x000e220000000a00 */
[----:B------:R-:W-:-:S06]  /*42e00*/  LOP3.LUT P6, RZ, R4, 0x1, RZ, 0xc0, !PT ;  /* 0x0000000104ff7812 */ /* 0x000fcc00078cc0ff */
[----:B------:R4:W-:Y:S01]  /*42e10*/  @!P4 STG.E.U8 desc[UR4][R126.64+0xb1], R65 ;  /* 0x0000b1417e00c986 */ /* 0x0009e2000c101104 */
[----:B0-----:R-:W-:-:S05]  /*42e20*/  @!P3 IADD3 R16, P5, R233, R16, RZ ;  /* 0x00000010e910b210 */ /* 0x001fca0007fbe0ff */
[----:B------:R-:W-:Y:S02]  /*42e30*/  @!P3 IMAD.X R17, R237, 0x1, R17, P5 ;  /* 0x00000001ed11b824 */ /* 0x000fe400028e0611 */
[----:B----4-:R-:W-:Y:S02]  /*42e40*/  FMUL R65, R221, UR60 ;  /* 0x0000003cdd417c20 */ /* 0x010fe40008400000 */
[----:B------:R-:W4:Y:S03]  /*42e50*/  LDL.LU R221, [R1+0x694] ;  /* 0x0006940001dd7983 */ /* 0x000f260000300800 */
[----:B------:R-:W-:-:S05]  /*42e60*/  F2FP.SATFINITE.E4M3.F32.PACK_AB_MERGE_C R65, RZ, R65, RZ ;  /* 0x00000041ff41723e */ /* 0x000fca00048070ff */
[----:B------:R0:W-:Y:S02]  /*42e70*/  @!P3 STG.E.U8 desc[UR4][R16.64+0xb0], R65 ;  /* 0x0000b0411000b986 */ /* 0x0001e4000c101104 */
[----:B0-----:R-:W0:Y:S02]  /*42e80*/  @!P6 LDC.64 R16, c[0x0][0x5c0] ;  /* 0x00017000ff10eb82 */ /* 0x001e240000000a00 */
        /* <DEDUP_REMOVED lines=8> */
[C---:B------:R-:W-:Y:S02]  /*42f10*/  LOP3.LUT P2, RZ, R5.reuse, 0x2000000, RZ, 0xc0, !PT ;  /* 0x0200000005ff7812 */ /* 0x040fe4000784c0ff */
[----:B------:R-:W-:Y:S01]  /*42f20*/  F2FP.SATFINITE.E4M3.F32.PACK_AB_MERGE_C R16, RZ, R16, RZ ;  /* 0x00000010ff10723e */ /* 0x000fe200048070ff */
[----:B------:R-:W3:Y:S01]  /*42f30*/  LDL.LU R208, [R1+0x6a0] ;  /* 0x0006a00001d07983 */ /* 0x000ee20000300800 */
[----:B------:R-:W-:Y:S02]  /*42f40*/  LOP3.LUT P0, RZ, R5, 0x1000000, RZ, 0xc0, !PT ;  /* 0x0100000005ff7812 */ /* 0x000fe4000780c0ff */
[----:B------:R-:W-:-:S07]  /*42f50*/  LOP3.LUT P1, RZ, R0, 0x10000000, RZ, 0xc0, !PT ;  /* 0x1000000000ff7812 */ /* 0x000fce000782c0ff */
[----:B------:R0:W-:Y:S02]  /*42f60*/  @!P2 STG.E.U8 desc[UR4][R120.64+0xb8], R16 ;  /* 0x0000b8107800a986 */ /* 0x0001e4000c101104 */
[----:B0-----:R-:W-:Y:S02]  /*42f70*/  FMUL R16, R209, UR60 ;  /* 0x0000003cd1107c20 */ /* 0x001fe40008400000 */
[----:B------:R-:W3:Y:S03]  /*42f80*/  LDL.LU R209, [R1+0x6a4] ;  /* 0x0006a40001d17983 */ /* 0x000ee60000300800 */
[----:B------:R-:W-:-:S05]  /*42f90*/  F2FP.SATFINITE.E4M3.F32.PACK_AB_MERGE_C R16, RZ, R16, RZ ;  /* 0x00000010ff10723e */ /* 0x000fca00048070ff */
[----:B------:R0:W-:Y:S02]  /*42fa0*/  @!P0 STG.E.U8 desc[UR4][R116.64+0xb9], R16 ;  /* 0x0000b91074008986 */ /* 0x0001e4000c101104 */
[----:B0-----:R-:W0:Y:S01]  /*42fb0*/  @!P1 LDC.64 R16, c[0x0][0x5c0] ;  /* 0x00017000ff109b82 */ /* 0x001e220000000a00 */
[----:B------:R-:W-:Y:S02]  /*42fc0*/  FMUL R65, R210, UR60 ;  /* 0x0000003cd2417c20 */ /* 0x000fe40008400000 */
[----:B------:R-:W3:Y:S03]  /*42fd0*/  LDL.LU R210, [R1+0x6a8] ;  /* 0x0006a80001d27983 */ /* 0x000ee60000300800 */
[----:B------:R-:W-:Y:S02]  /*42fe0*/  F2FP.SATFINITE.E4M3.F32.PACK_AB_MERGE_C R65, RZ, R65, RZ ;  /* 0x00000041ff41723e */ /* 0x000fe400048070ff */
[----:B0-----:R-:W-:-:S05]  /*42ff0*/  @!P1 IADD3 R16, P5, R205, R16, RZ ;  /* 0x00000010cd109210 */ /* 0x001fca0007fbe0ff */
[----:B------:R-:W-:-:S05]  /*43000*/  @!P1 IMAD.X R17, R230, 0x1, R17, P5 ;  /* 0x00000001e6119824 */ /* 0x000fca00028e0611 */
[----:B------:R4:W-:Y:S02]  /*43010*/  @!P1 STG.E.U8 desc[UR4][R16.64+0xb8], R65 ;  /* 0x0000b84110009986 */ /* 0x0009e4000c101104 */
[----:B----4-:R-:W-:Y:S02]  /*43020*/  FMUL R65, R221, UR60 ;  /* 0x0000003cdd417c20 */ /* 0x010fe40008400000 */
[----:B------:R-:W4:Y:S01]  /*43030*/  LDL.LU R221, [R1+0x6ac] ;  /* 0x0006ac0001dd7983 */ /* 0x000f220000300800 */
[----:B--2---:R-:W-:-:S03]  /*43040*/  FMUL R68, R211, UR60 ;  /* 0x0000003cd3447c20 */ /* 0x004fc60008400000 */
[----:B------:R-:W2:Y:S02]  /*43050*/  LDL.LU R211, [R1+0x6b0] ;  /* 0x0006b00001d37983 */ /* 0x000ea40000300800 */
[----:B------:R-:W-:Y:S01]  /*43060*/  F2FP.SATFINITE.E4M3.F32.PACK_AB_MERGE_C R69, RZ, R68, RZ ;  /* 0x00000044ff45723e */ /* 0x000fe200048070ff */
[----:B---3--:R-:W-:Y:S02]  /*43070*/  FMUL R68, R220, UR60 ;  /* 0x0000003cdc447c20 */ /* 0x008fe40008400000 */
[----:B------:R-:W3:Y:S01]  /*43080*/  LDL.LU R220, [R1+0x6b4] ;  /* 0x0006b40001dc7983 */ /* 0x000ee20000300800 */
[C---:B------:R-:W-:Y:S02]  /*43090*/  LOP3.LUT P4, RZ, R0.reuse, 0x800000, RZ, 0xc0, !PT ;  /* 0x0080000000ff7812 */ /* 0x040fe4000788c0ff */
[----:B------:R-:W-:-:S11]  /*430a0*/  LOP3.LUT P3, RZ, R0, 0x400000, RZ, 0xc0, !PT ;  /* 0x0040000000ff7812 */ /* 0x000fd6000786c0ff */
[----:B------:R-:W0:Y:S01]  /*430b0*/  @!P4 LDC.64 R16, c[0x0][0x5c0] ;  /* 0x00017000ff10cb82 */ /* 0x000e220000000a00 */
[----:B------:R-:W-:-:S04]  /*430c0*/  LOP3.LUT R12, R12, 0xfffffeff, RZ, 0xc0, !PT ;  /* 0xfffffeff0c0c7812 */ /* 0x000fc800078ec0ff */
[----:B------:R-:W-:Y:S02]  /*430d0*/  @P3 LOP3.LUT R12, R12, 0x100, RZ, 0xfc, !PT ;  /* 0x000001000c0c3812 */ /* 0x000fe400078efcff */
[----:B------:R-:W-:Y:S02]  /*430e0*/  LOP3.LUT P3, RZ, R5, 0x800000, RZ, 0xc0, !PT ;  /* 0x0080000005ff7812 */ /* 0x000fe4000786c0ff */
[----:B------:R-:W-:Y:S02]  /*430f0*/  F2FP.SATFINITE.E4M3.F32.PACK_AB_MERGE_C R65, RZ, R65, RZ ;  /* 0x00000041ff41723e */ /* 0x000fe400048070ff */
[----:B0-----:R-:W-:-:S05]  /*43100*/  @!P4 IADD3 R16, P5, R192, R16, RZ ;  /* 0x00000010c010c210 */ /* 0x001fca0007fbe0ff */
[----:B------:R-:W-:-:S05]  /*43110*/  @!P4 IMAD.X R17, R195, 0x1, R17, P5 ;  /* 0x00000001c311c824 */ /* 0x000fca00028e0611 */
[----:B------:R0:W-:Y:S04]  /*43120*/  @!P4 STG.E.U8 desc[UR4][R16.64+0xb9], R65 ;  /* 0x0000b9411000c986 */ /* 0x0001e8000c101104 */
[----:B------:R1:W-:Y:S01]  /*43130*/  @!P3 STG.E.U8 desc[UR4][R118.64+0xb0], R69 ;  /* 0x0000b0457600b986 */ /* 0x0003e2000c101104 */
[----:B------:R-:W-:Y:S02]  /*43140*/  LOP3.LUT P3, RZ, R12, 0x100, RZ, 0xc0, !PT ;  /* 0x000001000cff7812 */ /* 0x000fe4000786c0ff */
[----:B------:R-:W-:-:S11]  /*43150*/  LOP3.LUT P5, RZ, R5, 0x400000, RZ, 0xc0, !PT ;  /* 0x0040000005ff7812 */ /* 0x000fd600078ac0ff */
[----:B0-----:R-:W0:Y:S01]  /*43160*/  @!P3 LDC.64 R16, c[0x0][0x5c0] ;  /* 0x00017000ff10bb82 */ /* 0x001e220000000a00 */
[----:B------:R-:W-:-:S05]  /*43170*/  F2FP.SATFINITE.E4M3.F32.PACK_AB_MERGE_C R97, RZ, R68, RZ ;  /* 0x00000044ff61723e */ /* 0x000fca00048070ff */
[----:B------:R-:W-:Y:S01]  /*43180*/  @!P5 STG.E.U8 desc[UR4][R114.64+0xb1], R97 ;  /* 0x0000b1617200d986 */ /* 0x000fe2000c101104 */
[----:B------:R-:W-:Y:S01]  /*43190*/  LOP3.LUT P6, RZ, R0, 0x200000, RZ, 0xc0, !PT ;  /* 0x0020000000ff7812 */ /* 0x000fe200078cc0ff */
[----:B------:R-:W-:Y:S01]  /*431a0*/  FMUL R68, R208, UR60 ;  /* 0x0000003cd0447c20 */ /* 0x000fe20008400000 */
[----:B0-----:R-:W-:-:S05]  /*431b0*/  @!P3 IADD3 R16, P5, R228, R16, RZ ;  /* 0x00000010e410b210 */ /* 0x001fca0007fbe0ff */
[----:B------:R-:W-:Y:S01]  /*431c0*/  @!P3 IMAD.X R17, R231, 0x1, R17, P5 ;  /* 0x00000001e711b824 */ /* 0x000fe200028e0611 */
[----:B------:R-:W-:Y:S02]  /*431d0*/  LOP3.LUT P5, RZ, R0, 0x400000, RZ, 0xc0, !PT ;  /* 0x0040000000ff7812 */ /* 0x000fe400078ac0ff */
[----:B------:R-:W-:Y:S01]  /*431e0*/  F2FP.SATFINITE.E4M3.F32.PACK_AB_MERGE_C R117, RZ, R68, RZ ;  /* 0x00000044ff75723e */ /* 0x000fe200048070ff */
[----:B------:R-:W-:Y:S02]  /*431f0*/  FMUL R65, R209, UR60 ;  /* 0x0000003cd1417c20 */ /* 0x000fe40008400000 */
[----:B------:R-:W3:Y:S08]  /*43200*/  LDL.LU R209, [R1+0x6b8] ;  /* 0x0006b80001d17983 */ /* 0x000ef00000300800 */
[----:B------:R0:W-:Y:S01]  /*43210*/  @!P5 STG.E.U8 desc[UR4][R16.64+0xb0], R117 ;  /* 0x0000b0751000d986 */ /* 0x0001e2000c101104 */
[----:B-1----:R-:W-:Y:S01]  /*43220*/  F2FP.SATFINITE.E4M3.F32.PACK_AB_MERGE_C R69, RZ, R65, RZ ;  /* 0x00000041ff45723e */ /* 0x002fe200048070ff */
[----:B------:R-:W-:Y:S01]  /*43230*/  FMUL R65, R210, UR60 ;  /* 0x0000003cd2417c20 */ /* 0x000fe20008400000 */
[----:B0-----:R-:W0:Y:S04]  /*43240*/  @!P6 LDC.64 R16, c[0x0][0x5c0] ;  /* 0x00017000ff10eb82 */ /* 0x001e280000000a00 */
[----:B------:R-:W-:Y:S01]  /*43250*/  F2FP.SATFINITE.E4M3.F32.PACK_AB_MERGE_C R97, RZ, R65, RZ ;  /* 0x00000041ff61723e */ /* 0x000fe200048070ff */
[----:B----4-:R-:W-:-:S02]  /*43260*/  FMUL R65, R221, UR60 ;  /* 0x0000003cdd417c20 */ /* 0x010fc40008400000 */
[----:B------:R-:W4:Y:S04]  /*43270*/  LDL.LU R221, [R1+0x6bc] ;  /* 0x0006bc0001dd7983 */ /* 0x000f280000300800 */
[----:B------:R-:W4:Y:S01]  /*43280*/  LDL.LU R210, [R1+0x6c0] ;  /* 0x0006c00001d27983 */ /* 0x000f220000300800 */
[----:B------:R-:W-:Y:S02]  /*43290*/  F2FP.SATFINITE.E4M3.F32.PACK_AB_MERGE_C R115, RZ, R65, RZ ;  /* 0x00000041ff73723e */ /* 0x000fe400048070ff */
[----:B0-----:R-:W-:-:S05]  /*432a0*/  @!P6 IADD3 R16, P5, R204, R16, RZ ;  /* 0x00000010cc10e210 */ /* 0x001fca0007fbe0ff */
[----:B------:R-:W-:-:S05]  /*432b0*/  @!P6 IMAD.X R17, R229, 0x1, R17, P5 ;  /* 0x00000001e511e824 */ /* 0x000fca00028e0611 */
[----:B------:R0:W-:Y:S01]  /*432c0*/  @!P6 STG.E.U8 desc[UR4][R16.64+0xb1], R69 ;  /* 0x0000b1451000e986 */ /* 0x0001e2000c101104 */
[----:B--2---:R-:W-:-:S03]  /*432d0*/  FMUL R65, R211, UR60 ;  /* 0x0000003cd3417c20 */ /* 0x004fc60008400000 */
[----:B------:R-:W2:Y:S02]  /*432e0*/  LDL.LU R211, [R1+0x6c4] ;  /* 0x0006c40001d37983 */ /* 0x000ea40000300800 */
[----:B0-----:R-:W-:Y:S01]  /*432f0*/  F2FP.SATFINITE.E4M3.F32.PACK_AB_MERGE_C R69, RZ, R65, RZ ;  /* 0x00000041ff45723e */ /* 0x001fe200048070ff */
[----:B---3--:R-:W-:Y:S02]  /*43300*/  FMUL R65, R220, UR60 ;  /* 0x0000003cdc417c20 */ /* 0x008fe40008400000 */
[----:B------:R-:W3:Y:S01]  /*43310*/  LDL.LU R220, [R1+0x6c8] ;  /* 0x0006c80001dc7983 */ /* 0x000ee20000300800 */
[----:B------:R-:W-:-:S13]  /*43320*/  LOP3.LUT P0, RZ, R0, 0x80000, RZ, 0xc0, !PT ;  /* 0x0008000000ff7812 */ /* 0x000fda000780c0ff */
[----:B------:R-:W0:Y:S01]  /*43330*/  @!P0 LDC.64 R16, c[0x0][0x5c0] ;  /* 0x00017000ff108b82 */ /* 0x000e220000000a00 */
[C---:B------:R-:W-:Y:S02]  /*43340*/  LOP3.LUT P2, RZ, R5.reuse, 0x80000, RZ, 0xc0, !PT ;  /* 0x0008000005ff7812 */ /* 0x040fe4000784c0ff */
[----:B------:R-:W-:Y:S02]  /*43350*/  LOP3.LUT P1, RZ, R5, 0x40000, RZ, 0xc0, !PT ;  /* 0x0004000005ff7812 */ /* 0x000fe4000782c0ff */
[----:B------:R-:W-:-:S09]  /*43360*/  LOP3.LUT P4, RZ, R0, 0x10000, RZ, 0xc0, !PT ;  /* 0x0001000000ff7812 */ /* 0x000fd2000788c0ff */
[----:B------:R-:W-:Y:S01]  /*43370*/  @!P2 STG.E.U8 desc[UR4][R112.64+0xb8], R97 ;  /* 0x0000b8617000a986 */ /* 0x000fe2000c101104 */
[----:B0-----:R-:W-:-:S03]  /*43380*/  @!P0 IADD3 R16, P5, R194, R16, RZ ;  /* 0x00000010c2108210 */ /* 0x001fc60007fbe0ff */
[----:B------:R-:W-:Y:S02]  /*43390*/  @!P1 STG.E.U8 desc[UR4][R106.64+0xb9], R115 ;  /* 0x0000b9736a009986 */ /* 0x000fe4000c101104 */
[----:B------:R-:W-:-:S05]  /*433a0*/  @!P0 IMAD.X R17, R215, 0x1, R17, P5 ;  /* 0x00000001d7118824 */ /* 0x000fca00028e0611 */
[----:B------:R0:W-:Y:S02]  /*433b0*/  @!P0 STG.E.U8 desc[UR4][R16.64+0xb8], R69 ;  /* 0x0000b84510008986 */ /* 0x0001e4000c101104 */
[----:B0-----:R-:W0:Y:S01]  /*433c0*/  @!P4 LDC.64 R16, c[0x0][0x5c0] ;  /* 0x00017000ff10cb82 */ /* 0x001e220000000a00 */
[----:B------:R-:W-:Y:S02]  /*433d0*/  LOP3.LUT P3, RZ, R12, 0x80, RZ, 0xc0, !PT ;  /* 0x000000800cff7812 */ /* 0x000fe4000786c0ff */
[----:B------:R-:W-:Y:S02]  /*433e0*/  F2FP.SATFINITE.E4M3.F32.PACK_AB_MERGE_C R97, RZ, R65, RZ ;  /* 0x00000041ff61723e */ /* 0x000fe400048070ff */
[----:B0-----:R-:W-:-:S05]  /*433f0*/  @!P4 IADD3 R16, P5, R193, R16, RZ ;  /* 0x00000010c110c210 */ /* 0x001fca0007fbe0ff */
[----:B------:R-:W-:Y:S01]  /*43400*/  @!P4 IMAD.X R17, R214, 0x1, R17, P5 ;  /* 0x00000001d611c824 */ /* 0x000fe200028e0611 */
[----:B------:R-:W-:-:S04]  /*43410*/  ISETP.LT.OR P5, PT, R28, 0xc1, !P3 ;  /* 0x000000c11c00780c */ /* 0x000fc80005fa1670 */
[----:B------:R0:W-:Y:S01]  /*43420*/  @!P4 STG.E.U8 desc[UR4][R16.64+0xb9], R97 ;  /* 0x0000b9611000c986 */ /* 0x0001e2000c101104 */
[----:B------:R-:W-:-:S03]  /*43430*/  FMUL R65, R209, UR60 ;  /* 0x0000003cd1417c20 */ /* 0x000fc60008400000 */
[----:B------:R-:W3:Y:S05]  /*43440*/  LDL.LU R209, [R1+0x6cc] ;  /* 0x0006cc0001d17983 */ /* 0x000eea0000300800 */
[----:B0-----:R-:W0:Y:S01]  /*43450*/  @!P5 LDC.64 R16, c[0x0][0x5c0] ;  /* 0x00017000ff10db82 */ /* 0x001e220000000a00 */
[----:B------:R-:W-:Y:S01]  /*43460*/  F2FP.SATFINITE.E4M3.F32.PACK_AB_MERGE_C R69, RZ, R65, RZ ;  /* 0x00000041ff45723e */ /* 0x000fe200048070ff */
[----:B----4-:R-:W-:Y:S02]  /*43470*/  FMUL R65, R221, UR60 ;  /* 0x0000003cdd417c20 */ /* 0x010fe40008400000 */
[----:B------:R-:W4:Y:S03]  /*43480*/  LDL.LU R221, [R1+0x6d0] ;  /* 0x0006d00001dd7983 */ /* 0x000f260000300800 */
[----:B------:R-:W-:Y:S01]  /*43490*/  F2FP.SATFINITE.E4M3.F32.PACK_AB_MERGE_C R97, RZ, R65, RZ ;  /* 0x00000041ff61723e */ /* 0x000fe200048070ff */
[----:B------:R-:W-:-:S02]  /*434a0*/  FMUL R65, R210, UR60 ;  /* 0x0000003cd2417c20 */ /* 0x000fc40008400000 */
[----:B------:R-:W4:Y:S01]  /*434b0*/  LDL.LU R210, [R1+0x6d4] ;  /* 0x0006d40001d27983 */ /* 0x000f220000300800 */
[----:B0-----:R-:W-:-:S03]  /*434c0*/  @!P5 IADD3 R16, P6, R14, R16, RZ ;  /* 0x000000100e10d210 */ /* 0x001fc60007fde0ff */
[----:B------:R-:W4:Y:S01]  /*434d0*/  LDL.LU R208, [R1+0x6d8] ;  /* 0x0006d80001d07983 */ /* 0x000f220000300800 */
[----:B------:R-:W-:Y:S01]  /*434e0*/  F2FP.SATFINITE.E4M3.F32.PACK_AB_MERGE_C R107, RZ, R65, RZ ;  /* 0x00000041ff6b723e */ /* 0x000fe200048070ff */
[----:B------:R-:W-:-:S05]  /*434f0*/  @!P5 IMAD.X R17, R29, 0x1, R17, P6 ;  /* 0x000000011d11d824 */ /* 0x000fca00030e0611 */
[----:B------:R0:W-:Y:S01]  /*43500*/  @!P5 STG.E.U8 desc[UR4][R16.64+0xc0], R69 ;  /* 0x0000c0451000d986 */ /* 0x0001e2000c101104 */
[----:B--2---:R-:W-:-:S03]  /*43510*/  FMUL R65, R211, UR60 ;  /* 0x0000003cd3417c20 */ /* 0x004fc60008400000 */
[----:B------:R-:W2:Y:S02]  /*43520*/  LDL.LU R211, [R1+0x6dc] ;  /* 0x0006dc0001d37983 */ /* 0x000ea40000300800 */
[----:B0-----:R-:W-:Y:S01]  /*43530*/  F2FP.SATFINITE.E4M3.F32.PACK_AB_MERGE_C R69, RZ, R65, RZ ;  /* 0x00000041ff45723e */ /* 0x001fe200048070ff */
[----:B---3--:R-:W-:Y:S02]  /*43540*/  FMUL R65, R220, UR60 ;  /* 0x0000003cdc417c20 */ /* 0x008fe40008400000 */
[----:B------:R-:W3:Y:S01]  /*43550*/  LDL.LU R220, [R1+0x6e0] ;  /* 0x0006e00001dc7983 */ /* 0x000ee20000300800 */
[----:B------:R-:W-:-:S13]  /*43560*/  ISETP.LT.OR P5, PT, R28, 0xc2, !P3 ;  /* 0x000000c21c00780c */ /* 0x000fda0005fa1670 */
[----:B------:R-:W0:Y:S02]  /*43570*/  @!P5 LDC.64 R16, c[0x0][0x5c0] ;  /* 0x00017000ff10db82 */ /* 0x000e240000000a00 */
[----:B0-----:R-:W-:-:S05]  /*43580*/  @!P5 IADD3 R16, P6, R14, R16, RZ ;  /* 0x000000100e10d210 */ /* 0x001fca0007fde0ff */
[----:B------:R-:W-:-:S05]  /*43590*/  @!P5 IMAD.X R17, R29, 0x1, R17, P6 ;  /* 0x000000011d11d824 */ /* 0x000fca00030e0611 */
[----:B------:R0:W-:Y:S01]  /*435a0*/  @!P5 STG.E.U8 desc[UR4][R16.64+0xc1], R97 ;  /* 0x0000c1611000d986 */ /* 0x0001e2000c101104 */
[----:B------:R-:W-:-:S13]  /*435b0*/  ISETP.LT.OR P5, PT, R28, 0xc9, !P3 ;  /* 0x000000c91c00780c */ /* 0x000fda0005fa1670 */
[----:B0-----:R-:W0:Y:S01]  /*435c0*/  @!P5 LDC.64 R16, c[0x0][0x5c0] ;  /* 0x00017000ff10db82 */ /* 0x001e220000000a00 */
[C---:B------:R-:W-:Y:S02]  /*435d0*/  LOP3.LUT P2, RZ, R5.reuse, 0x20000, RZ, 0xc0, !PT ;  /* 0x0002000005ff7812 */ /* 0x040fe4000784c0ff */
[----:B------:R-:W-:Y:S02]  /*435e0*/  LOP3.LUT P1, RZ, R5, 0x8000, RZ, 0xc0, !PT ;  /* 0x0000800005ff7812 */ /* 0x000fe4000782c0ff */
[----:B------:R-:W-:-:S09]  /*435f0*/  F2FP.SATFINITE.E4M3.F32.PACK_AB_MERGE_C R97, RZ, R65, RZ ;  /* 0x00000041ff61723e */ /* 0x000fd200048070ff */
[----:B------:R-:W-:Y:S01]  /*43600*/  @!P2 STG.E.U8 desc[UR4][R108.64+0xc0], R107 ;  /* 0x0000c06b6c00a986 */ /* 0x000fe2000c101104 */
[----:B0-----:R-:W-:-:S03]  /*43610*/  @!P5 IADD3 R16, P6, R14, R16, RZ ;  /* 0x000000100e10d210 */ /* 0x001fc60007fde0ff */
[----:B------:R-:W-:Y:S02]  /*43620*/  @!P1 STG.E.U8 desc[UR4][R104.64+0xc1], R69 ;  /* 0x0000c14568009986 */ /* 0x000fe4000c101104 */
[----:B------:R-:W-:-:S05]  /*43630*/  @!P5 IMAD.X R17, R29, 0x1, R17, P6 ;  /* 0x000000011d11d824 */ /* 0x000fca00030e0611 */
[----:B------:R0:W-:Y:S01]  /*43640*/  @!P5 STG.E.U8 desc[UR4][R16.64+0xc8], R97 ;  /* 0x0000c8611000d986 */ /* 0x0001e2000c101104 */
[----:B------:R-:W-:-:S13]  /*43650*/  ISETP.LT.OR P5, PT, R28, 0xca, !P3 ;  /* 0x000000ca1c00780c */ /* 0x000fda0005fa1670 */
[----:B0-----:R-:W0:Y:S01]  /*43660*/  @!P5 LDC.64 R16, c[0x0][0x5c0] ;  /* 0x00017000ff10db82 */ /* 0x001e220000000a00 */
[----:B------:R-:W-:Y:S02]  /*43670*/  P2R R68, PR, RZ, 0x8 ;  /* 0x00000008ff447803 */ /* 0x000fe40000000000 */
[----:B------:R-:W-:Y:S01]  /*43680*/  LOP3.LUT P3, RZ, R0, 0x2000000, RZ, 0xc0, !PT ;  /* 0x0200000000ff7812 */ /* 0x000fe2000786c0ff */
[----:B------:R-:W-:Y:S01]  /*43690*/  FMUL R65, R209, UR60 ;  /* 0x0000003cd1417c20 */ /* 0x000fe20008400000 */
[----:B------:R-:W-:Y:S01]  /*436a0*/  LOP3.LUT P0, RZ, R5, 0x10000, RZ, 0xc0, !PT ;  /* 0x0001000005ff7812 */ /* 0x000fe2000780c0ff */
[----:B------:R-:W3:Y:S03]  /*436b0*/  LDL.LU R209, [R1+0x6e4] ;  /* 0x0006e40001d17983 */ /* 0x000ee60000300800 */
[----:B------:R-:W-:Y:S01]  /*436c0*/  F2FP.SATFINITE.E4M3.F32.PACK_AB_MERGE_C R69, RZ, R65, RZ ;  /* 0x00000041ff45723e */ /* 0x000fe200048070ff */
[----:B----4-:R-:W-:Y:S01]  /*436d0*/  FMUL R65, R221, UR60 ;  /* 0x0000003cdd417c20 */ /* 0x010fe20008400000 */
[----:B------:R-:W-:Y:S01]  /*436e0*/  LOP3.LUT P4, RZ, R5, 0x2000, RZ, 0xc0, !PT ;  /* 0x0000200005ff7812 */ /* 0x000fe2000788c0ff */
[----:B------:R-:W4:Y:S01]  /*436f0*/  LDL.LU R221, [R1+0x6e8] ;  /* 0x0006e80001dd7983 */ /* 0x000f220000300800 */
[----:B0-----:R-:W-:-:S05]  /*43700*/  @!P5 IADD3 R16, P6, R14, R16, RZ ;  /* 0x000000100e10d210 */ /* 0x001fca0007fde0ff */
[----:B------:R-:W-:-:S05]  /*43710*/  @!P5 IMAD.X R17, R29, 0x1, R17, P6 ;  /* 0x000000011d11d824 */ /* 0x000fca00030e0611 */
[----:B------:R0:W-:Y:S01]  /*43720*/  @!P5 STG.E.U8 desc[UR4][R16.64+0xc9], R69 ;  /* 0x0000c9451000d986 */ /* 0x0001e2000c101104 */
[----:B------:R-:W-:Y:S01]  /*43730*/  F2FP.SATFINITE.E4M3.F32.PACK_AB_MERGE_C R105, RZ, R65, RZ ;  /* 0x00000041ff69723e */ /* 0x000fe200048070ff */
[----:B------:R-:W-:Y:S01]  /*43740*/  FMUL R65, R210, UR60 ;  /* 0x0000003cd2417c20 */ /* 0x000fe20008400000 */
[----:B0-----:R-:W0:Y:S01]  /*43750*/  @!P3 LDC.64 R16, c[0x0][0x5c0] ;  /* 0x00017000ff10bb82 */ /* 0x001e220000000a00 */
[C---:B------:R-:W-:Y:S02]  /*43760*/  LOP3.LUT P5, RZ, R5.reuse, 0x1000, RZ, 0xc0, !PT ;  /* 0x0000100005ff7812 */ /* 0x040fe400078ac0ff */
[----:B------:R-:W-:Y:S01]  /*43770*/  @!P0 STG.E.U8 desc[UR4][R110.64+0xc8], R105 ;  /* 0x0000c8696e008986 */ /* 0x000fe2000c101104 */
[----:B------:R-:W-:Y:S01]  /*43780*/  F2FP.SATFINITE.E4M3.F32.PACK_AB_MERGE_C R97, RZ, R65, RZ ;  /* 0x00000041ff61723e */ /* 0x000fe200048070ff */
[----:B------:R-:W-:Y:S01]  /*43790*/  FMUL R65, R208, UR60 ;  /* 0x0000003cd0417c20 */ /* 0x000fe20008400000 */
[----:B------:R-:W-:Y:S01]  /*437a0*/  LOP3.LUT P1, RZ, R5, 0x800, RZ, 0xc0, !PT ;  /* 0x0000080005ff7812 */ /* 0x000fe2000782c0ff */
[----:B------:R-:W4:Y:S03]  /*437b0*/  LDL.LU R210, [R1+0x6ec] ;  /* 0x0006ec0001d27983 */ /* 0x000f260000300800 */
[----:B------:R-:W-:Y:S01]  /*437c0*/  F2FP.SATFINITE.E4M3.F32.PACK_AB_MERGE_C R107, RZ, R65, RZ ;  /* 0x00000041ff6b723e */ /* 0x000fe200048070ff */
[----:B------:R1:W-:Y:S01]  /*437d0*/  @!P4 STG.E.U8 desc[UR4][R102.64+0xc9], R97 ;  /* 0x0000c9616600c986 */ /* 0x0003e2000c101104 */
[----:B------:R-:W-:-:S03]  /*437e0*/  LOP3.LUT P6, RZ, R0, 0x100000, RZ, 0xc0, !PT ;  /* 0x0010000000ff7812 */ /* 0x000fc600078cc0ff */
[----:B------:R-:W-:Y:S01]  /*437f0*/  @!P5 STG.E.U8 desc[UR4][R100.64+0xc0], R107 ;  /* 0x0000c06b6400d986 */ /* 0x000fe2000c101104 */
[----:B0-----:R-:W-:-:S05]  /*43800*/  @!P3 IADD3 R16, P5, R92, R16, RZ ;  /* 0x000000105c10b210 */ /* 0x001fca0007fbe0ff */
[----:B------:R-:W-:Y:S02]  /*43810*/  @!P3 IMAD.X R17, R93, 0x1, R17, P5 ;  /* 0x000000015d11b824 */ /* 0x000fe400028e0611 */
[----:B--2---:R-:W-:Y:S02]  /*43820*/  FMUL R65, R211, UR60 ;  /* 0x0000003cd3417c20 */ /* 0x004fe40008400000 */
[----:B------:R-:W2:Y:S03]  /*43830*/  LDL.LU R211, [R1+0x6f0] ;  /* 0x0006f00001d37983 */ /* 0x000ea60000300800 */
[----:B------:R-:W-:Y:S01]  /*43840*/  F2FP.SATFINITE.E4M3.F32.PACK_AB_MERGE_C R69, RZ, R65, RZ ;  /* 0x00000041ff45723e */ /* 0x000fe200048070ff */
[----:B------:R-:W2:Y:S04]  /*43850*/  LDL.LU R92, [R1+0x844] ;  /* 0x00084400015c7983 */ /* 0x000ea80000300800 */
[----:B------:R-:W-:Y:S04]  /*43860*/  @!P1 STG.E.U8 desc[UR4][R98.64+0xc1], R69 ;  /* 0x0000c14562009986 */ /* 0x000fe8000c101104 */
[----:B------:R-:W2:Y:S01]  /*43870*/  LDL.LU R93, [R1+0x840] ;  /* 0x00084000015d7983 */ /* 0x000ea20000300800 */
[----:B---3--:R-:W-:-:S03]  /*43880*/  FMUL R65, R220, UR60 ;  /* 0x0000003cdc417c20 */ /* 0x008fc60008400000 */
[----:B------:R-:W3:Y:S02]  /*43890*/  LDL.LU R220, [R1+0x6f4] ;  /* 0x0006f40001dc7983 */ /* 0x000ee40000300800 */
[----:B-1----:R-:W-:-:S05]  /*438a0*/  F2FP.SATFINITE.E4M3.F32.PACK_AB_MERGE_C R97, RZ, R65, RZ ;  /* 0x00000041ff61723e */ /* 0x002fca00048070ff */
[----:B------:R0:W-:Y:S02]  /*438b0*/  @!P3 STG.E.U8 desc[UR4][R16.64+0xc0], R97 ;  /* 0x0000c0611000b986 */ /* 0x0001e4000c101104 */
[----:B0-----:R-:W0:Y:S02]  /*438c0*/  @!P6 LDC.64 R16, c[0x0][0x5c0] ;  /* 0x00017000ff10eb82 */ /* 0x001e240000000a00 */
[----:B0-----:R-:W-:Y:S02]  /*438d0*/  @!P6 IADD3 R16, P5, R86, R16, RZ ;  /* 0x000000105610e210 */ /* 0x001fe40007fbe0ff */
[----:B------:R-:W3:Y:S03]  /*438e0*/  LDL.LU R86, [R1+0x83c] ;  /* 0x00083c0001567983 */ /* 0x000ee60000300800 */
[----:B------:R-:W-:Y:S02]  /*438f0*/  @!P6 IMAD.X R17, R87, 0x1, R17, P5 ;  /* 0x000000015711e824 */ /* 0x000fe400028e0611 */
[----:B------:R-:W3:Y:S01]  /*43900*/  LDL.LU R87, [R1+0x838] ;  /* 0x0008380001577983 */ /* 0x000ee20000300800 */
[----:B------:R-:W-:-:S02]  /*43910*/  LOP3.LUT P4, RZ, R0, 0x40000, RZ, 0xc0, !PT ;  /* 0x0004000000ff7812 */ /* 0x000fc4000788c0ff */
[C---:B------:R-:W-:Y:S01]  /*43920*/  LOP3.LUT P2, RZ, R5.reuse, 0x400, RZ, 0xc0, !PT ;  /* 0x0000040005ff7812 */ /* 0x040fe2000784c0ff */
[----:B------:R-:W3:Y:S01]  /*43930*/  LDL.LU R208, [R1+0x6f8] ;  /* 0x0006f80001d07983 */ /* 0x000ee20000300800 */
[----:B------:R-:W-:Y:S02]  /*43940*/  LOP3.LUT P0, RZ, R5, 0x200, RZ, 0xc0, !PT ;  /* 0x0000020005ff7812 */ /* 0x000fe4000780c0ff */
[----:B------:R-:W-:Y:S01]  /*43950*/  LOP3.LUT P1, RZ, R0, 0x20000, RZ, 0xc0, !PT ;  /* 0x0002000000ff7812 */ /* 0x000fe2000782c0ff */
[----:B------:R-:W-:-:S05]  /*43960*/  FMUL R65, R209, UR60 ;  /* 0x0000003cd1417c20 */ /* 0x000fca0008400000 */
[----:B------:R-:W-:-:S05]  /*43970*/  F2FP.SATFINITE.E4M3.F32.PACK_AB_MERGE_C R69, RZ, R65, RZ ;  /* 0x00000041ff45723e */ /* 0x000fca00048070ff */
[----:B------:R0:W-:Y:S02]  /*43980*/  @!P6 STG.E.U8 desc[UR4][R16.64+0xc1], R69 ;  /* 0x0000c1451000e986 */ /* 0x0001e4000c101104 */
[----:B0-----:R-:W0:Y:S01]  /*43990*/  @!P4 LDC.64 R16, c[0x0][0x5c0] ;  /* 0x00017000ff10cb82 */ /* 0x001e220000000a00 */
[----:B----4-:R-:W-:Y:S02]  /*439a0*/  FMUL R65, R221, UR60 ;  /* 0x0000003cdd417c20 */ /* 0x010fe40008400000 */
[----:B------:R-:W4:Y:S03]  /*439b0*/  LDL.LU R221, [R1+0x6fc] ;  /* 0x0006fc0001dd7983 */ /* 0x000f260000300800 */
[----:B------:R-:W-:Y:S01]  /*439c0*/  F2FP.SATFINITE.E4M3.F32.PACK_AB_MERGE_C R99, RZ, R65, RZ ;  /* 0x00000041ff63723e */ /* 0x000fe200048070ff */
[----:B------:R-:W-:Y:S01]  /*439d0*/  FMUL R65, R210, UR60 ;  /* 0x0000003cd2417c20 */ /* 0x000fe20008400000 */
[----:B0-----:R-:W-:-:S02]  /*439e0*/  @!P4 IADD3 R16, P5, R80, R16, RZ ;  /* 0x000000105010c210 */ /* 0x001fc40007fbe0ff */
[----:B------:R-:W4:Y:S02]  /*439f0*/  LDL.LU R80, [R1+0x834] ;  /* 0x0008340001507983 */ /* 0x000f240000300800 */
[----:B------:R-:W-:Y:S01]  /*43a00*/  F2FP.SATFINITE.E4M3.F32.PACK_AB_MERGE_C R97, RZ, R65, RZ ;  /* 0x00000041ff61723e */ /* 0x000fe200048070ff */
[----:B------:R-:W-:Y:S02]  /*43a10*/  @!P4 IMAD.X R17, R84, 0x1, R17, P5 ;  /* 0x000000015411c824 */ /* 0x000fe400028e0611 */
[----:B------:R-:W4:Y:S04]  /*43a20*/  LDL.LU R84, [R1+0x830] ;  /* 0x0008300001547983 */ /* 0x000f280000300800 */
[----:B------:R-:W4:Y:S04]  /*43a30*/  LDL.LU R209, [R1+0x700] ;  /* 0x0007000001d17983 */ /* 0x000f280000300800 */
[----:B------:R-:W4:Y:S01]  /*43a40*/  LDL.LU R210, [R1+0x704] ;  /* 0x0007040001d27983 */ /* 0x000f220000300800 */
[----:B--2---:R-:W-:-:S05]  /*43a50*/  FMUL R65, R211, UR60 ;  /* 0x0000003cd3417c20 */ /* 0x004fca0008400000 */
[----:B------:R-:W-:Y:S01]  /*43a60*/  F2FP.SATFINITE.E4M3.F32.PACK_AB_MERGE_C R69, RZ, R65, RZ ;  /* 0x00000041ff45723e */ /* 0x000fe200048070ff */
[----:B------:R-:W-:Y:S04]  /*43a70*/  @!P2 STG.E.U8 desc[UR4][R92.64+0xc8], R99 ;  /* 0x0000c8635c00a986 */ /* 0x000fe8000c101104 */
[----:B---3--:R-:W-:Y:S04]  /*43a80*/  @!P0 STG.E.U8 desc[UR4][R86.64+0xc9], R97 ;  /* 0x0000c96156008986 */ /* 0x008fe8000c101104 */
[----:B------:R0:W-:Y:S02]  /*43a90*/  @!P4 STG.E.U8 desc[UR4][R16.64+0xc8], R69 ;  /* 0x0000c8451000c986 */ /* 0x0001e4000c101104 */
[----:B0-----:R-:W0:Y:S02]  /*43aa0*/  @!P1 LDC.64 R16, c[0x0][0x5c0] ;  /* 0x00017000ff109b82 */ /* 0x001e240000000a00 */
[----:B0-----:R-:W-:-:S02]  /*43ab0*/  @!P1 IADD3 R16, P5, R85, R16, RZ ;  /* 0x0000001055109210 */ /* 0x001fc40007fbe0ff */
[----:B------:R-:W2:Y:S03]  /*43ac0*/  LDL.LU R85, [R1+0x82c] ;  /* 0x00082c0001557983 */ /* 0x000ea60000300800 */
[----:B------:R-:W-:Y:S02]  /*43ad0*/  @!P1 IMAD.X R17, R81, 0x1, R17, P5 ;  /* 0x0000000151119824 */ /* 0x000fe400028e0611 */
[----:B------:R-:W3:Y:S04]  /*43ae0*/  LDL.LU R81, [R1+0x828] ;  /* 0x0008280001517983 */ /* 0x000ee80000300800 */
[----:B------:R-:W3:Y:S01]  /*43af0*/  LDL.LU R211, [R1+0x708] ;  /* 0x0007080001d37983 */ /* 0x000ee20000300800 */
[----:B------:R-:W-:Y:S01]  /*43b00*/  LOP3.LUT P3, RZ, R0, 0x8000, RZ, 0xc0, !PT ;  /* 0x0000800000ff7812 */ /* 0x000fe2000786c0ff */
[----:B------:R-:W-:-:S02]  /*43b10*/  FMUL R65, R220, UR60 ;  /* 0x0000003cdc417c20 */ /* 0x000fc40008400000 */
[----:B------:R-:W3:Y:S01]  /*43b20*/  LDL.LU R220, [R1+0x70c] ;  /* 0x00070c0001dc7983 */ /* 0x000ee20000300800 */
[----:B------:R-:W-:Y:S02]  /*43b30*/  P2R R98, PR, RZ, 0x8 ;  /* 0x00000008ff627803 */ /* 0x000fe40000000000 */
[C---:B------:R-:W-:Y:S02]  /*43b40*/  LOP3.LUT P3, RZ, R5.reuse, 0x100, RZ, 0xc0, !PT ;  /* 0x0000010005ff7812 */ /* 0x040fe4000786c0ff */
[----:B------:R-:W-:Y:S01]  /*43b50*/  F2FP.SATFINITE.E4M3.F32.PACK_AB_MERGE_C R87, RZ, R65, RZ ;  /* 0x00000041ff57723e */ /* 0x000fe200048070ff */
[----:B------:R-:W-:Y:S01]  /*43b60*/  FMUL R65, R208, UR60 ;  /* 0x0000003cd0417c20 */ /* 0x000fe20008400000 */
[----:B------:R-:W-:Y:S01]  /*43b70*/  LOP3.LUT P5, RZ, R5, 0x40, RZ, 0xc0, !PT ;  /* 0x0000004005ff7812 */ /* 0x000fe200078ac0ff */
[----:B------:R-:W3:Y:S03]  /*43b80*/  LDL.LU R208, [R1+0x710] ;  /* 0x0007100001d07983 */ /* 0x000ee60000300800 */
[----:B------:R-:W-:Y:S01]  /*43b90*/  F2FP.SATFINITE.E4M3.F32.PACK_AB_MERGE_C R93, RZ, R65, RZ ;  /* 0x00000041ff5d723e */ /* 0x000fe200048070ff */
[----:B------:R0:W-:Y:S01]  /*43ba0*/  @!P1 STG.E.U8 desc[UR4][R16.64+0xc9], R87 ;  /* 0x0000c95710009986 */ /* 0x0001e2000c101104 */
[----:B----4-:R-:W-:-:S05]  /*43bb0*/  FMUL R65, R221, UR60 ;  /* 0x0000003cdd417c20 */ /* 0x010fca0008400000 */
[----:B------:R-:W-:Y:S02]  /*43bc0*/  F2FP.SATFINITE.E4M3.F32.PACK_AB_MERGE_C R69, RZ, R65, RZ ;  /* 0x00000041ff45723e */ /* 0x000fe400048070ff */
[----:B------:R-:W-:Y:S01]  /*43bd0*/  LOP3.LUT P6, RZ, R0, 0x1000, RZ, 0xc0, !PT ;  /* 0x0000100000ff7812 */ /* 0x000fe200078cc0ff */
[----:B------:R-:W-:-:S05]  /*43be0*/  FMUL R65, R209, UR60 ;  /* 0x0000003cd1417c20 */ /* 0x000fca0008400000 */
[----:B0-----:R-:W-:Y:S01]  /*43bf0*/  F2FP.SATFINITE.E4M3.F32.PACK_AB_MERGE_C R87, RZ, R65, RZ ;  /* 0x00000041ff57723e */ /* 0x001fe200048070ff */
[----:B--2---:R-:W-:Y:S01]  /*43c00*/  @!P3 STG.E.U8 desc[UR4][R84.64+0xc0], R93 ;  /* 0x0000c05d5400b986 */ /* 0x004fe2000c101104 */
[----:B------:R-:W-:-:S13]  /*43c10*/  ISETP.NE.AND P3, PT, R98, RZ, PT ;  /* 0x000000ff6200720c */ /* 0x000fda0003f65270 */
[----:B------:R-:W0:Y:S01]  /*43c20*/  @!P3 LDC.64 R16, c[0x0][0x5c0] ;  /* 0x00017000ff10bb82 */ /* 0x000e220000000a00 */
[----:B---3--:R-:W-:Y:S01]  /*43c30*/  @!P5 STG.E.U8 desc[UR4][R80.64+0xc1], R69 ;  /* 0x0000c1455000d986 */ /* 0x008fe2000c101104 */
[----:B0-----:R-:W-:-:S03]  /*43c40*/  @!P3 IADD3 R16, P5, R76, R16, RZ ;  /* 0x000000104c10b210 */ /* 0x001fc60007fbe0ff */
[----:B------:R-:W2:Y:S02]  /*43c50*/  LDL.LU R76, [R1+0x824] ;  /* 0x00082400014c7983 */ /* 0x000ea40000300800 */
[----:B------:R-:W-:Y:S02]  /*43c60*/  @!P3 IMAD.X R17, R77, 0x1, R17, P5 ;  /* 0x000000014d11b824 */ /* 0x000fe400028e0611 */
[----:B------:R-:W2:Y:S04]  /*43c70*/  LDL.LU R77, [R1+0x820] ;  /* 0x00082000014d7983 */ /* 0x000ea80000300800 */
[----:B------:R-:W3:Y:S01]  /*43c80*/  LDL.LU R221, [R1+0x714] ;  /* 0x0007140001dd7983 */ /* 0x000ee20000300800 */
[----:B------:R-:W-:-:S13]  /*43c90*/  LOP3.LUT P5, RZ, R0, 0x8000, RZ, 0xc0, !PT ;  /* 0x0000800000ff7812 */ /* 0x000fda00078ac0ff */
[----:B------:R0:W-:Y:S02]  /*43ca0*/  @!P5 STG.E.U8 desc[UR4][R16.64+0xc0], R87 ;  /* 0x0000c0571000d986 */ /* 0x0001e4000c101104 */
[----:B0-----:R-:W0:Y:S02]  /*43cb0*/  @!P6 LDC.64 R16, c[0x0][0x5c0] ;  /* 0x00017000ff10eb82 */ /* 0x001e240000000a00 */
[----:B0-----:R-:W-:Y:S02]  /*43cc0*/  @!P6 IADD3 R16, P5, R74, R16, RZ ;  /* 0x000000104a10e210 */ /* 0x001fe40007fbe0ff */
[----:B------:R-:W4:Y:S03]  /*43cd0*/  LDL.LU R74, [R1+0x81c] ;  /* 0x00081c00014a7983 */ /* 0x000f260000300800 */
[----:B------:R-:W-:Y:S02]  /*43ce0*/  @!P6 IMAD.X R17, R75, 0x1, R17, P5 ;  /* 0x000000014b11e824 */ /* 0x000fe400028e0611 */
[----:B------:R-:W4:Y:S01]  /*43cf0*/  LDL.LU R75, [R1+0x818] ;  /* 0x00081800014b7983 */ /* 0x000f220000300800 */
[----:B------:R-:W-:-:S03]  /*43d00*/  FMUL R65, R210, UR60 ;  /* 0x0000003cd2417c20 */ /* 0x000fc60008400000 */
[----:B------:R-:W4:Y:S02]  /*43d10*/  LDL.LU R209, [R1+0x718] ;  /* 0x0007180001d17983 */ /* 0x000f240000300800 */
[----:B------:R-:W-:Y:S01]  /*43d20*/  F2FP.SATFINITE.E4M3.F32.PACK_AB_MERGE_C R69, RZ, R65, RZ ;  /* 0x00000041ff45723e */ /* 0x000fe200048070ff */
[----:B------:R-:W-:Y:S02]  /*43d30*/  FMUL R65, R211, UR60 ;  /* 0x0000003cd3417c20 */ /* 0x000fe40008400000 */
[----:B------:R-:W4:Y:S03]  /*43d40*/  LDL.LU R211, [R1+0x71c] ;  /* 0x00071c0001d37983 */ /* 0x000f260000300800 */
[----:B------:R-:W-:Y:S01]  /*43d50*/  F2FP.SATFINITE.E4M3.F32.PACK_AB_MERGE_C R81, RZ, R65, RZ ;  /* 0x00000041ff51723e */ /* 0x000fe200048070ff */
[----:B------:R-:W-:Y:S02]  /*43d60*/  FMUL R65, R220, UR60 ;  /* 0x0000003cdc417c20 */ /* 0x000fe40008400000 */
[----:B------:R-:W4:Y:S03]  /*43d70*/  LDL.LU R220, [R1+0x720] ;  /* 0x0007200001dc7983 */ /* 0x000f260000300800 */
[----:B------:R-:W-:Y:S01]  /*43d80*/  F2FP.SATFINITE.E4M3.F32.PACK_AB_MERGE_C R85, RZ, R65, RZ ;  /* 0x00000041ff55723e */ /* 0x000fe200048070ff */
[----:B------:R-:W-:Y:S01]  /*43d90*/  FMUL R65, R208, UR60 ;  /* 0x0000003cd0417c20 */ /* 0x000fe20008400000 */
[----:B------:R-:W4:Y:S04]  /*43da0*/  LDL.LU R210, [R1+0x724] ;  /* 0x0007240001d27983 */ /* 0x000f280000300800 */
[----:B------:R0:W-:Y:S02]  /*43db0*/  @!P6 STG.E.U8 desc[UR4][R16.64+0xc1], R69 ;  /* 0x0000c1451000e986 */ /* 0x0001e4000c101104 */
[----:B0-----:R-:W-:-:S02]  /*43dc0*/  F2FP.SATFINITE.E4M3.F32.PACK_AB_MERGE_C R69, RZ, R65, RZ ;  /* 0x00000041ff45723e */ /* 0x001fc400048070ff */
[----:B------:R-:W-:-:S13]  /*43dd0*/  LOP3.LUT P2, RZ, R0, 0x400, RZ, 0xc0, !PT ;  /* 0x0000040000ff7812 */ /* 0x000fda000784c0ff */
[----:B------:R-:W0:Y:S01]  /*43de0*/  @!P2 LDC.64 R16, c[0x0][0x5c0] ;  /* 0x00017000ff10ab82 */ /* 0x000e220000000a00 */
[C---:B------:R-:W-:Y:S02]  /*43df0*/  LOP3.LUT P0, RZ, R5.reuse, 0x10, RZ, 0xc0, !PT ;  /* 0x0000001005ff7812 */ /* 0x040fe4000780c0ff */
[----:B------:R-:W-:Y:S01]  /*43e00*/  LOP3.LUT P4, RZ, R5, 0x2, RZ, 0xc0, !PT ;  /* 0x0000000205ff7812 */ /* 0x000fe2000788c0ff */
[----:B---3--:R-:W-:Y:S02]  /*43e10*/  FMUL R65, R221, UR60 ;  /* 0x0000003cdd417c20 */ /* 0x008fe40008400000 */
[----:B------:R-:W3:Y:S01]  /*43e20*/  LDL.LU R221, [R1+0x728] ;  /* 0x0007280001dd7983 */ /* 0x000ee20000300800 */
[----:B------:R-:W-:Y:S02]  /*43e30*/  LOP3.LUT P1, RZ, R0, 0x1, RZ, 0xc0, !PT ;  /* 0x0000000100ff7812 */ /* 0x000fe4000782c0ff */
[----:B0-----:R-:W-:-:S05]  /*43e40*/  @!P2 IADD3 R16, P5, R222, R16, RZ ;  /* 0x00000010de10a210 */ /* 0x001fca0007fbe0ff */
[----:B--2---:R-:W-:Y:S01]  /*43e50*/  @!P0 STG.E.U8 desc[UR4][R76.64+0xc8], R81 ;  /* 0x0000c8514c008986 */ /* 0x004fe2000c101104 */
[----:B------:R-:W-:Y:S01]  /*43e60*/  @!P2 IMAD.X R17, R223, 0x1, R17, P5 ;  /* 0x00000001df11a824 */ /* 0x000fe200028e0611 */
[----:B------:R-:W-:Y:S02]  /*43e70*/  ISETP.NE.AND P3, PT, R68, RZ, PT ;  /* 0x000000ff4400720c */ /* 0x000fe40003f65270 */
[----:B----4-:R-:W-:Y:S04]  /*43e80*/  @!P4 STG.E.U8 desc[UR4][R74.64+0xc9], R85 ;  /* 0x0000c9554a00c986 */ /* 0x010fe8000c101104 */
[----:B------:R0:W-:Y:S02]  /*43e90*/  @!P2 STG.E.U8 desc[UR4][R16.64+0xc8], R69 ;  /* 0x0000c8451000a986 */ /* 0x0001e4000c101104 */
[----:B0-----:R-:W0:Y:S01]  /*43ea0*/  @!P1 LDC.64 R16, c[0x0][0x5c0] ;  /* 0x00017000ff109b82 */ /* 0x001e220000000a00 */
[----:B------:R-:W-:Y:S01]  /*43eb0*/  F2FP.SATFINITE.E4M3.F32.PACK_AB_MERGE_C R75, RZ, R65, RZ ;  /* 0x00000041ff4b723e */ /* 0x000fe200048070ff */
[----:B------:R-:W-:-:S05]  /*43ec0*/  FMUL R65, R209, UR60 ;  /* 0x0000003cd1417c20 */ /* 0x000fca0008400000 */
[----:B------:R-:W-:Y:S01]  /*43ed0*/  F2FP.SATFINITE.E4M3.F32.PACK_AB_MERGE_C R69, RZ, R65, RZ ;  /* 0x00000041ff45723e */ /* 0x000fe200048070ff */
[----:B------:R-:W-:Y:S02]  /*43ee0*/  FMUL R65, R211, UR60 ;  /* 0x0000003cd3417c20 */ /* 0x000fe40008400000 */
[----:B------:R-:W2:Y:S01]  /*43ef0*/  LDL.LU R211, [R1+0x72c] ;  /* 0x00072c0001d37983 */ /* 0x000ea20000300800 */
[----:B0-----:R-:W-:-:S05]  /*43f00*/  @!P1 IADD3 R16, P5, R212, R16, RZ ;  /* 0x00000010d4109210 */ /* 0x001fca0007fbe0ff */
[----:B------:R-:W-:-:S05]  /*43f10*/  @!P1 IMAD.X R17, R213, 0x1, R17, P5 ;  /* 0x00000001d5119824 */ /* 0x000fca00028e0611 */
[----:B------:R0:W-:Y:S02]  /*43f20*/  @!P1 STG.E.U8 desc[UR4][R16.64+0xc9], R75 ;  /* 0x0000c94b10009986 */ /* 0x0001e4000c101104 */
[----:B0-----:R-:W-:Y:S01]  /*43f30*/  F2FP.SATFINITE.E4M3.F32.PACK_AB_MERGE_C R75, RZ, R65, RZ ;  /* 0x00000041ff4b723e */ /* 0x001fe200048070ff */
[----:B------:R-:W-:Y:S02]  /*43f40*/  FMUL R65, R220, UR60 ;  /* 0x0000003cdc417c20 */ /* 0x000fe40008400000 */
[----:B------:R-:W4:Y:S01]  /*43f50*/  LDL.LU R220, [R1+0x730] ;  /* 0x0007300001dc7983 */ /* 0x000f220000300800 */
[----:B------:R-:W-:-:S03]  /*43f60*/  ISETP.LT.OR P5, PT, R28, 0xd1, !P3 ;  /* 0x000000d11c00780c */ /* 0x000fc60005fa1670 */
[----:B------:R-:W4:Y:S04]  /*43f70*/  LDL.LU R209, [R1+0x734] ;  /* 0x0007340001d17983 */ /* 0x000f280000300800 */
[----:B------:R-:W4:Y:S06]  /*43f80*/  LDL.LU R208, [R1+0x738] ;  /* 0x0007380001d07983 */ /* 0x000f2c0000300800 */
[----:B------:R-:W0:Y:S01]  /*43f90*/  @!P5 LDC.64 R16, c[0x0][0x5c0] ;  /* 0x00017000ff10db82 */ /* 0x000e220000000a00 */
[----:B------:R-:W-:Y:S01]  /*43fa0*/  F2FP.SATFINITE.E4M3.F32.PACK_AB_MERGE_C R77, RZ, R65, RZ ;  /* 0x00000041ff4d723e */ /* 0x000fe200048070ff */
[----:B------:R-:W-:-:S02]  /*43fb0*/  FMUL R65, R210, UR60 ;  /* 0x0000003cd2417c20 */ /* 0x000fc40008400000 */
[----:B------:R-:W4:Y:S01]  /*43fc0*/  LDL.LU R210, [R1+0x73c] ;  /* 0x00073c0001d27983 */ /* 0x000f220000300800 */
[----:B0-----:R-:W-:-:S05]  /*43fd0*/  @!P5 IADD3 R16, P6, R14, R16, RZ ;  /* 0x000000100e10d210 */ /* 0x001fca0007fde0ff */
[----:B------:R-:W-:-:S05]  /*43fe0*/  @!P5 IMAD.X R17, R29, 0x1, R17, P6 ;  /* 0x000000011d11d824 */ /* 0x000fca00030e0611 */
[----:B------:R0:W-:Y:S02]  /*43ff0*/  @!P5 STG.E.U8 desc[UR4][R16.64+0xd0], R69 ;  /* 0x0000d0451000d986 */ /* 0x0001e4000c101104 */
        /* <DEDUP_REMOVED lines=15> */
[----:B------:R0:W-:Y:S02]  /*440f0*/  @!P4 STG.E.U8 desc[UR4][R70.64+0xd1], R69 ;  /* 0x0000d1454600c986 */ /* 0x0001e4000c101104 */
[----:B------:R-:W-:-:S05]  /*44100*/  @!P5 IMAD.X R17, R29, 0x1, R17, P6 ;  /* 0x000000011d11d824 */ /* 0x000fca00030e0611 */
[----:B------:R1:W-:Y:S01]  /*44110*/  @!P5 STG.E.U8 desc[UR4][R16.64+0xd8], R75 ;  /* 0x0000d84b1000d986 */ /* 0x0003e2000c101104 */
[----:B------:R-:W-:Y:S01]  /*44120*/  ISETP.LT.OR P5, PT, R28, 0xda, !P3 ;  /* 0x000000da1c00780c */ /* 0x000fe20005fa1670 */
[----:B--2---:R-:W-:Y:S02]  /*44130*/  FMUL R65, R211, UR60 ;  /* 0x0000003cd3417c20 */ /* 0x004fe40008400000 */
[----:B------:R-:W2:Y:S03]  /*44140*/  LDL.LU R211, [R1+0x744] ;  /* 0x0007440001d37983 */ /* 0x000ea60000300800 */
[----:B0-----:R-:W-:-:S07]  /*44150*/  F2FP.SATFINITE.E4M3.F32.PACK_AB_MERGE_C R69, RZ, R65, RZ ;  /* 0x00000041ff45723e */ /* 0x001fce00048070ff */
[----:B-1----:R-:W0:Y:S01]  /*44160*/  @!P5 LDC.64 R16, c[0x0][0x5c0] ;  /* 0x00017000ff10db82 */ /* 0x002e220000000a00 */
[----:B----4-:R-:W-:Y:S02]  /*44170*/  FMUL R65, R220, UR60 ;  /* 0x0000003cdc417c20 */ /* 0x010fe40008400000 */
[----:B------:R-:W4:Y:S01]  /*44180*/  LDL.LU R220, [R1+0x748] ;  /* 0x0007480001dc7983 */ /* 0x000f220000300800 */
[----:B------:R-:W-:Y:S02]  /*44190*/  LOP3.LUT P4, RZ, R0, 0x4000, RZ, 0xc0, !PT ;  /* 0x0000400000ff7812 */ /* 0x000fe4000788c0ff */
[----:B0-----:R-:W-:-:S05]  /*441a0*/  @!P5 IADD3 R16, P6, R14, R16, RZ ;  /* 0x000000100e10d210 */ /* 0x001fca0007fde0ff */
[----:B------:R-:W-:-:S05]  /*441b0*/  @!P5 IMAD.X R17, R29, 0x1, R17, P6 ;  /* 0x000000011d11d824 */ /* 0x000fca00030e0611 */
[----:B------:R0:W-:Y:S01]  /*441c0*/  @!P5 STG.E.U8 desc[UR4][R16.64+0xd9], R69 ;  /* 0x0000d9451000d986 */ /* 0x0001e2000c101104 */
[----:B------:R-:W-:Y:S01]  /*441d0*/  LOP3.LUT P1, RZ, R5, 0x1, RZ, 0xc0, !PT ;  /* 0x0000000105ff7812 */ /* 0x000fe2000782c0ff */
[----:B0-----:R-:W0:Y:S01]  /*441e0*/  @!P4 LDC.64 R16, c[0x0][0x5c0] ;  /* 0x00017000ff10cb82 */ /* 0x001e220000000a00 */
[----:B------:R-:W-:Y:S02]  /*441f0*/  LOP3.LUT P5, RZ, R4, 0x80000000, RZ, 0xc0, !PT ;  /* 0x8000000004ff7812 */ /* 0x000fe400078ac0ff */
[----:B------:R-:W-:Y:S01]  /*44200*/  F2FP.SATFINITE.E4M3.F32.PACK_AB_MERGE_C R71, RZ, R65, RZ ;  /* 0x00000041ff47723e */ /* 0x000fe200048070ff */
[----:B------:R-:W-:Y:S02]  /*44210*/  FMUL R65, R209, UR60 ;  /* 0x0000003cd1417c20 */ /* 0x000fe40008400000 */
[----:B------:R-:W4:Y:S03]  /*44220*/  LDL.LU R209, [R1+0x74c] ;  /* 0x00074c0001d17983 */ /* 0x000f260000300800 */
[----:B------:R-:W-:Y:S01]  /*44230*/  F2FP.SATFINITE.E4M3.F32.PACK_AB_MERGE_C R73, RZ, R65, RZ ;  /* 0x00000041ff49723e */ /* 0x000fe200048070ff */
[----:B------:R-:W-:-:S02]  /*44240*/  FMUL R65, R208, UR60 ;  /* 0x0000003cd0417c20 */ /* 0x000fc40008400000 */
[----:B------:R-:W-:Y:S04]  /*44250*/  @!P1 STG.E.U8 desc[UR4][R66.64+0xd8], R71 ;  /* 0x0000d84742009986 */ /* 0x000fe8000c101104 */
[----:B------:R1:W-:Y:S01]  /*44260*/  @!P5 STG.E.U8 desc[UR4][R62.64+0xd9], R73 ;  /* 0x0000d9493e00d986 */ /* 0x0003e2000c101104 */
[----:B------:R-:W-:Y:S01]  /*44270*/  F2FP.SATFINITE.E4M3.F32.PACK_AB_MERGE_C R75, RZ, R65, RZ ;  /* 0x00000041ff4b723e */ /* 0x000fe200048070ff */
[----:B------:R-:W-:Y:S02]  /*44280*/  FMUL R65, R210, UR60 ;  /* 0x0000003cd2417c20 */ /* 0x000fe40008400000 */
[----:B------:R-:W4:Y:S01]  /*44290*/  LDL.LU R210, [R1+0x750] ;  /* 0x0007500001d27983 */ /* 0x000f220000300800 */
[----:B0-----:R-:W-:Y:S02]  /*442a0*/  @!P4 IADD3 R16, P5, R55, R16, RZ ;  /* 0x000000103710c210 */ /* 0x001fe40007fbe0ff */
[----:B------:R-:W-:Y:S01]  /*442b0*/  F2FP.SATFINITE.E4M3.F32.PACK_AB_MERGE_C R69, RZ, R65, RZ ;  /* 0x00000041ff45723e */ /* 0x000fe200048070ff */
[----:B------:R-:W4:Y:S02]  /*442c0*/  LDL.LU R55, [R1+0x814] ;  /* 0x0008140001377983 */ /* 0x000f240000300800 */
[----:B------:R-:W-:-:S02]  /*442d0*/  @!P4 IMAD.X R17, R7, 0x1, R17, P5 ;  /* 0x000000010711c824 */ /* 0x000fc400028e0611 */
[----:B------:R0:W5:Y:S01]  /*442e0*/  LDL.LU R7, [R1+0x810] ;  /* 0x0008100001077983 */ /* 0x0001620000300800 */
[----:B---3--:R-:W-:-:S03]  /*442f0*/  FMUL R65, R221, UR60 ;  /* 0x0000003cdd417c20 */ /* 0x008fc60008400000 */
[----:B------:R-:W3:Y:S01]  /*44300*/  LDL.LU R221, [R1+0x754] ;  /* 0x0007540001dd7983 */ /* 0x000ee20000300800 */
[----:B------:R-:W-:-:S04]  /*44310*/  LOP3.LUT P6, RZ, R4, 0x10000000, RZ, 0xc0, !PT ;  /* 0x1000000004ff7812 */ /* 0x000fc800078cc0ff */
[----:B------:R-:W-:Y:S02]  /*44320*/  P2R R68, PR, RZ, 0x40 ;  /* 0x00000040ff447803 */ /* 0x000fe40000000000 */
[----:B------:R-:W-:Y:S02]  /*44330*/  LOP3.LUT P6, RZ, R0, 0x2000, RZ, 0xc0, !PT ;  /* 0x0000200000ff7812 */ /* 0x000fe400078cc0ff */
[----:B------:R-:W-:-:S11]  /*44340*/  LOP3.LUT P2, RZ, R4, 0x40000000, RZ, 0xc0, !PT ;  /* 0x4000000004ff7812 */ /* 0x000fd6000784c0ff */
[----:B-1----:R-:W1:Y:S01]  /*44350*/  @!P6 LDC.64 R62, c[0x0][0x5c0] ;  /* 0x00017000ff3eeb82 */ /* 0x002e620000000a00 */
[----:B------:R-:W-:Y:S02]  /*44360*/  P2R R70, PR, RZ, 0x8 ;  /* 0x00000008ff467803 */ /* 0x000fe40000000000 */
[----:B------:R-:W-:Y:S01]  /*44370*/  LOP3.LUT P3, RZ, R4, 0x20000000, RZ, 0xc0, !PT ;  /* 0x2000000004ff7812 */ /* 0x000fe2000786c0ff */
[----:B------:R1:W-:-:S12]  /*44380*/  @!P2 STG.E.U8 desc[UR4][R60.64+0xd0], R75 ;  /* 0x0000d04b3c00a986 */ /* 0x0003d8000c101104 */
[----:B------:R4:W-:Y:S01]  /*44390*/  @!P3 STG.E.U8 desc[UR4][R58.64+0xd1], R69 ;  /* 0x0000d1453a00b986 */ /* 0x0009e2000c101104 */
[----:B-1----:R-:W-:Y:S01]  /*443a0*/  @!P6 IADD3 R60, P5, R191, R62, RZ ;  /* 0x0000003ebf3ce210 */ /* 0x002fe20007fbe0ff */
[----:B--2---:R-:W-:Y:S02]  /*443b0*/  FMUL R62, R211, UR60 ;  /* 0x0000003cd33e7c20 */ /* 0x004fe40008400000 */
[----:B------:R-:W2:Y:S01]  /*443c0*/  LDL.LU R211, [R1+0x758] ;  /* 0x0007580001d37983 */ /* 0x000ea20000300800 */
[----:B----4-:R-:W-:-:S03]  /*443d0*/  FMUL R58, R220, UR60 ;  /* 0x0000003cdc3a7c20 */ /* 0x010fc60008400000 */
[----:B------:R-:W4:Y:S01]  /*443e0*/  LDL.LU R220, [R1+0x75c] ;  /* 0x00075c0001dc7983 */ /* 0x000f220000300800 */
[----:B------:R-:W-:Y:S01]  /*443f0*/  @!P6 IMAD.X R61, R190, 0x1, R63, P5 ;  /* 0x00000001be3de824 */ /* 0x000fe200028e063f */
[----:B------:R-:W-:Y:S02]  /*44400*/  LOP3.LUT P5, RZ, R0, 0x2000, RZ, 0xc0, !PT ;  /* 0x0000200000ff7812 */ /* 0x000fe400078ac0ff */
[----:B------:R-:W4:Y:S01]  /*44410*/  LDL.LU R208, [R1+0x760] ;  /* 0x0007600001d07983 */ /* 0x000f220000300800 */
[----:B------:R-:W-:Y:S02]  /*44420*/  F2FP.SATFINITE.E4M3.F32.PACK_AB_MERGE_C R65, RZ, R65, RZ ;  /* 0x00000041ff41723e */ /* 0x000fe400048070ff */
[----:B------:R-:W-:Y:S02]  /*44430*/  F2FP.SATFINITE.E4M3.F32.PACK_AB_MERGE_C R63, RZ, R58, RZ ;  /* 0x0000003aff3f723e */ /* 0x000fe400048070ff */
[----:B------:R-:W-:Y:S01]  /*44440*/  F2FP.SATFINITE.E4M3.F32.PACK_AB_MERGE_C R59, RZ, R62, RZ ;  /* 0x0000003eff3b723e */ /* 0x000fe200048070ff */
[----:B------:R1:W-:Y:S05]  /*44450*/  @!P4 STG.E.U8 desc[UR4][R16.64+0xd0], R65 ;  /* 0x0000d0411000c986 */ /* 0x0003ea000c101104 */
[----:B------:R0:W-:Y:S01]  /*44460*/  @!P5 STG.E.U8 desc[UR4][R60.64+0xd1], R59 ;  /* 0x0000d13b3c00d986 */ /* 0x0001e2000c101104 */
[----:B------:R-:W-:-:S03]  /*44470*/  FMUL R58, R209, UR60 ;  /* 0x0000003cd13a7c20 */ /* 0x000fc60008400000 */
[----:B------:R-:W4:Y:S02]  /*44480*/  LDL.LU R209, [R1+0x764] ;  /* 0x0007640001d17983 */ /* 0x000f240000300800 */
[----:B-1----:R-:W-:Y:S01]  /*44490*/  F2FP.SATFINITE.E4M3.F32.PACK_AB_MERGE_C R65, RZ, R58, RZ ;  /* 0x0000003aff41723e */ /* 0x002fe200048070ff */
[----:B------:R-:W-:Y:S02]  /*444a0*/  FMUL R58, R210, UR60 ;  /* 0x0000003cd23a7c20 */ /* 0x000fe40008400000 */
[----:B------:R-:W4:Y:S03]  /*444b0*/  LDL.LU R210, [R1+0x768] ;  /* 0x0007680001d27983 */ /* 0x000f260000300800 */
[----:B0-----:R-:W-:Y:S01]  /*444c0*/  F2FP.SATFINITE.E4M3.F32.PACK_AB_MERGE_C R59, RZ, R58, RZ ;  /* 0x0000003aff3b723e */ /* 0x001fe200048070ff */
[----:B---3--:R-:W-:Y:S02]  /*444d0*/  FMUL R58, R221, UR60 ;  /* 0x0000003cdd3a7c20 */ /* 0x008fe40008400000 */
[----:B------:R-:W3:Y:S01]  /*444e0*/  LDL.LU R221, [R1+0x76c] ;  /* 0x00076c0001dd7983 */ /* 0x000ee20000300800 */
[----:B------:R-:W-:-:S02]  /*444f0*/  LOP3.LUT P1, RZ, R0, 0x800, RZ, 0xc0, !PT ;  /* 0x0000080000ff7812 */ /* 0x000fc4000782c0ff */
[----:B------:R-:W-:-:S11]  /*44500*/  LOP3.LUT P2, RZ, R0, 0x200, RZ, 0xc0, !PT ;  /* 0x0000020000ff7812 */ /* 0x000fd6000784c0ff */
[----:B------:R-:W0:Y:S01]  /*44510*/  @!P1 LDC.64 R16, c[0x0][0x5c0] ;  /* 0x00017000ff109b82 */ /* 0x000e220000000a00 */
[----:B------:R-:W-:Y:S02]  /*44520*/  ISETP.NE.AND P6, PT, R68, RZ, PT ;  /* 0x000000ff4400720c */ /* 0x000fe40003fc5270 */
[----:B------:R-:W-:-:S05]  /*44530*/  LOP3.LUT P0, RZ, R4, 0x8000000, RZ, 0xc0, !PT ;  /* 0x0800000004ff7812 */ /* 0x000fca000780c0ff */
[----:B------:R-:W1:Y:S01]  /*44540*/  @!P2 LDC.64 R60, c[0x0][0x5c0] ;  /* 0x00017000ff3cab82 */ /* 0x000e620000000a00 */
[----:B------:R-:W-:-:S05]  /*44550*/  LOP3.LUT P4, RZ, R0, 0x100, RZ, 0xc0, !PT ;  /* 0x0000010000ff7812 */ /* 0x000fca000788c0ff */
[----:B------:R1:W-:Y:S01]  /*44560*/  @!P6 STG.E.U8 desc[UR4][R54.64+0xd8], R63 ;  /* 0x0000d83f3600e986 */ /* 0x0003e2000c101104 */
[----:B0-----:R-:W-:-:S03]  /*44570*/  @!P1 IADD3 R16, P5, R185, R16, RZ ;  /* 0x00000010b9109210 */ /* 0x001fc60007fbe0ff */
[----:B------:R-:W-:Y:S02]  /*44580*/  @!P0 STG.E.U8 desc[UR4][R48.64+0xd9], R65 ;  /* 0x0000d94130008986 */ /* 0x000fe4000c101104 */
[----:B------:R-:W-:-:S05]  /*44590*/  @!P1 IMAD.X R17, R184, 0x1, R17, P5 ;  /* 0x00000001b8119824 */ /* 0x000fca00028e0611 */
[----:B------:R0:W-:Y:S01]  /*445a0*/  @!P1 STG.E.U8 desc[UR4][R16.64+0xd8], R59 ;  /* 0x0000d83b10009986 */ /* 0x0001e2000c101104 */
[----:B-1----:R-:W-:Y:S02]  /*445b0*/  @!P2 IADD3 R54, P5, R171, R60, RZ ;  /* 0x0000003cab36a210 */ /* 0x002fe40007fbe0ff */
[----:B------:R-:W-:Y:S01]  /*445c0*/  LOP3.LUT P3, RZ, R4, 0x4000000, RZ, 0xc0, !PT ;  /* 0x0400000004ff7812 */ /* 0x000fe2000786c0ff */
[----:B0-----:R-:W0:Y:S02]  /*445d0*/  @!P4 LDC.64 R16, c[0x0][0x5c0] ;  /* 0x00017000ff10cb82 */ /* 0x001e240000000a00 */
[----:B------:R-:W-:Y:S01]  /*445e0*/  @!P2 IMAD.X R55, R170, 0x1, R61, P5 ;  /* 0x00000001aa37a824 */ /* 0x000fe200028e063d */
[----:B------:R-:W-:Y:S02]  /*445f0*/  LOP3.LUT P5, RZ, R4, 0x2000000, RZ, 0xc0, !PT ;  /* 0x0200000004ff7812 */ /* 0x000fe400078ac0ff */
[----:B------:R-:W-:-:S05]  /*44600*/  F2FP.SATFINITE.E4M3.F32.PACK_AB_MERGE_C R49, RZ, R58, RZ ;  /* 0x0000003aff31723e */ /* 0x000fca00048070ff */
[----:B------:R1:W-:Y:S01]  /*44610*/  @!P2 STG.E.U8 desc[UR4][R54.64+0xd9], R49 ;  /* 0x0000d9313600a986 */ /* 0x0003e2000c101104 */
[----:B--2---:R-:W-:-:S03]  /*44620*/  FMUL R48, R211, UR60 ;  /* 0x0000003cd3307c20 */ /* 0x004fc60008400000 */
[----:B------:R-:W2:Y:S02]  /*44630*/  LDL.LU R211, [R1+0x770] ;  /* 0x0007700001d37983 */ /* 0x000ea40000300800 */
[----:B------:R-:W-:-:S05]  /*44640*/  F2FP.SATFINITE.E4M3.F32.PACK_AB_MERGE_C R61, RZ, R48, RZ ;  /* 0x00000030ff3d723e */ /* 0x000fca00048070ff */
[----:B------:R1:W-:Y:S01]  /*44650*/  @!P3 STG.E.U8 desc[UR4][R46.64+0xd0], R61 ;  /* 0x0000d03d2e00b986 */ /* 0x0003e2000c101104 */
[----:B----4-:R-:W-:-:S03]  /*44660*/  FMUL R48, R220, UR60 ;  /* 0x0000003cdc307c20 */ /* 0x010fc60008400000 */
[----:B------:R-:W4:Y:S02]  /*44670*/  LDL.LU R220, [R1+0x774] ;  /* 0x0007740001dc7983 */ /* 0x000f240000300800 */
[----:B------:R-:W-:-:S05]  /*44680*/  F2FP.SATFINITE.E4M3.F32.PACK_AB_MERGE_C R59, RZ, R48, RZ ;  /* 0x00000030ff3b723e */ /* 0x000fca00048070ff */
[----:B------:R1:W-:Y:S01]  /*44690*/  @!P5 STG.E.U8 desc[UR4][R44.64+0xd1], R59 ;  /* 0x0000d13b2c00d986 */ /* 0x0003e2000c101104 */
[----:B0-----:R-:W-:-:S05]  /*446a0*/  @!P4 IADD3 R16, P5, R157, R16, RZ ;  /* 0x000000109d10c210 */ /* 0x001fca0007fbe0ff */
[----:B------:R-:W-:Y:S01]  /*446b0*/  @!P4 IMAD.X R17, R96, 0x1, R17, P5 ;  /* 0x000000016011c824 */ /* 0x000fe200028e0611 */
[----:B------:R-:W-:Y:S02]  /*446c0*/  LOP3.LUT P4, RZ, R12, 0x40, RZ, 0xc0, !PT ;  /* 0x000000400cff7812 */ /* 0x000fe4000788c0ff */
[----:B------:R-:W-:-:S11]  /*446d0*/  LOP3.LUT P5, RZ, R0, 0x100, RZ, 0xc0, !PT ;  /* 0x0000010000ff7812 */ /* 0x000fd600078ac0ff */
[----:B-1----:R-:W0:Y:S01]  /*446e0*/  @!P4 LDC.64 R54, c[0x0][0x5c0] ;  /* 0x00017000ff36cb82 */ /* 0x002e220000000a00 */
[----:B------:R-:W-:-:S05]  /*446f0*/  FMUL R48, R208, UR60 ;  /* 0x0000003cd0307c20 */ /* 0x000fca0008400000 */
[----:B------:R-:W-:-:S05]  /*44700*/  F2FP.SATFINITE.E4M3.F32.PACK_AB_MERGE_C R49, RZ, R48, RZ ;  /* 0x00000030ff31723e */ /* 0x000fca00048070ff */
[----:B------:R1:W-:Y:S01]  /*44710*/  @!P5 STG.E.U8 desc[UR4][R16.64+0xd0], R49 ;  /* 0x0000d0311000d986 */ /* 0x0003e2000c101104 */
[----:B------:R-:W-:-:S03]  /*44720*/  FMUL R48, R209, UR60 ;  /* 0x0000003cd1307c20 */ /* 0x000fc60008400000 */
[----:B------:R-:W4:Y:S01]  /*44730*/  LDL.LU R209, [R1+0x778] ;  /* 0x0007780001d17983 */ /* 0x000f220000300800 */
[----:B0-----:R-:W-:Y:S01]  /*44740*/  @!P4 IADD3 R46, P5, R95, R54, RZ ;  /* 0x000000365f2ec210 */ /* 0x001fe20007fbe0ff */
[----:B------:R-:W-:-:S04]  /*44750*/  FMUL R44, R210, UR60 ;  /* 0x0000003cd22c7c20 */ /* 0x000fc80008400000 */
[----:B------:R-:W-:Y:S01]  /*44760*/  @!P4 IMAD.X R47, R94, 0x1, R55, P5 ;  /* 0x000000015e2fc824 */ /* 0x000fe200028e0637 */
[----:B------:R-:W-:Y:S01]  /*44770*/  F2FP.SATFINITE.E4M3.F32.PACK_AB_MERGE_C R55, RZ, R44, RZ ;  /* 0x0000002cff37723e */ /* 0x000fe200048070ff */
[----:B---3--:R-:W-:Y:S02]  /*44780*/  FMUL R44, R221, UR60 ;  /* 0x0000003cdd2c7c20 */ /* 0x008fe40008400000 */
[----:B------:R-:W3:Y:S01]  /*44790*/  LDL.LU R221, [R1+0x77c] ;  /* 0x00077c0001dd7983 */ /* 0x000ee20000300800 */
[C---:B------:R-:W-:Y:S02]  /*447a0*/  LOP3.LUT P1, RZ, R0.reuse, 0x10, RZ, 0xc0, !PT ;  /* 0x0000001000ff7812 */ /* 0x040fe4000782c0ff */
[----:B------:R-:W-:Y:S01]  /*447b0*/  LOP3.LUT P2, RZ, R0, 0x8, RZ, 0xc0, !PT ;  /* 0x0000000800ff7812 */ /* 0x000fe2000784c0ff */
[----:B------:R-:W3:Y:S01]  /*447c0*/  LDL.LU R210, [R1+0x780] ;  /* 0x0007800001d27983 */ /* 0x000ee20000300800 */
[----:B------:R-:W-:-:S09]  /*447d0*/  F2FP.SATFINITE.E4M3.F32.PACK_AB_MERGE_C R45, RZ, R48, RZ ;  /* 0x00000030ff2d723e */ /* 0x000fd200048070ff */
[----:B-1----:R-:W0:Y:S01]  /*447e0*/  @!P1 LDC.64 R16, c[0x0][0x5c0] ;  /* 0x00017000ff109b82 */ /* 0x002e220000000a00 */
[----:B------:R1:W-:Y:S01]  /*447f0*/  @!P4 STG.E.U8 desc[UR4][R46.64+0xd1], R45 ;  /* 0x0000d12d2e00c986 */ /* 0x0003e2000c101104 */
[----:B------:R-:W-:-:S06]  /*44800*/  LOP3.LUT P6, RZ, R4, 0x1000000, RZ, 0xc0, !PT ;  /* 0x0100000004ff7812 */ /* 0x000fcc00078cc0ff */
[----:B-1----:R-:W1:Y:S01]  /*44810*/  @!P2 LDC.64 R46, c[0x0][0x5c0] ;  /* 0x00017000ff2eab82 */ /* 0x002e620000000a00 */
[----:B------:R-:W-:Y:S02]  /*44820*/  F2FP.SATFINITE.E4M3.F32.PACK_AB_MERGE_C R49, RZ, R44, RZ ;  /* 0x0000002cff31723e */ /* 0x000fe400048070ff */
[----:B------:R-:W-:-:S04]  /*44830*/  LOP3.LUT P0, RZ, R4, 0x800000, RZ, 0xc0, !PT ;  /* 0x0080000004ff7812 */ /* 0x000fc8000780c0ff */
[----:B------:R1:W-:Y:S01]  /*44840*/  @!P6 STG.E.U8 desc[UR4][R42.64+0xd8], R55 ;  /* 0x0000d8372a00e986 */ /* 0x0003e2000c101104 */
[----:B0-----:R-:W-:-:S05]  /*44850*/  @!P1 IADD3 R16, P4, R91, R16, RZ ;  /* 0x000000105b109210 */ /* 0x001fca0007f9e0ff */
[----:B------:R-:W-:Y:S01]  /*44860*/  @!P1 IMAD.X R17, R90, 0x1, R17, P4 ;  /* 0x000000015a119824 */ /* 0x000fe200020e0611 */
[----:B-1----:R-:W-:Y:S02]  /*44870*/  @!P2 IADD3 R42, P4, R89, R46, RZ ;  /* 0x0000002e592aa210 */ /* 0x002fe40007f9e0ff */
[----:B------:R-:W-:Y:S03]  /*44880*/  @!P0 STG.E.U8 desc[UR4][R40.64+0xd9], R49 ;  /* 0x0000d93128008986 */ /* 0x000fe6000c101104 */
[----:B------:R-:W-:Y:S02]  /*44890*/  @!P2 IMAD.X R43, R88, 0x1, R47, P4 ;  /* 0x00000001582ba824 */ /* 0x000fe400020e062f */
[----:B--2---:R-:W-:Y:S02]  /*448a0*/  FMUL R44, R211, UR60 ;  /* 0x0000003cd32c7c20 */ /* 0x004fe40008400000 */
[----:B------:R-:W2:Y:S03]  /*448b0*/  LDL.LU R211, [R1+0x784] ;  /* 0x0007840001d37983 */ /* 0x000ea60000300800 */
[----:B------:R-:W-:-:S05]  /*448c0*/  F2FP.SATFINITE.E4M3.F32.PACK_AB_MERGE_C R45, RZ, R44, RZ ;  /* 0x0000002cff2d723e */ /* 0x000fca00048070ff */
[----:B------:R-:W-:Y:S01]  /*448d0*/  @!P1 STG.E.U8 desc[UR4][R16.64+0xd8], R45 ;  /* 0x0000d82d10009986 */ /* 0x000fe2000c101104 */
[----:B----4-:R-:W-:-:S03]  /*448e0*/  FMUL R44, R220, UR60 ;  /* 0x0000003cdc2c7c20 */ /* 0x010fc60008400000 */
[----:B------:R-:W4:Y:S02]  /*448f0*/  LDL.LU R220, [R1+0x788] ;  /* 0x0007880001dc7983 */ /* 0x000f240000300800 */
[----:B------:R-:W-:Y:S02]  /*44900*/  F2FP.SATFINITE.E4M3.F32.PACK_AB_MERGE_C R47, RZ, R44, RZ ;  /* 0x0000002cff2f723e */ /* 0x000fe400048070ff */
[----:B------:R-:W4:Y:S04]  /*44910*/  LDL.LU R208, [R1+0x78c] ;  /* 0x00078c0001d07983 */ /* 0x000f280000300800 */
[----:B------:R3:W-:Y:S02]  /*44920*/  @!P2 STG.E.U8 desc[UR4][R42.64+0xd9], R47 ;  /* 0x0000d92f2a00a986 */ /* 0x0007e4000c101104 */
[----:B---3--:R-:W-:-:S02]  /*44930*/  FMUL R42, R221, UR60 ;  /* 0x0000003cdd2a7c20 */ /* 0x008fc40008400000 */
[----:B------:R-:W3:Y:S01]  /*44940*/  LDL.LU R221, [R1+0x790] ;  /* 0x0007900001dd7983 */ /* 0x000ee20000300800 */
[----:B------:R-:W-:-:S04]  /*44950*/  ISETP.NE.AND P3, PT, R70, RZ, PT ;  /* 0x000000ff4600720c */ /* 0x000fc80003f65270 */
[----:B------:R-:W-:-:S13]  /*44960*/  ISETP.LT.OR P4, PT, R28, 0xe1, !P3 ;  /* 0x000000e11c00780c */ /* 0x000fda0005f81670 */
[----:B------:R-:W0:Y:S01]  /*44970*/  @!P4 LDC.64 R40, c[0x0][0x5c0] ;  /* 0x00017000ff28cb82 */ /* 0x000e220000000a00 */
[----:B------:R-:W-:Y:S02]  /*44980*/  FMUL R16, R209, UR60 ;  /* 0x0000003cd1107c20 */ /* 0x000fe40008400000 */
[----:B------:R-:W3:Y:S03]  /*44990*/  LDL.LU R209, [R1+0x794] ;  /* 0x0007940001d17983 */ /* 0x000ee60000300800 */
[----:B------:R-:W-:Y:S02]  /*449a0*/  F2FP.SATFINITE.E4M3.F32.PACK_AB_MERGE_C R45, RZ, R16, RZ ;  /* 0x00000010ff2d723e */ /* 0x000fe400048070ff */
[----:B0-----:R-:W-:-:S05]  /*449b0*/  @!P4 IADD3 R40, P5, R14, R40, RZ ;  /* 0x000000280e28c210 */ /* 0x001fca0007fbe0ff */
[----:B------:R-:W-:-:S05]  /*449c0*/  @!P4 IMAD.X R41, R29, 0x1, R41, P5 ;  /* 0x000000011d29c824 */ /* 0x000fca00028e0629 */
[----:B------:R2:W-:Y:S01]  /*449d0*/  @!P4 STG.E.U8 desc[UR4][R40.64+0xe0], R45 ;  /* 0x0000e02d2800c986 */ /* 0x0005e2000c101104 */
[----:B------:R-:W-:-:S13]  /*449e0*/  ISETP.LT.OR P4, PT, R28, 0xe2, !P3 ;  /* 0x000000e21c00780c */ /* 0x000fda0005f81670 */
[----:B------:R-:W0:Y:S01]  /*449f0*/  @!P4 LDC.64 R16, c[0x0][0x5c0] ;  /* 0x00017000ff10cb82 */ /* 0x000e220000000a00 */
[C---:B------:R-:W-:Y:S02]  /*44a00*/  LOP3.LUT P0, RZ, R4.reuse, 0x400000, RZ, 0xc0, !PT ;  /* 0x0040000004ff7812 */ /* 0x040fe4000780c0ff */
[----:B------:R-:W-:Y:S02]  /*44a10*/  LOP3.LUT P1, RZ, R4, 0x100000, RZ, 0xc0, !PT ;  /* 0x0010000004ff7812 */ /* 0x000fe4000782c0ff */
[----:B------:R-:W-:Y:S01]  /*44a20*/  F2FP.SATFINITE.E4M3.F32.PACK_AB_MERGE_C R43, RZ, R42, RZ ;  /* 0x0000002aff2b723e */ /* 0x000fe200048070ff */
[----:B------:R-:W-:Y:S02]  /*44a30*/  FMUL R42, R210, UR60 ;  /* 0x0000003cd22a7c20 */ /* 0x000fe40008400000 */
[----:B------:R-:W3:Y:S03]  /*44a40*/  LDL.LU R210, [R1+0x798] ;  /* 0x0007980001d27983 */ /* 0x000ee60000300800 */
[----:B------:R-:W-:-:S02]  /*44a50*/  F2FP.SATFINITE.E4M3.F32.PACK_AB_MERGE_C R47, RZ, R42, RZ ;  /* 0x0000002aff2f723e */ /* 0x000fc400048070ff */
[----:B0-----:R-:W-:-:S05]  /*44a60*/  @!P4 IADD3 R16, P5, R14, R16, RZ ;  /* 0x000000100e10c210 */ /* 0x001fca0007fbe0ff */
[----:B------:R-:W-:Y:S02]  /*44a70*/  @!P4 IMAD.X R17, R29, 0x1, R17, P5 ;  /* 0x000000011d11c824 */ /* 0x000fe400028e0611 */
[----:B--2---:R-:W-:-:S03]  /*44a80*/  FMUL R40, R211, UR60 ;  /* 0x0000003cd3287c20 */ /* 0x004fc60008400000 */
[----:B------:R-:W-:Y:S02]  /*44a90*/  @!P4 STG.E.U8 desc[UR4][R16.64+0xe1], R43 ;  /* 0x0000e12b1000c986 */ /* 0x000fe4000c101104 */
[----:B------:R-:W-:Y:S02]  /*44aa0*/  F2FP.SATFINITE.E4M3.F32.PACK_AB_MERGE_C R45, RZ, R40, RZ ;  /* 0x00000028ff2d723e */ /* 0x000fe400048070ff */
[----:B------:R-:W-:Y:S04]  /*44ab0*/  @!P0 STG.E.U8 desc[UR4][R38.64+0xe0], R47 ;  /* 0x0000e02f26008986 */ /* 0x000fe8000c101104 */
[----:B------:R4:W-:Y:S04]  /*44ac0*/  @!P1 STG.E.U8 desc[UR4][R36.64+0xe1], R45 ;  /* 0x0000e12d24009986 */ /* 0x0009e8000c101104 */
[----:B------:R-:W2:Y:S01]  /*44ad0*/  LDL.LU R211, [R1+0x79c] ;  /* 0x00079c0001d37983 */ /* 0x000ea20000300800 */
[----:B----4-:R-:W-:Y:S01]  /*44ae0*/  FMUL R36, R208, UR60 ;  /* 0x0000003cd0247c20 */ /* 0x010fe20008400000 */
[----:B------:R-:W-:-:S02]  /*44af0*/  FMUL R16, R220, UR60 ;  /* 0x0000003cdc107c20 */ /* 0x000fc40008400000 */
[----:B------:R-:W4:Y:S02]  /*44b00*/  LDL.LU R220, [R1+0x7a0] ;  /* 0x0007a00001dc7983 */ /* 0x000f240000300800 */
[----:B------:R-:W-:Y:S01]  /*44b10*/  F2FP.SATFINITE.E4M3.F32.PACK_AB_MERGE_C R37, RZ, R36, RZ ;  /* 0x00000024ff25723e */ /* 0x000fe200048070ff */
[----:B---3--:R-:W-:Y:S02]  /*44b20*/  FMUL R36, R221, UR60 ;  /* 0x0000003cdd247c20 */ /* 0x008fe40008400000 */
[----:B------:R-:W3:Y:S01]  /*44b30*/  LDL.LU R221, [R1+0x7a4] ;  /* 0x0007a40001dd7983 */ /* 0x000ee20000300800 */
[----:B------:R-:W-:Y:S02]  /*44b40*/  ISETP.LT.OR P4, PT, R28, 0xe9, !P3 ;  /* 0x000000e91c00780c */ /* 0x000fe40005f81670 */
[----:B------:R-:W-:Y:S01]  /*44b50*/  F2FP.SATFINITE.E4M3.F32.PACK_AB_MERGE_C R43, RZ, R16, RZ ;  /* 0x00000010ff2b723e */ /* 0x000fe200048070ff */
[----:B------:R-:W3:Y:S10]  /*44b60*/  LDL.LU R208, [R1+0x7a8] ;  /* 0x0007a80001d07983 */ /* 0x000ef40000300800 */
[----:B------:R-:W0:Y:S02]  /*44b70*/  @!P4 LDC.64 R40, c[0x0][0x5c0] ;  /* 0x00017000ff28cb82 */ /* 0x000e240000000a00 */
[----:B0-----:R-:W-:-:S05]  /*44b80*/  @!P4 IADD3 R40, P5, R14, R40, RZ ;  /* 0x000000280e28c210 */ /* 0x001fca0007fbe0ff */
[----:B------:R-:W-:-:S05]  /*44b90*/  @!P4 IMAD.X R41, R29, 0x1, R41, P5 ;  /* 0x000000011d29c824 */ /* 0x000fca00028e0629 */
[----:B------:R0:W-:Y:S01]  /*44ba0*/  @!P4 STG.E.U8 desc[UR4][R40.64+0xe8], R43 ;  /* 0x0000e82b2800c986 */ /* 0x0001e2000c101104 */
[----:B------:R-:W-:-:S13]  /*44bb0*/  ISETP.LT.OR P4, PT, R28, 0xea, !P3 ;  /* 0x000000ea1c00780c */ /* 0x000fda0005f81670 */
[----:B------:R-:W1:Y:S01]  /*44bc0*/  @!P4 LDC.64 R16, c[0x0][0x5c0] ;  /* 0x00017000ff10cb82 */ /* 0x000e620000000a00 */
[C---:B------:R-:W-:Y:S02]  /*44bd0*/  LOP3.LUT P2, RZ, R4.reuse, 0x80000, RZ, 0xc0, !PT ;  /* 0x0008000004ff7812 */ /* 0x040fe4000784c0ff */
[----:B------:R-:W-:Y:S01]  /*44be0*/  F2FP.SATFINITE.E4M3.F32.PACK_AB_MERGE_C R39, RZ, R36, RZ ;  /* 0x00000024ff27723e */ /* 0x000fe200048070ff */
[----:B------:R-:W-:Y:S02]  /*44bf0*/  FMUL R36, R209, UR60 ;  /* 0x0000003cd1247c20 */ /* 0x000fe40008400000 */
[----:B------:R-:W3:Y:S01]  /*44c00*/  LDL.LU R209, [R1+0x7ac] ;  /* 0x0007ac0001d17983 */ /* 0x000ee20000300800 */
[----:B------:R-:W-:Y:S02]  /*44c10*/  P2R R44, PR, RZ, 0x4 ;  /* 0x00000004ff2c7803 */ /* 0x000fe40000000000 */
[----:B------:R-:W-:Y:S02]  /*44c20*/  LOP3.LUT P2, RZ, R4, 0x200000, RZ, 0xc0, !PT ;  /* 0x0020000004ff7812 */ /* 0x000fe4000784c0ff */
[----:B0-----:R-:W-:Y:S01]  /*44c30*/  F2FP.SATFINITE.E4M3.F32.PACK_AB_MERGE_C R41, RZ, R36, RZ ;  /* 0x00000024ff29723e */ /* 0x001fe200048070ff */
[----:B------:R-:W-:-:S02]  /*44c40*/  FMUL R36, R210, UR60 ;  /* 0x0000003cd2247c20 */ /* 0x000fc40008400000 */
[----:B------:R-:W3:Y:S01]  /*44c50*/  LDL.LU R210, [R1+0x7b0] ;  /* 0x0007b00001d27983 */ /* 0x000ee20000300800 */
[----:B-1----:R-:W-:-:S05]  /*44c60*/  @!P4 IADD3 R16, P5, R14, R16, RZ ;  /* 0x000000100e10c210 */ /* 0x002fca0007fbe0ff */
[----:B------:R-:W-:-:S05]  /*44c70*/  @!P4 IMAD.X R17, R29, 0x1, R17, P5 ;  /* 0x000000011d11c824 */ /* 0x000fca00028e0611 */
[----:B------:R-:W-:Y:S04]  /*44c80*/  @!P4 STG.E.U8 desc[UR4][R16.64+0xe9], R37 ;  /* 0x0000e9251000c986 */ /* 0x000fe8000c101104 */
[----:B------:R4:W-:Y:S01]  /*44c90*/  @!P2 STG.E.U8 desc[UR4][R34.64+0xe8], R39 ;  /* 0x0000e8272200a986 */ /* 0x0009e2000c101104 */
[----:B------:R-:W-:Y:S02]  /*44ca0*/  ISETP.NE.AND P2, PT, R44, RZ, PT ;  /* 0x000000ff2c00720c */ /* 0x000fe40003f45270 */
[----:B------:R-:W-:Y:S01]  /*44cb0*/  F2FP.SATFINITE.E4M3.F32.PACK_AB_MERGE_C R43, RZ, R36, RZ ;  /* 0x00000024ff2b723e */ /* 0x000fe200048070ff */
[----:B--2---:R-:W-:Y:S02]  /*44cc0*/  FMUL R36, R211, UR60 ;  /* 0x0000003cd3247c20 */ /* 0x004fe40008400000 */
[----:B------:R-:W2:Y:S08]  /*44cd0*/  LDL.LU R211, [R1+0x7b4] ;  /* 0x0007b40001d37983 */ /* 0x000eb00000300800 */
[----:B------:R3:W-:Y:S01]  /*44ce0*/  @!P2 STG.E.U8 desc[UR4][R32.64+0xe9], R41 ;  /* 0x0000e9292000a986 */ /* 0x0007e2000c101104 */
[----:B----4-:R-:W-:-:S03]  /*44cf0*/  FMUL R34, R220, UR60 ;  /* 0x0000003cdc227c20 */ /* 0x010fc60008400000 */
[----:B------:R-:W4:Y:S01]  /*44d00*/  LDL.LU R220, [R1+0x7b8] ;  /* 0x0007b80001dc7983 */ /* 0x000f220000300800 */
[----:B---3--:R-:W-:-:S03]  /*44d10*/  FMUL R32, R221, UR60 ;  /* 0x0000003cdd207c20 */ /* 0x008fc60008400000 */
[----:B------:R-:W3:Y:S01]  /*44d20*/  LDL.LU R221, [R1+0x7bc] ;  /* 0x0007bc0001dd7983 */ /* 0x000ee20000300800 */
[C---:B------:R-:W-:Y:S02]  /*44d30*/  LOP3.LUT P6, RZ, R0.reuse, 0x80, RZ, 0xc0, !PT ;  /* 0x0000008000ff7812 */ /* 0x040fe400078cc0ff */
[----:B------:R-:W-:Y:S02]  /*44d40*/  LOP3.LUT P1, RZ, R0, 0x40, RZ, 0xc0, !PT ;  /* 0x0000004000ff7812 */ /* 0x000fe4000782c0ff */
[----:B------:R-:W-:-:S09]  /*44d50*/  F2FP.SATFINITE.E4M3.F32.PACK_AB_MERGE_C R33, RZ, R34, RZ ;  /* 0x00000022ff21723e */ /* 0x000fd200048070ff */
[----:B------:R-:W0:Y:S01]  /*44d60*/  @!P6 LDC.64 R16, c[0x0][0x5c0] ;  /* 0x00017000ff10eb82 */ /* 0x000e220000000a00 */
[C---:B------:R-:W-:Y:S02]  /*44d70*/  LOP3.LUT P0, RZ, R4.reuse, 0x40000, RZ, 0xc0, !PT ;  /* 0x0004000004ff7812 */ /* 0x040fe4000780c0ff */
[----:B------:R-:W-:-:S05]  /*44d80*/  LOP3.LUT P4, RZ, R4, 0x20000, RZ, 0xc0, !PT ;  /* 0x0002000004ff7812 */ /* 0x000fca000788c0ff */
[----:B------:R-:W1:Y:S01]  /*44d90*/  @!P1 LDC.64 R34, c[0x0][0x5c0] ;  /* 0x00017000ff229b82 */ /* 0x000e620000000a00 */
[----:B------:R-:W-:Y:S02]  /*44da0*/  F2FP.SATFINITE.E4M3.F32.PACK_AB_MERGE_C R37, RZ, R36, RZ ;  /* 0x00000024ff25723e */ /* 0x000fe400048070ff */
[----:B------:R-:W-:-:S03]  /*44db0*/  LOP3.LUT P5, RZ, R0, 0x2, RZ, 0xc0, !PT ;  /* 0x0000000200ff7812 */ /* 0x000fc600078ac0ff */
[----:B------:R-:W-:Y:S04]  /*44dc0*/  @!P0 STG.E.U8 desc[UR4][R30.64+0xe0], R43 ;  /* 0x0000e02b1e008986 */ /* 0x000fe8000c101104 */
[----:B------:R0:W-:Y:S02]  /*44dd0*/  @!P4 STG.E.U8 desc[UR4][R26.64+0xe1], R37 ;  /* 0x0000e1251a00c986 */ /* 0x0001e4000c101104 */
[----:B0-----:R-:W-:Y:S01]  /*44de0*/  @!P6 IADD3 R16, P4, R83, R16, RZ ;  /* 0x000000105310e210 */ /* 0x001fe20007f9e0ff */
[----:B------:R-:W-:-:S04]  /*44df0*/  FMUL R26, R208, UR60 ;  /* 0x0000003cd01a7c20 */ /* 0x000fc80008400000 */
[----:B------:R-:W-:Y:S01]  /*44e00*/  @!P6 IMAD.X R17, R82, 0x1, R17, P4 ;  /* 0x000000015211e824 */ /* 0x000fe200020e0611 */
[----:B------:R-:W3:Y:S01]  /*44e10*/  LDL.LU R208, [R1+0x7c0] ;  /* 0x0007c00001d07983 */ /* 0x000ee20000300800 */
[----:B-1----:R-:W-:Y:S02]  /*44e20*/  @!P1 IADD3 R30, P4, R79, R34, RZ ;  /* 0x000000224f1e9210 */ /* 0x002fe40007f9e0ff */
[----:B------:R-:W-:Y:S01]  /*44e30*/  F2FP.SATFINITE.E4M3.F32.PACK_AB_MERGE_C R27, RZ, R32, RZ ;  /* 0x00000020ff1b723e */ /* 0x000fe200048070ff */
[----:B------:R0:W-:Y:S02]  /*44e40*/  @!P6 STG.E.U8 desc[UR4][R16.64+0xe0], R33 ;  /* 0x0000e0211000e986 */ /* 0x0001e4000c101104 */
[----:B------:R-:W-:Y:S01]  /*44e50*/  @!P1 IMAD.X R31, R78, 0x1, R35, P4 ;  /* 0x000000014e1f9824 */ /* 0x000fe200020e0623 */
[----:B------:R-:W-:Y:S01]  /*44e60*/  F2FP.SATFINITE.E4M3.F32.PACK_AB_MERGE_C R35, RZ, R26, RZ ;  /* 0x0000001aff23723e */ /* 0x000fe200048070ff */
[----:B0-----:R-:W0:Y:S01]  /*44e70*/  @!P5 LDC.64 R32, c[0x0][0x5c0] ;  /* 0x00017000ff20db82 */ /* 0x001e220000000a00 */
[----:B------:R-:W-:-:S02]  /*44e80*/  FMUL R26, R209, UR60 ;  /* 0x0000003cd11a7c20 */ /* 0x000fc40008400000 */
[----:B------:R-:W3:Y:S01]  /*44e90*/  LDL.LU R209, [R1+0x7c4] ;  /* 0x0007c40001d17983 */ /* 0x000ee20000300800 */
[C---:B------:R-:W-:Y:S02]  /*44ea0*/  LOP3.LUT P3, RZ, R4.reuse, 0x10000, RZ, 0xc0, !PT ;  /* 0x0001000004ff7812 */ /* 0x040fe4000786c0ff */
[----:B------:R-:W-:Y:S02]  /*44eb0*/  LOP3.LUT P4, RZ, R4, 0x2000, RZ, 0xc0, !PT ;  /* 0x0000200004ff7812 */ /* 0x000fe4000788c0ff */
[----:B------:R-:W-:Y:S01]  /*44ec0*/  F2FP.SATFINITE.E4M3.F32.PACK_AB_MERGE_C R17, RZ, R26, RZ ;  /* 0x0000001aff11723e */ /* 0x000fe200048070ff */
[----:B------:R1:W-:Y:S01]  /*44ed0*/  @!P1 STG.E.U8 desc[UR4][R30.64+0xe1], R27 ;  /* 0x0000e11b1e009986 */ /* 0x0003e2000c101104 */
[----:B------:R-:W-:-:S03]  /*44ee0*/  FMUL R16, R210, UR60 ;  /* 0x0000003cd2107c20 */ /* 0x000fc60008400000 */
[----:B------:R-:W3:Y:S04]  /*44ef0*/  LDL.LU R210, [R1+0x7c8] ;  /* 0x0007c80001d27983 */ /* 0x000ee80000300800 */
[----:B------:R-:W-:Y:S04]  /*44f00*/  @!P3 STG.E.U8 desc[UR4][R24.64+0xe8], R35 ;  /* 0x0000e8231800b986 */ /* 0x000fe8000c101104 */
[----:B------:R2:W-:Y:S01]  /*44f10*/  @!P4 STG.E.U8 desc[UR4][R22.64+0xe9], R17 ;  /* 0x0000e9111600c986 */ /* 0x0005e2000c101104 */
[----:B0-----:R-:W-:Y:S02]  /*44f20*/  @!P5 IADD3 R64, P4, R64, R32, RZ ;  /* 0x000000204040d210 */ /* 0x001fe40007f9e0ff */
[----:B-1----:R-:W-:-:S03]  /*44f30*/  F2FP.SATFINITE.E4M3.F32.PACK_AB_MERGE_C R27, RZ, R16, RZ ;  /* 0x00000010ff1b723e */ /* 0x002fc600048070ff */
[----:B------:R-:W-:-:S05]  /*44f40*/  @!P5 IMAD.X R65, R57, 0x1, R33, P4 ;  /* 0x000000013941d824 */ /* 0x000fca00020e0621 */
[----:B------:R0:W-:Y:S01]  /*44f50*/  @!P5 STG.E.U8 desc[UR4][R64.64+0xe8], R27 ;  /* 0x0000e81b4000d986 */ /* 0x0001e2000c101104 */
[----:B------:R-:W-:Y:S01]  /*44f60*/  ISETP.GE.AND P5, PT, R13, 0x101, PT ;  /* 0x000001010d00780c */ /* 0x000fe20003fa6270 */
[----:B--2---:R-:W-:Y:S02]  /*44f70*/  FMUL R16, R211, UR60 ;  /* 0x0000003cd3107c20 */ /* 0x004fe40008400000 */
[----:B------:R-:W2:Y:S03]  /*44f80*/  LDL.LU R211, [R1+0x7cc] ;  /* 0x0007cc0001d37983 */ /* 0x000ea60000300800 */
[----:B------:R-:W-:Y:S01]  /*44f90*/  F2FP.SATFINITE.E4M3.F32.PACK_AB_MERGE_C R17, RZ, R16, RZ ;  /* 0x00000010ff11723e */ /* 0x000fe200048070ff */
[----:B----4-:R-:W-:Y:S02]  /*44fa0*/  FMUL R16, R220, UR60 ;  /* 0x0000003cdc107c20 */ /* 0x010fe40008400000 */
[----:B------:R-:W4:Y:S01]  /*44fb0*/  LDL.LU R220, [R1+0x7d0] ;  /* 0x0007d00001dc7983 */ /* 0x000f220000300800 */
[----:B---3--:R-:W-:-:S03]  /*44fc0*/  FMUL R13, R221, UR60 ;  /* 0x0000003cdd0d7c20 */ /* 0x008fc60008400000 */
[----:B------:R-:W3:Y:S01]  /*44fd0*/  LDL.LU R221, [R1+0x7d4] ;  /* 0x0007d40001dd7983 */ /* 0x000ee20000300800 */
[----:B------:R-:W-:-:S13]  /*44fe0*/  LOP3.LUT P3, RZ, R12, 0x4, RZ, 0xc0, !PT ;  /* 0x000000040cff7812 */ /* 0x000fda000786c0ff */
[----:B------:R-:W1:Y:S01]  /*44ff0*/  @!P3 LDC.64 R30, c[0x0][0x5c0] ;  /* 0x00017000ff1ebb82 */ /* 0x000e620000000a00 */
[C---:B------:R-:W-:Y:S02]  /*45000*/  LOP3.LUT P1, RZ, R12.reuse, 0x8, RZ, 0xc0, !PT ;  /* 0x000000080cff7812 */ /* 0x040fe4000782c0ff */
[----:B------:R-:W-:Y:S02]  /*45010*/  LOP3.LUT P2, RZ, R12, 0x20, RZ, 0xc0, !PT ;  /* 0x000000200cff7812 */ /* 0x000fe4000784c0ff */
[----:B------:R-:W-:Y:S02]  /*45020*/  F2FP.SATFINITE.E4M3.F32.PACK_AB_MERGE_C R23, RZ, R16, RZ ;  /* 0x00000010ff17723e */ /* 0x000fe400048070ff */
[----:B------:R-:W-:-:S09]  /*45030*/  LOP3.LUT P6, RZ, R4, 0x4000, RZ, 0xc0, !PT ;  /* 0x0000400004ff7812 */ /* 0x000fd200078cc0ff */
[----:B0-----:R-:W0:Y:S01]  /*45040*/  @!P2 LDC.64 R26, c[0x0][0x5c0] ;  /* 0x00017000ff1aab82 */ /* 0x001e220000000a00 */
[----:B-1----:R-:W-:-:S05]  /*45050*/  @!P3 IADD3 R56, P4, R56, R30, RZ ;  /* 0x0000001e3838b210 */ /* 0x002fca0007f9e0ff */
[----:B------:R-:W-:Y:S02]  /*45060*/  @!P3 IMAD.X R57, R53, 0x1, R31, P4 ;  /* 0x000000013539b824 */ /* 0x000fe400020e061f */
[----:B------:R-:W1:Y:S01]  /*45070*/  @!P1 LDC.64 R30, c[0x0][0x5c0] ;  /* 0x00017000ff1e9b82 */ /* 0x000e620000000a00 */
[----:B------:R-:W-:Y:S02]  /*45080*/  LOP3.LUT P4, RZ, R4, 0x8000, RZ, 0xc0, !PT ;  /* 0x0000800004ff7812 */ /* 0x000fe4000788c0ff */
[----:B------:R0:W-:Y:S01]  /*45090*/  @!P3 STG.E.U8 desc[UR4][R56.64+0xe9], R17 ;  /* 0x0000e9113800b986 */ /* 0x0001e2000c101104 */
[----:B------:R-:W-:-:S10]  /*450a0*/  ISETP.LT.OR P3, PT, R28, 0xe9, !P5 ;  /* 0x000000e91c00780c */ /* 0x000fd40006f61670 */
[----:B------:R1:W-:Y:S01]  /*450b0*/  @!P4 STG.E.U8 desc[UR4][R20.64+0xe0], R23 ;  /* 0x0000e0171400c986 */ /* 0x0003e2000c101104 */
[----:B------:R-:W-:Y:S02]  /*450c0*/  ISETP.LT.OR P4, PT, R28, 0xea, !P5 ;  /* 0x000000ea1c00780c */ /* 0x000fe40006f81670 */
[----:B------:R-:W-:Y:S01]  /*450d0*/  F2FP.SATFINITE.E4M3.F32.PACK_AB_MERGE_C R25, RZ, R13, RZ ;  /* 0x0000000dff19723e */ /* 0x000fe200048070ff */
[----:B0-----:R-:W0:Y:S01]  /*450e0*/  @!P3 LDC.64 R16, c[0x0][0x5c0] ;  /* 0x00017000ff10bb82 */ /* 0x001e220000000a00 */
[----:B------:R-:W-:Y:S01]  /*450f0*/  LOP3.LUT P0, RZ, R12, 0x10, RZ, 0xc0, !PT ;  /* 0x000000100cff7812 */ /* 0x000fe2000780c0ff */
[----:B------:R-:W-:Y:S01]  /*45100*/  FMUL R13, R208, UR60 ;  /* 0x0000003cd00d7c20 */ /* 0x000fe20008400000 */
[----:B-1----:R-:W-:-:S04]  /*45110*/  @!P1 IADD3 R52, P5, R52, R30, RZ ;  /* 0x0000001e34349210 */ /* 0x002fc80007fbe0ff */
[----:B------:R-:W-:-:S03]  /*45120*/  F2FP.SATFINITE.E4M3.F32.PACK_AB_MERGE_C R21, RZ, R13, RZ ;  /* 0x0000000dff15723e */ /* 0x000fc600048070ff */
[----:B------:R-:W1:Y:S01]  /*45130*/  @!P4 LDC.64 R22, c[0x0][0x5c0] ;  /* 0x00017000ff16cb82 */ /* 0x000e620000000a00 */
[----:B------:R-:W-:Y:S01]  /*45140*/  @!P1 IMAD.X R53, R51, 0x1, R31, P5 ;  /* 0x0000000133359824 */ /* 0x000fe200028e061f */
[C---:B------:R-:W-:Y:S02]  /*45150*/  ISETP.LT.OR P5, PT, R28.reuse, 0xe9, !P0 ;  /* 0x000000e91c00780c */ /* 0x040fe400047a1670 */
[----:B------:R-:W-:Y:S01]  /*45160*/  ISETP.LT.OR P0, PT, R28, 0xea, !P0 ;  /* 0x000000ea1c00780c */ /* 0x000fe20004701670 */
[----:B------:R1:W-:Y:S01]  /*45170*/  @!P6 STG.E.U8 desc[UR4][R18.64+0xe1], R25 ;  /* 0x0000e1191200e986 */ /* 0x0003e2000c101104 */
[----:B------:R-:W-:-:S03]  /*45180*/  FMUL R13, R209, UR60 ;  /* 0x0000003cd10d7c20 */ /* 0x000fc60008400000 */
[----:B------:R1:W-:Y:S01]  /*45190*/  @!P1 STG.E.U8 desc[UR4][R52.64+0xe0], R21 ;  /* 0x0000e01534009986 */ /* 0x0003e2000c101104 */
[----:B------:R-:W-:-:S05]  /*451a0*/  @!P2 IADD3 R50, P1, R50, R26, RZ ;  /* 0x0000001a3232a210 */ /* 0x000fca0007f3e0ff */
[----:B------:R-:W-:Y:S01]  /*451b0*/  @!P2 IMAD.X R51, R15, 0x1, R27, P1 ;  /* 0x000000010f33a824 */ /* 0x000fe200008e061b */
[----:B------:R-:W-:Y:S01]  /*451c0*/  F2FP.SATFINITE.E4M3.F32.PACK_AB_MERGE_C R15, RZ, R13, RZ ;  /* 0x0000000dff0f723e */ /* 0x000fe200048070ff */
[----:B------:R-:W2:Y:S04]  /*451d0*/  @!P5 LDC.64 R26, c[0x0][0x5c0] ;  /* 0x00017000ff1adb82 */ /* 0x000ea80000000a00 */
[----:B------:R4:W-:Y:S04]  /*451e0*/  @!P2 STG.E.U8 desc[UR4][R50.64+0xe1], R15 ;  /* 0x0000e10f3200a986 */ /* 0x0009e8000c101104 */
[----:B------:R-:W4:Y:S01]  /*451f0*/  @!P0 LDC.64 R30, c[0x0][0x5c0] ;  /* 0x00017000ff1e8b82 */ /* 0x000f220000000a00 */
[----:B0-----:R-:W-:Y:S01]  /*45200*/  @!P3 IADD3 R16, P1, P2, R14, R16, R11 ;  /* 0x000000100e10b210 */ /* 0x001fe20007a3e00b */
[----:B------:R-:W-:-:S03]  /*45210*/  FMUL R13, R210, UR60 ;  /* 0x0000003cd20d7c20 */ /* 0x000fc60008400000 */
[----:B------:R-:W-:Y:S02]  /*45220*/  @!P3 IADD3.X R17, R29, R17, R10, P1, P2 ;  /* 0x000000111d11b210 */ /* 0x000fe40000fe440a */
[----:B-1----:R-:W-:-:S04]  /*45230*/  @!P4 IADD3 R18, P1, P2, R14, R22, R11 ;  /* 0x000000160e12c210 */ /* 0x002fc80007a3e00b */
[--C-:B------:R-:W-:Y:S02]  /*45240*/  @!P4 IADD3.X R19, R29, R23, R10.reuse, P1, P2 ;  /* 0x000000171d13c210 */ /* 0x100fe40000fe440a */
[CCC-:B------:R-:W-:Y:S02]  /*45250*/  @!P5 IADD3 R21, P1, P2, R3.reuse, R14.reuse, R11.reuse ;  /* 0x0000000e0315d210 */ /* 0x1c0fe40007a3e00b */
[----:B------:R-:W-:Y:S02]  /*45260*/  F2FP.SATFINITE.E4M3.F32.PACK_AB_MERGE_C R25, RZ, R13, RZ ;  /* 0x0000000dff19723e */ /* 0x000fe400048070ff */
[CCC-:B------:R-:W-:Y:S02]  /*45270*/  @!P5 IADD3.X R24, R2.reuse, R29.reuse, R10.reuse, P1, P2 ;  /* 0x0000001d0218d210 */ /* 0x1c0fe40000fe440a */
[----:B------:R-:W-:Y:S01]  /*45280*/  @!P0 IADD3 R23, P1, P2, R3, R14, R11 ;  /* 0x0000000e03178210 */ /* 0x000fe20007a3e00b */
[----:B------:R0:W-:Y:S01]  /*45290*/  @!P3 STG.E.U8 desc[UR4][R16.64+0xe8], R25 ;  /* 0x0000e8191000b986 */ /* 0x0001e2000c101104 */
[----:B--2---:R-:W-:Y:S01]  /*452a0*/  @!P5 IADD3 R14, P3, R21, R26, RZ ;  /* 0x0000001a150ed210 */ /* 0x004fe20007f7e0ff */
[----:B------:R-:W-:Y:S01]  /*452b0*/  FMUL R13, R211, UR60 ;  /* 0x0000003cd30d7c20 */ /* 0x000fe20008400000 */
[----:B------:R-:W-:-:S02]  /*452c0*/  @!P0 IADD3.X R26, R2, R29, R10, P1, P2 ;  /* 0x0000001d021a8210 */ /* 0x000fc40000fe440a */
[----:B----4-:R-:W-:Y:S01]  /*452d0*/  @!P0 IADD3 R20, P1, R23, R30, RZ ;  /* 0x0000001e17148210 */ /* 0x010fe20007f3e0ff */
[----:B------:R-:W-:Y:S01]  /*452e0*/  FMUL R22, R220, UR60 ;  /* 0x0000003cdc167c20 */ /* 0x000fe20008400000 */
[----:B------:R-:W-:Y:S01]  /*452f0*/  @!P5 IMAD.X R15, R24, 0x1, R27, P3 ;  /* 0x00000001180fd824 */ /* 0x000fe200018e061b */
[----:B------:R-:W-:Y:S02]  /*45300*/  F2FP.SATFINITE.E4M3.F32.PACK_AB_MERGE_C R13, RZ, R13, RZ ;  /* 0x0000000dff0d723e */ /* 0x000fe400048070ff */
[----:B------:R-:W-:Y:S01]  /*45310*/  @!P0 IMAD.X R21, R26, 0x1, R31, P1 ;  /* 0x000000011a158824 */ /* 0x000fe200008e061f */
[----:B------:R-:W-:Y:S02]  /*45320*/  F2FP.SATFINITE.E4M3.F32.PACK_AB_MERGE_C R27, RZ, R22, RZ ;  /* 0x00000016ff1b723e */ /* 0x000fe400048070ff */
[----:B------:R0:W-:Y:S04]  /*45330*/  @!P4 STG.E.U8 desc[UR4][R18.64+0xe9], R13 ;  /* 0x0000e90d1200c986 */ /* 0x0001e8000c101104 */
[----:B------:R0:W-:Y:S01]  /*45340*/  @!P5 STG.E.U8 desc[UR4][R14.64+0xe8], R27 ;  /* 0x0000e81b0e00d986 */ /* 0x0001e2000c101104 */
[----:B---3--:R-:W-:-:S05]  /*45350*/  FMUL R23, R221, UR60 ;  /* 0x0000003cdd177c20 */ /* 0x008fca0008400000 */
[----:B------:R-:W-:-:S05]  /*45360*/  F2FP.SATFINITE.E4M3.F32.PACK_AB_MERGE_C R23, RZ, R23, RZ ;  /* 0x00000017ff17723e */ /* 0x000fca00048070ff */
[----:B------:R0:W-:Y:S02]  /*45370*/  @!P0 STG.E.U8 desc[UR4][R20.64+0xe9], R23 ;  /* 0x0000e91714008986 */ /* 0x0001e4000c101104 */
.L_x_41:
[----:B------:R-:W-:Y:S05]  /*45380*/  BSYNC B0 ;  /* 0x0000000000007941 */ /* 0x000fea0003800000 */
.L_x_37:
[----:B0-2---:R-:W2:Y:S04]  /*45390*/  LDL.LU R15, [R1+0x800] ;  /* 0x00080000010f7983 */ /* 0x005ea80000300800 */
[----:B------:R-:W2:Y:S01]  /*453a0*/  LDL.LU R14, [R1+0x804] ;  /* 0x00080400010e7983 */ /* 0x000ea20000300800 */
[----:B------:R-:W-:Y:S01]  /*453b0*/  ULDC UR4, c[0x0][0xc] ;  /* 0x0000030000047ab9 */ /* 0x000fe20000000800 */
[----:B------:R-:W-:Y:S01]  /*453c0*/  ULDC UR5, c[0x0][0x10] ;  /* 0x0000040000057ab9 */ /* 0x000fe20000000800 */
[----:B-----5:R-:W2:Y:S01]  /*453d0*/  LDC R13, c[0x0][0x14] ;  /* 0x00000500ff0d7b82 */ /* 0x020ea20000000800 */
[----:B------:R-:W-:Y:S01]  /*453e0*/  UIMAD.WIDE.U32 UR4, UR4, UR5, URZ ;  /* 0x00000005040472a5 */ /* 0x000fe2000f8e003f */
[----:B------:R0:W5:Y:S05]  /*453f0*/  LDL R38, [R1+0x80] ;  /* 0x0000800001267983 */ /* 0x00016a0000100800 */
[----:B--2---:R-:W-:-:S04]  /*45400*/  IMAD.WIDE.U32 R14, R13, UR4, R14 ;  /* 0x000000040d0e7c25 */ /* 0x004fc8000f8e000e */
[----:B------:R-:W-:Y:S01]  /*45410*/  IMAD R13, R13, UR5, RZ ;  /* 0x000000050d0d7c24 */ /* 0x000fe2000f8e02ff */
[----:B------:R-:W-:Y:S01]  /*45420*/  ULDC.64 UR4, c[0x0][0x650] ;  /* 0x0001940000047ab9 */ /* 0x000fe20000000a00 */
[----:B------:R-:W-:Y:S01]  /*45430*/  IMAD.MOV.U32 R31, RZ, RZ, R14 ;  /* 0x000000ffff1f7224 */ /* 0x000fe200078e000e */
[----:B------:R-:W-:Y:S01]  /*45440*/  ISETP.GE.U32.AND P0, PT, R14, UR4, PT ;  /* 0x000000040e007c0c */ /* 0x000fe2000bf06070 */
[--C-:B------:R-:W-:Y:S01]  /*45450*/  IMAD.IADD R32, R15, 0x1, R13.reuse ;  /* 0x000000010f207824 */ /* 0x100fe200078e020d */
[----:B------:R-:W-:Y:S01]  /*45460*/  UMOV UR4, 0xffffffff ;  /* 0xffffffff00047882 */ /* 0x000fe20000000000 */
[----:B------:R-:W-:Y:S01]  /*45470*/  IMAD.MOV.U32 R15, RZ, RZ, -0x1 ;  /* 0xffffffffff0f7424 */ /* 0x000fe200078e00ff */
[----:B------:R-:W-:Y:S01]  /*45480*/  PRMT R13, RZ, 0x7610, R13 ;  /* 0x00007610ff0d7816 */ /* 0x000fe2000000000d */
[----:B------:R-:W-:Y:S01]  /*45490*/  IMAD.U32 R14, RZ, RZ, UR4 ;  /* 0x00000004ff0e7e24 */ /* 0x000fe2000f8e00ff */
[----:B------:R0:W-:Y:S01]  /*454a0*/  STL [R1+0x800], R32 ;  /* 0x0008002001007387 */ /* 0x0001e20000100800 */
[----:B------:R-:W-:-:S03]  /*454b0*/  ISETP.GE.U32.AND.EX P0, PT, R32, UR5, PT, P0 ;  /* 0x0000000520007c0c */ /* 0x000fc6000bf06100 */
[----:B------:R0:W-:Y:S04]  /*454c0*/  STL [R1+0x7f0], R15 ;  /* 0x0007f00f01007387 */ /* 0x0001e80000100800 */
[----:B------:R0:W-:Y:S04]  /*454d0*/  STL [R1+0x804], R31 ;  /* 0x0008041f01007387 */ /* 0x0001e80000100800 */
[----:B------:R0:W-:Y:S02]  /*454e0*/  STL [R1+0x7e4], R14 ;  /* 0x0007e40e01007387 */ /* 0x0001e40000100800 */
[----:B------:R-:W-:Y:S05]  /*454f0*/  @P0 BRA `(.L_x_42) ;  /* 0x0000000400840947 */ /* 0x000fea0003800000 */
[----:B-1----:R-:W1:Y:S01]  /*45500*/  S2R R26, SR_CTAID.X ;  /* 0x00000000001a7919 */ /* 0x002e620000002500 */
[----:B------:R-:W2:Y:S01]  /*45510*/  LDC.64 R20, c[0x0][0x628] ;  /* 0x00018a00ff147b82 */ /* 0x000ea20000000a00 */
[----:B------:R-:W-:Y:S01]  /*45520*/  ULDC UR4, c[0x0][0x150] ;  /* 0x0000540000047ab9 */ /* 0x000fe20000000800 */
[----:B------:R-:W-:Y:S01]  /*45530*/  IMAD.MOV.U32 R18, RZ, RZ, R31 ;  /* 0x000000ffff127224 */ /* 0x000fe200078e001f */
[----:B------:R-:W3:Y:S01]  /*45540*/  S2R R28, SR_CTAID.Y ;  /* 0x00000000001c7919 */ /* 0x000ee20000002600 */
[----:B------:R-:W-:-:S04]  /*45550*/  IMAD.MOV.U32 R19, RZ, RZ, R32 ;  /* 0x000000ffff137224 */ /* 0x000fc800078e0020 */
[----:B------:R-:W4:Y:S08]  /*45560*/  LDC R29, c[0x0][0x144] ;  /* 0x00005100ff1d7b82 */ /* 0x000f300000000800 */
[----:B------:R-:W0:Y:S08]  /*45570*/  LDC R22, c[0x0][0x630] ;  /* 0x00018c00ff167b82 */ /* 0x000e300000000800 */
[----:B------:R-:W0:Y:S01]  /*45580*/  LDC.64 R24, c[0x0][0x620] ;  /* 0x00018800ff187b82 */ /* 0x000e220000000a00 */
[----:B--2---:R-:W-:-:S04]  /*45590*/  ISETP.NE.U32.AND P0, PT, R20, RZ, PT ;  /* 0x000000ff1400720c */ /* 0x004fc80003f05070 */
[----:B------:R-:W-:Y:S02]  /*455a0*/  ISETP.NE.AND.EX P0, PT, R21, RZ, PT, P0 ;  /* 0x000000ff1500720c */ /* 0x000fe40003f05300 */
[----:B-1----:R-:W-:-:S05]  /*455b0*/  I2FP.F32.U32 R13, R26 ;  /* 0x0000001a000d7245 */ /* 0x002fca0000201000 */
[----:B------:R-:W-:-:S04]  /*455c0*/  FMUL R13, R13, UR4 ;  /* 0x000000040d0d7c20 */ /* 0x000fc80008400000 */
[----:B------:R1:W2:Y:S02]  /*455d0*/  F2I.U32.TRUNC.NTZ R27, R13 ;  /* 0x0000000d001b7305 */ /* 0x0002a4000020f000 */
[----:B---34-:R-:W-:Y:S05]  /*455e0*/  @!P0 BRA `(.L_x_43) ;  /* 0x0000000000288947 */ /* 0x018fea0003800000 */
[----:B-1----:R-:W1:Y:S02]  /*455f0*/  LDC R13, c[0x0][0x634] ;  /* 0x00018d00ff0d7b82 */ /* 0x002e640000000800 */
[----:B-1----:R-:W-:-:S05]  /*45600*/  IADD3 R13, P0, R31, R13, RZ ;  /* 0x0000000d1f0d7210 */ /* 0x002fca0007f1e0ff */
[----:B------:R-:W-:-:S04]  /*45610*/  IMAD.X R23, RZ, RZ, R32, P0 ;  /* 0x000000ffff177224 */ /* 0x000fc800000e0620 */
[----:B0-----:R-:W-:-:S04]  /*45620*/  IMAD.WIDE.U32 R14, R23, R20, RZ ;  /* 0x00000014170e7225 */ /* 0x001fc800078e00ff */
[----:B------:R-:W-:-:S04]  /*45630*/  IMAD.WIDE.U32 R16, P0, R13, R21, R14 ;  /* 0x000000150d107225 */ /* 0x000fc8000780000e */
[----:B------:R-:W-:-:S04]  /*45640*/  IMAD.WIDE.U32 R14, R13, R20, RZ ;  /* 0x000000140d0e7225 */ /* 0x000fc800078e00ff */
[----:B------:R-:W-:Y:S01]  /*45650*/  IMAD.X R19, RZ, RZ, RZ, P0 ;  /* 0x000000ffff137224 */ /* 0x000fe200000e06ff */
[----:B------:R-:W-:Y:S01]  /*45660*/  IADD3 RZ, P0, R15, R16, RZ ;  /* 0x000000100fff7210 */ /* 0x000fe20007f1e0ff */
[----:B------:R-:W-:-:S04]  /*45670*/  IMAD.MOV.U32 R18, RZ, RZ, R17 ;  /* 0x000000ffff127224 */ /* 0x000fc800078e0011 */
[----:B------:R-:W-:-:S08]  /*45680*/  IMAD.WIDE.U32.X R18, R23, R21, R18, P0 ;  /* 0x0000001517127225 */ /* 0x000fd000000e0412 */
.L_x_43:
[-CC-:B0-----:R-:W-:Y:S01]  /*45690*/  SHF.R.U64 R35, R18, R22.reuse, R19.reuse ;  /* 0x0000001612237219 */ /* 0x181fe20000001213 */
[----:B------:R-:W0:Y:S01]  /*456a0*/  LDC.64 R36, c[0x0][0x640] ;  /* 0x00019000ff247b82 */ /* 0x000e220000000a00 */
[----:B-1----:R-:W-:Y:S01]  /*456b0*/  SHF.R.U32.HI R13, RZ, R22, R19 ;  /* 0x00000016ff0d7219 */ /* 0x002fe20000011613 */
[----:B------:R-:W-:Y:S01]  /*456c0*/  IMAD.MOV.U32 R14, RZ, RZ, R31 ;  /* 0x000000ffff0e7224 */ /* 0x000fe200078e001f */
[----:B------:R-:W-:Y:S01]  /*456d0*/  IADD3 R17, P0, RZ, -R35, RZ ;  /* 0x80000023ff117210 */ /* 0x000fe20007f1e0ff */
[----:B------:R-:W-:Y:S01]  /*456e0*/  IMAD.MOV.U32 R15, RZ, RZ, R32 ;  /* 0x000000ffff0f7224 */ /* 0x000fe200078e0020 */
[----:B------:R-:W-:Y:S01]  /*456f0*/  ULDC UR4, c[0x0][0x154] ;  /* 0x0000550000047ab9 */ /* 0x000fe20000000800 */
[----:B--2---:R-:W-:Y:S02]  /*45700*/  IMAD.MOV R27, RZ, RZ, -R27 ;  /* 0x000000ffff1b7224 */ /* 0x004fe400078e0a1b */
[----:B------:R-:W1:Y:S01]  /*45710*/  LDC R18, c[0x0][0x618] ;  /* 0x00018600ff127b82 */ /* 0x000e620000000800 */
[----:B------:R-:W-:-:S02]  /*45720*/  IMAD.X R13, RZ, RZ, ~R13, P0 ;  /* 0x000000ffff0d7224 */ /* 0x000fc400000e0e0d */
[----:B------:R-:W-:-:S04]  /*45730*/  IMAD.WIDE.U32 R14, R17, R24, R14 ;  /* 0x00000018110e7225 */ /* 0x000fc800078e000e */
[----:B------:R-:W-:Y:S01]  /*45740*/  IMAD R16, R13, R24, RZ ;  /* 0x000000180d107224 */ /* 0x000fe200078e02ff */
[----:B------:R-:W2:Y:S01]  /*45750*/  LDC R30, c[0x0][0x608] ;  /* 0x00018200ff1e7b82 */ /* 0x000ea20000000800 */
[----:B------:R-:W-:Y:S02]  /*45760*/  IMAD R32, R29, R27, R26 ;  /* 0x0000001b1d207224 */ /* 0x000fe400078e021a */
[----:B------:R-:W-:Y:S02]  /*45770*/  IMAD R13, R17, R25, R16 ;  /* 0x00000019110d7224 */ /* 0x000fe400078e0210 */
[----:B------:R-:W-:Y:S02]  /*45780*/  IMAD.MOV.U32 R17, RZ, RZ, 0x1 ;  /* 0x00000001ff117424 */ /* 0x000fe400078e00ff */
[----:B------:R-:W-:Y:S01]  /*45790*/  IMAD.IADD R13, R15, 0x1, R13 ;  /* 0x000000010f0d7824 */ /* 0x000fe200078e020d */
[----:B------:R-:W3:Y:S01]  /*457a0*/  LDC R34, c[0x0][0x658] ;  /* 0x00019600ff227b82 */ /* 0x000ee20000000800 */
[----:B------:R-:W-:-:S02]  /*457b0*/  I2FP.F32.U32 R15, R28 ;  /* 0x0000001c000f7245 */ /* 0x000fc40000201000 */
[----:B0-----:R-:W-:-:S03]  /*457c0*/  ISETP.NE.U32.AND P0, PT, R36, RZ, PT ;  /* 0x000000ff2400720c */ /* 0x001fc60003f05070 */
[----:B------:R-:W-:Y:S01]  /*457d0*/  FMUL R16, R15, UR4 ;  /* 0x000000040f107c20 */ /* 0x000fe20008400000 */
[----:B------:R-:W-:Y:S01]  /*457e0*/  ISETP.NE.AND.EX P0, PT, R37, RZ, PT, P0 ;  /* 0x000000ff2500720c */ /* 0x000fe20003f05300 */
[----:B------:R-:W0:Y:S01]  /*457f0*/  LDC R25, c[0x0][0x148] ;  /* 0x00005200ff197b82 */ /* 0x000e220000000800 */
[-CC-:B-1----:R-:W-:Y:S01]  /*45800*/  SHF.R.U64 R22, R14, R18.reuse, R13.reuse ;  /* 0x000000120e167219 */ /* 0x182fe2000000120d */
[----:B------:R1:W4:Y:S01]  /*45810*/  F2I.U32.TRUNC.NTZ R24, R16 ;  /* 0x0000001000187305 */ /* 0x000322000020f000 */
[----:B------:R-:W-:Y:S01]  /*45820*/  SHF.R.U32.HI R13, RZ, R18, R13 ;  /* 0x00000012ff0d7219 */ /* 0x000fe2000001160d */
[----:B------:R-:W-:-:S04]  /*45830*/  IMAD.MOV.U32 R15, RZ, RZ, -0x1 ;  /* 0xffffffffff0f7424 */ /* 0x000fc800078e00ff */
[----:B------:R-:W0:Y:S01]  /*45840*/  LDC R26, c[0x0][0x600] ;  /* 0x00018000ff1a7b82 */ /* 0x000e220000000800 */
[-CC-:B--2---:R-:W-:Y:S02]  /*45850*/  SHF.R.U64 R20, R22, R30.reuse, R13.reuse ;  /* 0x0000001e16147219 */ /* 0x184fe4000000120d */
[----:B------:R-:W-:-:S05]  /*45860*/  SHF.R.U32.HI R13, RZ, R30, R13 ;  /* 0x0000001eff0d7219 */ /* 0x000fca000001160d */
[----:B------:R-:W2:Y:S01]  /*45870*/  LDC R29, c[0x0][0x648] ;  /* 0x00019200ff1d7b82 */ /* 0x000ea20000000800 */
[-C--:B---3--:R-:W-:Y:S02]  /*45880*/  SHF.L.U32 R14, R15, R34.reuse, RZ ;  /* 0x000000220f0e7219 */ /* 0x088fe400000006ff */
[-CC-:B------:R-:W-:Y:S02]  /*45890*/  SHF.R.U64 R23, R20, R34.reuse, R13.reuse ;  /* 0x0000002214177219 */ /* 0x180fe4000000120d */
[----:B------:R-:W-:Y:S02]  /*458a0*/  SHF.R.U32.HI R15, RZ, R34, R13 ;  /* 0x00000022ff0f7219 */ /* 0x000fe4000001160d */
[----:B------:R-:W-:Y:S01]  /*458b0*/  LOP3.LUT R27, RZ, R14, RZ, 0x33, !PT ;  /* 0x0000000eff1b7212 */ /* 0x000fe200078e33ff */
[----:B------:R-:W3:Y:S01]  /*458c0*/  LDC R31, c[0x0][0x638] ;  /* 0x00018e00ff1f7b82 */ /* 0x000ee20000000800 */
[----:B------:R-:W-:Y:S01]  /*458d0*/  SHF.L.U32 R34, R17, R34, RZ ;  /* 0x0000002211227219 */ /* 0x000fe200000006ff */
[----:B------:R-:W-:-:S06]  /*458e0*/  IMAD.MOV.U32 R14, RZ, RZ, R23 ;  /* 0x000000ffff0e7224 */ /* 0x000fcc00078e0017 */
[----:B------:R-:W0:Y:S01]  /*458f0*/  LDC R33, c[0x0][0x610] ;  /* 0x00018400ff217b82 */ /* 0x000e220000000800 */
[----:B-1--4-:R-:W-:Y:S05]  /*45900*/  @!P0 BRA `(.L_x_44) ;  /* 0x0000000000288947 */ /* 0x012fea0003800000 */
        /* <DEDUP_REMOVED lines=10> */
.L_x_44:
[----:B------:R-:W1:Y:S01]  /*459b0*/  LDC R16, c[0x0][0x65c] ;  /* 0x00019700ff107b82 */ /* 0x000e620000000800 */
[----:B--2---:R-:W-:Y:S01]  /*459c0*/  SHF.R.U64 R13, R14, R29, R15 ;  /* 0x0000001d0e0d7219 */ /* 0x004fe2000000120f */
[----:B0-----:R-:W-:Y:S01]  /*459d0*/  VIADD R15, R26, 0xffffffff ;  /* 0xffffffff1a0f7836 */ /* 0x001fe20000000000 */
[----:B------:R-:W-:Y:S01]  /*459e0*/  LOP3.LUT R20, R20, R27, RZ, 0xc0, !PT ;  /* 0x0000001b14147212 */ /* 0x000fe200078ec0ff */
[----:B------:R-:W-:Y:S01]  /*459f0*/  IMAD.MOV R24, RZ, RZ, -R24 ;  /* 0x000000ffff187224 */ /* 0x000fe200078e0a18 */
[----:B------:R-:W-:Y:S01]  /*45a00*/  R2UR UR4, R35 ;  /* 0x00000000230472ca */ /* 0x000fe200000e0000 */
[----:B------:R-:W-:Y:S01]  /*45a10*/  IMAD.MOV R14, RZ, RZ, -R13 ;  /* 0x000000ffff0e7224 */ /* 0x000fe200078e0a0d */
[----:B------:R-:W-:Y:S01]  /*45a20*/  LOP3.LUT R15, R22, R15, RZ, 0xc0, !PT ;  /* 0x0000000f160f7212 */ /* 0x000fe200078ec0ff */
[----:B------:R-:W-:Y:S02]  /*45a30*/  IMAD R13, R34, R13, R20 ;  /* 0x0000000d220d7224 */ /* 0x000fe400078e0214 */
[----:B---3--:R-:W-:-:S04]  /*45a40*/  IMAD R14, R14, R31, R23 ;  /* 0x0000001f0e0e7224 */ /* 0x008fc800078e0217 */
[----:B------:R-:W-:Y:S02]  /*45a50*/  IMAD R14, R14, R26, R15 ;  /* 0x0000001a0e0e7224 */ /* 0x000fe400078e020f */
[----:B------:R-:W-:Y:S02]  /*45a60*/  IMAD.MOV.U32 R15, RZ, RZ, 0x1 ;  /* 0x00000001ff0f7424 */ /* 0x000fe400078e00ff */
[----:B------:R-:W-:-:S05]  /*45a70*/  IMAD.U32 R17, RZ, RZ, UR4 ;  /* 0x00000004ff117e24 */ /* 0x000fca000f8e00ff */
[----:B------:R2:W-:Y:S01]  /*45a80*/  STL [R1+0x7e4], R17 ;  /* 0x0007e41101007387 */ /* 0x0005e20000100800 */
[----:B-1----:R-:W-:-:S13]  /*45a90*/  ISETP.NE.AND P0, PT, R16, 0x1, PT ;  /* 0x000000011000780c */ /* 0x002fda0003f05270 */
[----:B------:R-:W-:-:S04]  /*45aa0*/  @P0 IMAD R32, R25, R24, R28 ;  /* 0x0000001819200224 */ /* 0x000fc800078e021c */
[----:B------:R-:W-:-:S05]  /*45ab0*/  IMAD R13, R13, R33, R32 ;  /* 0x000000210d0d7224 */ /* 0x000fca00078e0220 */
[----:B------:R-:W-:Y:S02]  /*45ac0*/  SEL R16, R14, R13, !P0 ;  /* 0x0000000d0e107207 */ /* 0x000fe40004000000 */
[----:B-----5:R-:W-:Y:S02]  /*45ad0*/  SEL R38, R13, R14, !P0 ;  /* 0x0000000e0d267207 */ /* 0x020fe40004000000 */
[----:B------:R-:W-:Y:S01]  /*45ae0*/  PRMT R13, R15, 0x7610, R13 ;  /* 0x000076100f0d7816 */ /* 0x000fe2000000000d */
[----:B------:R2:W-:Y:S04]  /*45af0*/  STL [R1+0x7f0], R16 ;  /* 0x0007f01001007387 */ /* 0x0005e80000100800 */
[----:B------:R2:W-:Y:S02]  /*45b00*/  STL [R1+0x80], R38 ;  /* 0x0000802601007387 */ /* 0x0005e40000100800 */
.L_x_42:
[----:B------:R-:W-:Y:S01]  /*45b10*/  UIMAD.WIDE.U32 UR4, UR7, -0x33333333, URZ ;  /* 0xcccccccd070478a5 */ /* 0x000fe2000f8e003f */
[----:B------:R-:W-:Y:S01]  /*45b20*/  LOP3.LUT P0, RZ, R13, 0xff, RZ, 0xc0, !PT ;  /* 0x000000ff0dff7812 */ /* 0x000fe2000780c0ff */
[----:B0----5:R-:W-:Y:S02]  /*45b30*/  IMAD.MOV.U32 R14, RZ, RZ, R38 ;  /* 0x000000ffff0e7224 */ /* 0x021fe400078e0026 */
[----:B------:R-:W-:-:S04]  /*45b40*/  USHF.R.U32.HI UR4, URZ, 0x2, UR5 ;  /* 0x000000023f047899 */ /* 0x000fc80008011605 */
[----:B------:R-:W-:-:S06]  /*45b50*/  UIMAD UR4, UR4, -0x5, UR7 ;  /* 0xfffffffb040478a4 */ /* 0x000fcc000f8e0207 */
[----:B------:R-:W-:-:S05]  /*45b60*/  IMAD.U32 R13, RZ, RZ, UR4 ;  /* 0x00000004ff0d7e24 */ /* 0x000fca000f8e00ff */
[----:B------:R3:W-:Y:S04]  /*45b70*/  STL [R1+0x7e0], R13 ;  /* 0x0007e00d01007387 */ /* 0x0007e80000100800 */
[----:B------:R3:W-:Y:S01]  /*45b80*/  STL [R1+0x7ec], R14 ;  /* 0x0007ec0e01007387 */ /* 0x0007e20000100800 */
[----:B------:R-:W-:Y:S05]  /*45b90*/  @P0 BRA `(.L_x_45) ;  /* 0xfffffbb800540947 */ /* 0x000fea000383ffff */
[----:B------:R-:W-:Y:S05]  /*45ba0*/  EXIT ;  /* 0x000000000000794d */ /* 0x000fea0003800000 */
.L_x_7:
[----:B------:R-:W2:Y:S01]  /*45bb0*/  LDL R17, [R1+0x804] ;  /* 0x0008040001117983 */ /* 0x000ea20000100800 */
[----:B------:R-:W-:-:S03]  /*45bc0*/  ULDC.64 UR4, c[0x0][0x650] ;  /* 0x0001940000047ab9 */ /* 0x000fc60000000a00 */
[----:B------:R-:W3:Y:S01]  /*45bd0*/  LDL R20, [R1+0x800] ;  /* 0x0008000001147983 */ /* 0x000ee20000100800 */
[----:B------:R-:W-:Y:S01]  /*45be0*/  PRMT R6, RZ, 0x7610, R6 ;  /* 0x00007610ff067816 */ /* 0x000fe20000000006 */
[----:B------:R-:W-:Y:S02]  /*45bf0*/  IMAD.MOV.U32 R4, RZ, RZ, -0x1 ;  /* 0xffffffffff047424 */ /* 0x000fe400078e00ff */
[----:B------:R-:W-:Y:S02]  /*45c00*/  IMAD.MOV.U32 R5, RZ, RZ, -0x1 ;  /* 0xffffffffff057424 */ /* 0x000fe400078e00ff */
[----:B------:R-:W-:Y:S01]  /*45c10*/  IMAD.MOV.U32 R11, RZ, RZ, -0x1 ;  /* 0xffffffffff0b7424 */ /* 0x000fe200078e00ff */
[----:B--2---:R-:W-:-:S04]  /*45c20*/  ISETP.GE.U32.AND P0, PT, R17, UR4, PT ;  /* 0x0000000411007c0c */ /* 0x004fc8000bf06070 */
[----:B---3--:R-:W-:-:S13]  /*45c30*/  ISETP.GE.U32.AND.EX P0, PT, R20, UR5, PT, P0 ;  /* 0x0000000514007c0c */ /* 0x008fda000bf06100 */
[----:B------:R-:W-:Y:S05]  /*45c40*/  @P0 BRA `(.L_x_46) ;  /* 0x0000000400340947 */ /* 0x000fea0003800000 */
[----:B------:R-:W1:Y:S01]  /*45c50*/  LDC.64 R10, c[0x0][0x628] ;  /* 0x00018a00ff0a7b82 */ /* 0x000e620000000a00 */
[----:B------:R-:W-:Y:S02]  /*45c60*/  IMAD.MOV.U32 R8, RZ, RZ, R17 ;  /* 0x000000ffff087224 */ /* 0x000fe400078e0011 */
[----:B------:R-:W-:-:S05]  /*45c70*/  IMAD.MOV.U32 R9, RZ, RZ, R20 ;  /* 0x000000ffff097224 */ /* 0x000fca00078e0014 */
[----:B------:R-:W2:Y:S08]  /*45c80*/  LDC R16, c[0x0][0x630] ;  /* 0x00018c00ff107b82 */ /* 0x000eb00000000800 */
[----:B------:R-:W3:Y:S01]  /*45c90*/  LDC.64 R18, c[0x0][0x620] ;  /* 0x00018800ff127b82 */ /* 0x000ee20000000a00 */
[----:B-1----:R-:W-:-:S04]  /*45ca0*/  ISETP.NE.U32.AND P0, PT, R10, RZ, PT ;  /* 0x000000ff0a00720c */ /* 0x002fc80003f05070 */
[----:B------:R-:W-:-:S13]  /*45cb0*/  ISETP.NE.AND.EX P0, PT, R11, RZ, PT, P0 ;  /* 0x000000ff0b00720c */ /* 0x000fda0003f05300 */
[----:B--23--:R-:W-:Y:S05]  /*45cc0*/  @!P0 BRA `(.L_x_47) ;  /* 0x0000000000288947 */ /* 0x00cfea0003800000 */
[----:B------:R-:W1:Y:S02]  /*45cd0*/  LDC R4, c[0x0][0x634] ;  /* 0x00018d00ff047b82 */ /* 0x000e640000000800 */
[----:B-1----:R-:W-:-:S05]  /*45ce0*/  IADD3 R9, P0, R17, R4, RZ ;  /* 0x0000000411097210 */ /* 0x002fca0007f1e0ff */
[----:B0-----:R-:W-:-:S04]  /*45cf0*/  IMAD.X R15, RZ, RZ, R20, P0 ;  /* 0x000000ffff0f7224 */ /* 0x001fc800000e0614 */
[----:B------:R-:W-:-:S04]  /*45d00*/  IMAD.WIDE.U32 R4, R15, R10, RZ ;  /* 0x0000000a0f047225 */ /* 0x000fc800078e00ff */
[----:B------:R-:W-:-:S04]  /*45d10*/  IMAD.WIDE.U32 R6, P0, R9, R11, R4 ;  /* 0x0000000b09067225 */ /* 0x000fc80007800004 */
[----:B------:R-:W-:-:S04]  /*45d20*/  IMAD.WIDE.U32 R4, R9, R10, RZ ;  /* 0x0000000a09047225 */ /* 0x000fc800078e00ff */
[----:B------:R-:W-:Y:S01]  /*45d30*/  IMAD.X R9, RZ, RZ, RZ, P0 ;  /* 0x000000ffff097224 */ /* 0x000fe200000e06ff */
[----:B------:R-:W-:Y:S01]  /*45d40*/  IADD3 RZ, P0, R5, R6, RZ ;  /* 0x0000000605ff7210 */ /* 0x000fe20007f1e0ff */
[----:B------:R-:W-:-:S04]  /*45d50*/  IMAD.MOV.U32 R8, RZ, RZ, R7 ;  /* 0x000000ffff087224 */ /* 0x000fc800078e0007 */
[----:B------:R-:W-:-:S08]  /*45d60*/  IMAD.WIDE.U32.X R8, R15, R11, R8, P0 ;  /* 0x0000000b0f087225 */ /* 0x000fd000000e0408 */
.L_x_47:
[----:B------:R-:W1:Y:S01]  /*45d70*/  LDC.64 R22, c[0x0][0x640] ;  /* 0x00019000ff167b82 */ /* 0x000e620000000a00 */
[-CC-:B------:R-:W-:Y:S02]  /*45d80*/  SHF.R.U64 R12, R8, R16.reuse, R9.reuse ;  /* 0x00000010080c7219 */ /* 0x180fe40000001209 */
[----:B------:R-:W-:Y:S02]  /*45d90*/  SHF.R.U32.HI R4, RZ, R16, R9 ;  /* 0x00000010ff047219 */ /* 0x000fe40000011609 */
[----:B------:R-:W-:-:S03]  /*45da0*/  IADD3 R7, P0, RZ, -R12, RZ ;  /* 0x8000000cff077210 */ /* 0x000fc60007f1e0ff */
[----:B------:R-:W2:Y:S02]  /*45db0*/  LDC R8, c[0x0][0x618] ;  /* 0x00018600ff087b82 */ /* 0x000ea40000000800 */
[----:B------:R-:W-:Y:S02]  /*45dc0*/  IMAD.X R5, RZ, RZ, ~R4, P0 ;  /* 0x000000ffff057224 */ /* 0x000fe400000e0e04 */
[----:B------:R-:W-:Y:S02]  /*45dd0*/  IMAD.MOV.U32 R4, RZ, RZ, R17 ;  /* 0x000000ffff047224 */ /* 0x000fe400078e0011 */
[----:B------:R-:W-:Y:S02]  /*45de0*/  IMAD R6, R5, R18, RZ ;  /* 0x0000001205067224 */ /* 0x000fe400078e02ff */
[----:B------:R-:W3:Y:S01]  /*45df0*/  LDC R16, c[0x0][0x608] ;  /* 0x00018200ff107b82 */ /* 0x000ee20000000800 */
[----:B------:R-:W-:Y:S02]  /*45e00*/  IMAD.MOV.U32 R5, RZ, RZ, R20 ;  /* 0x000000ffff057224 */ /* 0x000fe400078e0014 */
[----:B------:R-:W-:-:S02]  /*45e10*/  IMAD.MOV.U32 R20, RZ, RZ, 0x1 ;  /* 0x00000001ff147424 */ /* 0x000fc400078e00ff */
[----:B------:R-:W-:-:S03]  /*45e20*/  IMAD.WIDE.U32 R4, R7, R18, R4 ;  /* 0x0000001207047225 */ /* 0x000fc600078e0004 */
[----:B0-----:R-:W0:Y:S01]  /*45e30*/  LDC R21, c[0x0][0x658] ;  /* 0x00019600ff157b82 */ /* 0x001e220000000800 */
[----:B------:R-:W-:Y:S01]  /*45e40*/  IMAD R7, R7, R19, R6 ;  /* 0x0000001307077224 */ /* 0x000fe200078e0206 */
[----:B-1----:R-:W-:Y:S01]  /*45e50*/  ISETP.NE.U32.AND P0, PT, R22, RZ, PT ;  /* 0x000000ff1600720c */ /* 0x002fe20003f05070 */
[----:B------:R-:W-:Y:S02]  /*45e60*/  IMAD.MOV.U32 R6, RZ, RZ, -0x1 ;  /* 0xffffffffff067424 */ /* 0x000fe400078e00ff */
[----:B------:R-:W-:Y:S01]  /*45e70*/  IMAD.IADD R5, R5, 0x1, R7 ;  /* 0x0000000105057824 */ /* 0x000fe200078e0207 */
[----:B------:R-:W-:Y:S02]  /*45e80*/  ISETP.NE.AND.EX P0, PT, R23, RZ, PT, P0 ;  /* 0x000000ff1700720c */ /* 0x000fe40003f05300 */
[----:B------:R-:W1:Y:S02]  /*45e90*/  LDC R17, c[0x0][0x600] ;  /* 0x00018000ff117b82 */ /* 0x000e640000000800 */
[----:B--2---:R-:W-:-:S02]  /*45ea0*/  SHF.R.U64 R10, R4, R8, R5 ;  /* 0x00000008040a7219 */ /* 0x004fc40000001205 */
[----:B------:R-:W-:-:S04]  /*45eb0*/  SHF.R.U32.HI R5, RZ, R8, R5 ;  /* 0x00000008ff057219 */ /* 0x000fc80000011605 */
[----:B------:R-:W2:Y:S01]  /*45ec0*/  LDC R18, c[0x0][0x648] ;  /* 0x00019200ff127b82 */ /* 0x000ea20000000800 */
[-CC-:B---3--:R-:W-:Y:S02]  /*45ed0*/  SHF.R.U64 R15, R10, R16.reuse, R5.reuse ;  /* 0x000000100a0f7219 */ /* 0x188fe40000001205 */
[----:B------:R-:W-:-:S05]  /*45ee0*/  SHF.R.U32.HI R4, RZ, R16, R5 ;  /* 0x00000010ff047219 */ /* 0x000fca0000011605 */
[----:B------:R-:W3:Y:S01]  /*45ef0*/  LDC R19, c[0x0][0x638] ;  /* 0x00018e00ff137b82 */ /* 0x000ee20000000800 */
[-CC-:B0-----:R-:W-:Y:S02]  /*45f00*/  SHF.R.U64 R16, R15, R21.reuse, R4.reuse ;  /* 0x000000150f107219 */ /* 0x181fe40000001204 */
[-C--:B------:R-:W-:Y:S02]  /*45f10*/  SHF.L.U32 R6, R6, R21.reuse, RZ ;  /* 0x0000001506067219 */ /* 0x080fe400000006ff */
[----:B------:R-:W-:Y:S01]  /*45f20*/  SHF.R.U32.HI R5, RZ, R21, R4 ;  /* 0x00000015ff057219 */ /* 0x000fe20000011604 */
[----:B------:R-:W-:Y:S01]  /*45f30*/  IMAD.MOV.U32 R4, RZ, RZ, R16 ;  /* 0x000000ffff047224 */ /* 0x000fe200078e0010 */
[----:B------:R-:W-:Y:S01]  /*45f40*/  LOP3.LUT R24, RZ, R6, RZ, 0x33, !PT ;  /* 0x00000006ff187212 */ /* 0x000fe200078e33ff */
[----:B------:R-:W0:Y:S01]  /*45f50*/  LDC R25, c[0x0][0x610] ;  /* 0x00018400ff197b82 */ /* 0x000e220000000800 */
[----:B------:R-:W-:Y:S05]  /*45f60*/  @!P0 BRA `(.L_x_48) ;  /* 0x0000000000288947 */ /* 0x000fea0003800000 */
        /* <DEDUP_REMOVED lines=10> */
.L_x_48:
[----:B------:R-:W4:Y:S01]  /*46010*/  LDC R6, c[0x0][0x65c] ;  /* 0x00019700ff067b82 */ /* 0x000f220000000800 */
[----:B--2---:R-:W-:Y:S01]  /*46020*/  SHF.R.U64 R4, R4, R18, R5 ;  /* 0x0000001204047219 */ /* 0x004fe20000001205 */
[----:B-1----:R-:W-:Y:S01]  /*46030*/  VIADD R7, R17, 0xffffffff ;  /* 0xffffffff11077836 */ /* 0x002fe20000000000 */
[----:B------:R-:W-:Y:S01]  /*46040*/  SHF.L.U32 R20, R20, R21, RZ ;  /* 0x0000001514147219 */ /* 0x000fe200000006ff */
[----:B------:R-:W-:Y:S01]  /*46050*/  IMAD.MOV.U32 R11, RZ, RZ, R12 ;  /* 0x000000ffff0b7224 */ /* 0x000fe200078e000c */
[----:B------:R-:W-:Y:S01]  /*46060*/  LOP3.LUT R3, R15, R24, RZ, 0xc0, !PT ;  /* 0x000000180f037212 */ /* 0x000fe200078ec0ff */
[----:B------:R-:W-:Y:S01]  /*46070*/  IMAD.MOV R5, RZ, RZ, -R4 ;  /* 0x000000ffff057224 */ /* 0x000fe200078e0a04 */
[----:B------:R-:W-:-:S03]  /*46080*/  LOP3.LUT R7, R10, R7, RZ, 0xc0, !PT ;  /* 0x000000070a077212 */ /* 0x000fc600078ec0ff */
[----:B------:R-:W-:Y:S01]  /*46090*/  IMAD R3, R20, R4, R3 ;  /* 0x0000000414037224 */ /* 0x000fe200078e0203 */
[----:B----4-:R-:W-:Y:S01]  /*460a0*/  ISETP.NE.AND P0, PT, R6, 0x1, PT ;  /* 0x000000010600780c */ /* 0x010fe20003f05270 */
[----:B------:R-:W-:-:S12]  /*460b0*/  IMAD.MOV.U32 R6, RZ, RZ, 0x1 ;  /* 0x00000001ff067424 */ /* 0x000fd800078e00ff */
[----:B------:R-:W-:Y:S02]  /*460c0*/  @P0 IMAD R0, R13, R14, R2 ;  /* 0x0000000e0d000224 */ /* 0x000fe400078e0202 */
[----:B---3--:R-:W-:Y:S02]  /*460d0*/  IMAD R2, R5, R19, R16 ;  /* 0x0000001305027224 */ /* 0x008fe400078e0210 */
[----:B0-----:R-:W-:Y:S02]  /*460e0*/  IMAD R0, R3, R25, R0 ;  /* 0x0000001903007224 */ /* 0x001fe400078e0200 */
[----:B------:R-:W-:-:S05]  /*460f0*/  IMAD R3, R2, R17, R7 ;  /* 0x0000001102037224 */ /* 0x000fca00078e0207 */
[----:B------:R-:W-:Y:S02]  /*46100*/  SEL R5, R3, R0, !P0 ;  /* 0x0000000003057207 */ /* 0x000fe40004000000 */
[----:B------:R-:W-:-:S07]  /*46110*/  SEL R4, R0, R3, !P0 ;  /* 0x0000000300047207 */ /* 0x000fce0004000000 */
.L_x_46:
[----:B------:R-:W-:-:S08]  /*46120*/  NOP ;  /* 0x0000000000007918 */ /* 0x000fd00000000000 */
[----:B0-----:R-:W0:-:S00]  /*46130*/  USETMAXREG.DEALLOC.CTAPOOL 0x18 ;  /* 0x00000018000079c8 */ /* 0x001e0000080e0500 */
[----:B------:R-:W-:-:S13]  /*46140*/  ISETP.NE.AND P0, PT, RZ, UR8, PT ;  /* 0x00000008ff007c0c */ /* 0x000fda000bf05270 */
[----:B------:R-:W-:Y:S05]  /*46150*/  @P0 EXIT ;  /* 0x000000000000094d */ /* 0x000fea0003800000 */
[----:B0-----:R-:W-:Y:S01]  /*46160*/  LOP3.LUT P0, RZ, R6, 0xff, RZ, 0xc0, !PT ;  /* 0x000000ff06ff7812 */ /* 0x001fe2000780c0ff */
[----:B------:R-:W-:Y:S02]  /*46170*/  IMAD.MOV.U32 R6, RZ, RZ, 0x1 ;  /* 0x00000001ff067424 */ /* 0x000fe400078e00ff */
[----:B------:R-:W-:-:S10]  /*46180*/  IMAD.MOV.U32 R7, RZ, RZ, RZ ;  /* 0x000000ffff077224 */ /* 0x000fd400078e00ff */
[----:B------:R-:W-:Y:S05]  /*46190*/  @!P0 BRA `(.L_x_49) ;  /* 0x0000000c005c8947 */ /* 0x000fea0003800000 */
[----:B------:R-:W2:Y:S01]  /*461a0*/  LDL R0, [R1+0x7fc] ;  /* 0x0007fc0001007983 */ /* 0x000ea20000100800 */
[----:B------:R-:W-:Y:S01]  /*461b0*/  ULDC UR5, c[0x0][0x658] ;  /* 0x0001960000057ab9 */ /* 0x000fe20000000800 */
[----:B------:R-:W-:Y:S01]  /*461c0*/  UMOV UR7, 0xffffffff ;  /* 0xffffffff00077882 */ /* 0x000fe20000000000 */
[----:B------:R-:W-:Y:S01]  /*461d0*/  ULDC UR6, c[0x0][0xc] ;  /* 0x0000030000067ab9 */ /* 0x000fe20000000800 */
[----:B------:R-:W0:Y:S01]  /*461e0*/  S2R R10, SR_CgaCtaId ;  /* 0x00000000000a7919 */ /* 0x000e220000008800 */
[----:B------:R-:W-:Y:S01]  /*461f0*/  UMOV UR9, 0x1 ;  /* 0x0000000100097882 */ /* 0x000fe20000000000 */
[----:B------:R-:W-:Y:S01]  /*46200*/  BSSY B0, `(.L_x_49) ;  /* 0x00000d0000007945 */ /* 0x000fe20003800000 */
[----:B------:R-:W-:Y:S01]  /*46210*/  USHF.L.U32 UR18, UR9, UR5, URZ ;  /* 0x0000000509127299 */ /* 0x000fe2000800063f */
[----:B------:R-:W-:Y:S01]  /*46220*/  IMAD.MOV.U32 R9, RZ, RZ, 0x1 ;  /* 0x00000001ff097424 */ /* 0x000fe200078e00ff */
[----:B------:R-:W-:Y:S01]  /*46230*/  ULDC UR4, c[0x0][0x600] ;  /* 0x0001800000047ab9 */ /* 0x000fe20000000800 */
[----:B------:R-:W-:Y:S01]  /*46240*/  IMAD.MOV.U32 R6, RZ, RZ, 0x1 ;  /* 0x00000001ff067424 */ /* 0x000fe200078e00ff */
[----:B------:R-:W-:Y:S01]  /*46250*/  UIADD3 UR4, UR4, -0x1, URZ ;  /* 0xffffffff04047890 */ /* 0x000fe2000fffe03f */
[----:B------:R-:W-:Y:S01]  /*46260*/  IMAD.MOV.U32 R7, RZ, RZ, RZ ;  /* 0x000000ffff077224 */ /* 0x000fe200078e00ff */
[----:B------:R-:W-:Y:S01]  /*46270*/  ULDC.64 UR22, c[0x0][0x198] ;  /* 0x0000660000167ab9 */ /* 0x000fe20000000a00 */
[----:B0-----:R-:W-:-:S02]  /*46280*/  LOP3.LUT R10, R10, 0x1, RZ, 0xc0, !PT ;  /* 0x000000010a0a7812 */ /* 0x001fc400078ec0ff */
[----:B--2---:R-:W-:Y:S02]  /*46290*/  R2UR UR8, R0 ;  /* 0x00000000000872ca */ /* 0x004fe400000e0000 */
[----:B------:R-:W0:Y:S11]  /*462a0*/  LDC R0, c[0x0][0x28c] ;  /* 0x0000a300ff007b82 */ /* 0x000e360000000800 */
[----:B------:R-:W-:-:S02]  /*462b0*/  ULOP3.LUT UR24, UR8, 0x2, URZ, 0xfc, !UPT ;  /* 0x0000000208187892 */ /* 0x000fc4000f8efc3f */
[----:B------:R-:W-:-:S03]  /*462c0*/  USHF.L.U32 UR8, UR7, UR5, URZ ;  /* 0x0000000507087299 */ /* 0x000fc6000800063f */
[----:B------:R-:W-:Y:S01]  /*462d0*/  ULDC UR7, c[0x0][0x10] ;  /* 0x0000040000077ab9 */ /* 0x000fe20000000800 */
[----:B------:R-:W-:Y:S01]  /*462e0*/  ULDC UR5, c[0x0][0x14] ;  /* 0x0000050000057ab9 */ /* 0x000fe20000000800 */
[----:B------:R-:W-:Y:S02]  /*462f0*/  UIMAD.WIDE.U32 UR6, UR6, UR7, URZ ;  /* 0x00000007060672a5 */ /* 0x000fe4000f8e003f */
[----:B------:R-:W-:Y:S02]  /*46300*/  ULOP3.LUT UR17, URZ, UR8, URZ, 0x33, !UPT ;  /* 0x000000083f117292 */ /* 0x000fe4000f8e333f */
[----:B------:R-:W-:Y:S01]  /*46310*/  UIMAD.WIDE.U32 UR20, UR6, UR5, URZ ;  /* 0x00000005061472a5 */ /* 0x000fe2000f8e003f */
[----:B0-----:R-:W-:Y:S01]  /*46320*/  VIADD R0, R0, 0x3f ;  /* 0x0000003f00007836 */ /* 0x001fe20000000000 */
[----:B------:R-:W-:-:S04]  /*46330*/  UIMAD UR13, UR7, UR5, URZ ;  /* 0x00000005070d72a4 */ /* 0x000fc8000f8e023f */
[----:B------:R-:W-:Y:S01]  /*46340*/  SHF.R.S32.HI R3, RZ, 0x1f, R0 ;  /* 0x0000001fff037819 */ /* 0x000fe20000011400 */
[----:B------:R-:W-:-:S03]  /*46350*/  UIADD3 UR13, UR21, UR13, URZ ;  /* 0x0000000d150d7290 */ /* 0x000fc6000fffe03f */
[----:B------:R-:W-:-:S04]  /*46360*/  LEA.HI R0, R3, R0, RZ, 0x6 ;  /* 0x0000000003007211 */ /* 0x000fc800078f30ff */
[----:B------:R-:W-:-:S05]  /*46370*/  SHF.R.S32.HI R0, RZ, 0x6, R0 ;  /* 0x00000006ff007819 */ /* 0x000fca0000011400 */
[----:B------:R-:W-:-:S07]  /*46380*/  VIADD R16, R0, 0x1 ;  /* 0x0000000100107836 */ /* 0x000fce0000000000 */
.L_x_60:
[----:B------:R-:W-:-:S03]  /*46390*/  UMOV UR5, 0xffffffff ;  /* 0xffffffff00057882 */ /* 0x000fc60000000000 */
[----:B------:R-:W-:Y:S05]  /*463a0*/  BRA.DIV UR5, `(.L_x_50) ;  /* 0x0000001205007947 */ /* 0x000fea000b800000 */
[----:B------:R-:W-:-:S13]  /*463b0*/  ELECT P0, URZ, PT ;  /* 0x00000000003f782f */ /* 0x000fda0003800000 */
.L_x_72:
[----:B------:R-:W0:Y:S01]  /*463c0*/  LDC R2, c[0x0][0x28c] ;  /* 0x0000a300ff027b82 */ /* 0x000e220000000800 */
[----:B------:R-:W-:Y:S01]  /*463d0*/  BSSY B1, `(.L_x_51) ;  /* 0x000003b000017945 */ /* 0x000fe20003800000 */
[----:B0-----:R-:W-:-:S13]  /*463e0*/  ISETP.LT.OR P0, PT, R2, 0x1, !P0 ;  /* 0x000000010200780c */ /* 0x001fda0004701670 */
[----:B------:R-:W-:Y:S05]  /*463f0*/  @P0 BRA `(.L_x_52) ;  /* 0x0000000000e00947 */ /* 0x000fea0003800000 */
[----:B------:R-:W-:Y:S02]  /*46400*/  IMAD R3, R5, 0x2, R10 ;  /* 0x0000000205037824 */ /* 0x000fe400078e020a */
[----:B------:R-:W-:Y:S02]  /*46410*/  IMAD R2, R4, 0x180, RZ ;  /* 0x0000018004027824 */ /* 0x000fe400078e02ff */
[----:B------:R-:W-:Y:S02]  /*46420*/  IMAD R3, R3, 0x78, RZ ;  /* 0x0000007803037824 */ /* 0x000fe400078e02ff */
[----:B------:R-:W-:Y:S02]  /*46430*/  IMAD.MOV.U32 R14, RZ, RZ, RZ ;  /* 0x000000ffff0e7224 */ /* 0x000fe400078e00ff */
[----:B------:R-:W-:Y:S02]  /*46440*/  IMAD.MOV.U32 R4, RZ, RZ, R16 ;  /* 0x000000ffff047224 */ /* 0x000fe400078e0010 */
[----:B------:R-:W-:-:S02]  /*46450*/  IMAD.MOV.U32 R5, RZ, RZ, R6 ;  /* 0x000000ffff057224 */ /* 0x000fc400078e0006 */
[----:B------:R-:W-:-:S07]  /*46460*/  IMAD.MOV.U32 R13, RZ, RZ, R7 ;  /* 0x000000ffff0d7224 */ /* 0x000fce00078e0007 */
.L_x_55:
[----:B------:R-:W0:Y:S01]  /*46470*/  S2R R15, SR_CgaCtaId ;  /* 0x00000000000f7919 */ /* 0x000e220000008800 */
[----:B------:R-:W-:-:S04]  /*46480*/  MOV R8, 0x400 ;  /* 0x0000040000087802 */ /* 0x000fc80000000f00 */
[----:B0-----:R-:W-:Y:S02]  /*46490*/  LEA R8, R15, R8, 0x18 ;  /* 0x000000080f087211 */ /* 0x001fe400078ec0ff */
[----:B------:R-:W-:-:S03]  /*464a0*/  SHF.L.U32 R15, R5, 0x1f, RZ ;  /* 0x0000001f050f7819 */ /* 0x000fc600000006ff */
[----:B------:R-:W-:-:S04]  /*464b0*/  IMAD R12, R13, 0x8, R8 ;  /* 0x000000080d0c7824 */ /* 0x000fc800078e0208 */
[----:B------:R-:W0:Y:S02]  /*464c0*/  SYNCS.PHASECHK.TRANS64.TRYWAIT P0, [R12+URZ+0x28], R15 ;  /* 0x0000280f0c0075a7 */ /* 0x000e24000800017f */
[----:B0-----:R-:W-:Y:S05]  /*464d0*/  @!P0 BRA `(.L_x_53) ;  /* 0x0000000c00d48947 */ /* 0x001fea0003800000 */
.L_x_73:
[----:B------:R-:W1:Y:S01]  /*464e0*/  S2R R17, SR_TID.X ;  /* 0x0000000000117919 */ /* 0x000e620000002100 */
[----:B------:R-:W-:-:S04]  /*464f0*/  UPRMT UR5, UR24, 0x9910, URZ ;  /* 0x0000991018057896 */ /* 0x000fc8000800003f */
[----:B------:R-:W-:Y:S01]  /*46500*/  UISETP.NE.AND UP0, UPT, UR5, 0x2, UPT ;  /* 0x000000020500788c */ /* 0x000fe2000bf05270 */
[----:B-1----:R-:W-:-:S13]  /*46510*/  LOP3.LUT P0, RZ, R17, 0x7f, RZ, 0xc0, !PT ;  /* 0x0000007f11ff7812 */ /* 0x002fda000780c0ff */
[----:B0-----:R-:W0:Y:S02]  /*46520*/  @!P0 LDC R15, c[0x0][0x500] ;  /* 0x00014000ff0f8b82 */ /* 0x001e240000000800 */
[----:B0-----:R0:W-:Y:S01]  /*46530*/  @!P0 SYNCS.ARRIVE.TRANS64 RZ, [R12+URZ], R15 ;  /* 0x0000000f0cff89a7 */ /* 0x0011e2000800003f */
[----:B------:R-:W-:-:S13]  /*46540*/  PLOP3.LUT P0, PT, PT, PT, UP0, 0x80, 0x0 ;  /* 0x000000000000781c */ /* 0x000fda0003f0f008 */
[----:B0-----:R-:W-:Y:S05]  /*46550*/  @P0 BRA `(.L_x_54) ;  /* 0x0000000000040947 */ /* 0x001fea0003800000 */
[----:B------:R-:W-:Y:S01]  /*46560*/  BPT.TRAP 0x1 ;  /* 0x000000040000795c */ /* 0x000fe20000300000 */
.L_x_54:
[----:B------:R-:W-:Y:S01]  /*46570*/  R2UR UR9, R12 ;  /* 0x000000000c0972ca */ /* 0x000fe200000e0000 */
[C---:B------:R-:W-:Y:S01]  /*46580*/  IMAD R15, R13.reuse, 0x2, R10 ;  /* 0x000000020d0f7824 */ /* 0x040fe200078e020a */
[----:B------:R-:W-:Y:S01]  /*46590*/  UIADD3 UR6, UP0, UR22, 0xf0, URZ ;  /* 0x000000f016067890 */ /* 0x000fe2000ff1e03f */
[--C-:B------:R-:W-:Y:S01]  /*465a0*/  IMAD R12, R13, 0x6000, R8.reuse ;  /* 0x000060000d0c7824 */ /* 0x100fe200078e0208 */
[----:B------:R-:W-:Y:S01]  /*465b0*/  R2UR UR11, R2 ;  /* 0x00000000020b72ca */ /* 0x000fe200000e0000 */
[----:B------:R-:W-:Y:S01]  /*465c0*/  IMAD R15, R15, 0x1e00, R8 ;  /* 0x00001e000f0f7824 */ /* 0x000fe200078e0208 */
[----:B------:R-:W-:Y:S01]  /*465d0*/  R2UR UR10, R14 ;  /* 0x000000000e0a72ca */ /* 0x000fe200000e0000 */
[----:B------:R-:W-:Y:S01]  /*465e0*/  VIADD R4, R4, 0xffffffff ;  /* 0xffffffff04047836 */ /* 0x000fe20000000000 */
[----:B------:R-:W-:Y:S01]  /*465f0*/  R2UR UR5, R12 ;  /* 0x000000000c0572ca */ /* 0x000fe200000e0000 */
[----:B------:R-:W-:Y:S01]  /*46600*/  UIADD3 UR26, UP1, UR22, 0x1f0, URZ ;  /* 0x000001f0161a7890 */ /* 0x000fe2000ff3e03f */
[----:B------:R-:W-:Y:S01]  /*46610*/  R2UR UR8, R15 ;  /* 0x000000000f0872ca */ /* 0x000fe200000e0000 */
[----:B------:R-:W-:Y:S01]  /*46620*/  UIADD3.X UR7, URZ, UR23, URZ, UP0, !UPT ;  /* 0x000000173f077290 */ /* 0x000fe200087fe43f */
[----:B------:R-:W-:Y:S01]  /*46630*/  R2UR UR12, R11 ;  /* 0x000000000b0c72ca */ /* 0x000fe200000e0000 */
[----:B------:R-:W-:Y:S01]  /*46640*/  VIADD R13, R13, 0x1 ;  /* 0x000000010d0d7836 */ /* 0x000fe20000000000 */
[----:B------:R-:W-:Y:S01]  /*46650*/  R2UR UR19, R3 ;  /* 0x00000000031372ca */ /* 0x000fe200000e0000 */
[----:B------:R-:W-:Y:S01]  /*46660*/  UIADD3.X UR27, URZ, UR23, URZ, UP1, !UPT ;  /* 0x000000173f1b7290 */ /* 0x000fe20008ffe43f */
[----:B------:R-:W-:Y:S01]  /*46670*/  ISETP.GT.AND P1, PT, R4, 0x1, PT ;  /* 0x000000010400780c */ /* 0x000fe20003f24270 */
[----:B------:R-:W-:Y:S01]  /*46680*/  UMOV UR14, 0x0 ;  /* 0x00000000000e7882 */ /* 0x000fe20000000000 */
[----:B------:R-:W-:Y:S01]  /*46690*/  UMOV UR15, 0x10000000 ;  /* 0x10000000000f7882 */ /* 0x000fe20000000000 */
[----:B------:R-:W-:Y:S01]  /*466a0*/  ISETP.NE.AND P0, PT, R13, 0x5, PT ;  /* 0x000000050d00780c */ /* 0x000fe20003f05270 */
[----:B------:R-:W-:Y:S01]  /*466b0*/  UMOV UR25, 0x30000 ;  /* 0x0003000000197882 */ /* 0x000fe20000000000 */
[----:B------:R-:W-:Y:S01]  /*466c0*/  UIADD3 UR5, UR5, 0x100, URZ ;  /* 0x0000010005057890 */ /* 0x000fe2000fffe03f */
[----:B------:R-:W-:Y:S01]  /*466d0*/  VIADD R14, R14, 0x40 ;  /* 0x000000400e0e7836 */ /* 0x000fe20000000000 */
[----:B------:R-:W-:Y:S01]  /*466e0*/  UIADD3 UR16, UR8, 0x1e100, URZ ;  /* 0x0001e10008107890 */ /* 0x000fe2000fffe03f */
[----:B------:R-:W-:-:S02]  /*466f0*/  SEL R8, RZ, 0x1, P0 ;  /* 0x00000001ff087807 */ /* 0x000fc40000000000 */
[----:B------:R-:W-:Y:S02]  /*46700*/  SEL R13, R13, RZ, P0 ;  /* 0x000000ff0d0d7207 */ /* 0x000fe40000000000 */
[----:B------:R-:W-:Y:S01]  /*46710*/  UMOV UR8, UR5 ;  /* 0x0000000500087c82 */ /* 0x000fe20008000000 */
[----:B------:R-:W-:Y:S01]  /*46720*/  LOP3.LUT R5, R5, R8, RZ, 0x3c, !PT ;  /* 0x0000000805057212 */ /* 0x000fe200078e3cff */
[----:B------:R0:W-:Y:S02]  /*46730*/  UTMALDG.3D [UR8], [UR6], desc[UR14] ;  /* 0x00000e08060075b4 */ /* 0x0001e40008011000 */
[----:B0-----:R-:W-:Y:S01]  /*46740*/  UMOV UR8, UR16 ;  /* 0x0000001000087c82 */ /* 0x001fe20008000000 */
[----:B------:R-:W-:Y:S02]  /*46750*/  UMOV UR11, UR19 ;  /* 0x00000013000b7c82 */ /* 0x000fe40008000000 */
[----:B------:R0:W-:Y:S02]  /*46760*/  UTMALDG.3D.MULTICAST [UR8], [UR26], UR25, desc[UR14] ;  /* 0x00000e081a0073b4 */ /* 0x0001e40008011819 */
[----:B0-----:R-:W-:Y:S05]  /*46770*/  @P1 BRA `(.L_x_55) ;  /* 0xfffffffc003c1947 */ /* 0x001fea000383ffff */
.L_x_52:
[----:B------:R-:W-:Y:S05]  /*46780*/  BSYNC B1 ;  /* 0x0000000000017941 */ /* 0x000fea0003800000 */
.L_x_51:
[----:B------:R-:W2:Y:S01]  /*46790*/  LDL.LU R15, [R1+0x800] ;  /* 0x00080000010f7983 */ /* 0x000ea20000300800 */
[----:B------:R-:W-:Y:S01]  /*467a0*/  LOP3.LUT P0, RZ, R9, 0xff, RZ, 0xc0, !PT ;  /* 0x000000ff09ff7812 */ /* 0x000fe2000780c0ff */
[C---:B------:R-:W-:Y:S01]  /*467b0*/  IMAD.IADD R4, R0.reuse, 0x1, R7 ;  /* 0x0000000100047824 */ /* 0x040fe200078e0207 */
[----:B------:R-:W-:Y:S01]  /*467c0*/  ULDC.64 UR6, c[0x0][0x650] ;  /* 0x0001940000067ab9 */ /* 0x000fe20000000a00 */
[----:B------:R-:W3:Y:S01]  /*467d0*/  LDL.LU R12, [R1+0x804] ;  /* 0x00080400010c7983 */ /* 0x000ee20000300800 */
[----:B------:R-:W-:Y:S01]  /*467e0*/  ISETP.GE.U32.AND P1, PT, R0, 0x5, PT ;  /* 0x000000050000780c */ /* 0x000fe20003f26070 */
[----:B------:R-:W-:Y:S01]  /*467f0*/  BSSY B1, `(.L_x_56) ;  /* 0x000006e000017945 */ /* 0x000fe20003800000 */
[----:B------:R-:W-:Y:S01]  /*46800*/  IMAD.MOV.U32 R11, RZ, RZ, -0x1 ;  /* 0xffffffffff0b7424 */ /* 0x000fe200078e00ff */
[----:B------:R-:W-:-:S06]  /*46810*/  PRMT R9, RZ, 0x7610, R9 ;  /* 0x00007610ff097816 */ /* 0x000fcc0000000009 */
[----:B------:R-:W0:Y:S01]  /*46820*/  @P0 S2R R3, SR_CgaCtaId ;  /* 0x0000000000030919 */ /* 0x000e220000008800 */
[----:B------:R-:W-:-:S04]  /*46830*/  @P0 MOV R2, 0x400 ;  /* 0x0000040000020802 */ /* 0x000fc80000000f00 */
[----:B0-----:R-:W-:-:S04]  /*46840*/  @P0 LEA R2, R3, R2, 0x18 ;  /* 0x0000000203020211 */ /* 0x001fc800078ec0ff */
[----:B------:R0:W-:Y:S01]  /*46850*/  @P0 SYNCS.ARRIVE.TRANS64.A1T0 RZ, [R2+URZ+0x68], RZ ;  /* 0x000068ff02ff09a7 */ /* 0x0001e2000810003f */
[----:B------:R-:W-:-:S04]  /*46860*/  ISETP.GT.U32.AND P0, PT, R4, 0x4, PT ;  /* 0x000000040400780c */ /* 0x000fc80003f04070 */
[----:B------:R-:W-:Y:S01]  /*46870*/  ISETP.LT.U32.AND P0, PT, R0, 0x5, P0 ;  /* 0x000000050000780c */ /* 0x000fe20000701070 */
[----:B0-----:R-:W-:-:S05]  /*46880*/  IMAD.WIDE.U32 R2, R4, -0x33333333, RZ ;  /* 0xcccccccd04027825 */ /* 0x001fca00078e00ff */
[----:B------:R-:W-:Y:S02]  /*46890*/  SHF.R.U32.HI R5, RZ, 0x2, R3 ;  /* 0x00000002ff057819 */ /* 0x000fe40000011603 */
[----:B------:R-:W-:Y:S02]  /*468a0*/  SEL R3, RZ, 0x1, !P0 ;  /* 0x00000001ff037807 */ /* 0x000fe40004000000 */
[----:B------:R-:W-:Y:S01]  /*468b0*/  PRMT R2, RZ, 0x7610, R2 ;  /* 0x00007610ff027816 */ /* 0x000fe20000000002 */
[----:B------:R-:W-:Y:S01]  /*468c0*/  IMAD R7, R5, -0x5, R4 ;  /* 0xfffffffb05077824 */ /* 0x000fe200078e0204 */
[----:B------:R-:W-:Y:S01]  /*468d0*/  LOP3.LUT R6, R6, R3, RZ, 0x3c, !PT ;  /* 0x0000000306067212 */ /* 0x000fe200078e3cff */
[----:B------:R-:W-:-:S03]  /*468e0*/  IMAD.MOV.U32 R4, RZ, RZ, -0x1 ;  /* 0xffffffffff047424 */ /* 0x000fc600078e00ff */
[----:B------:R-:W-:Y:S01]  /*468f0*/  @P1 LOP3.LUT R6, R6, 0x1, R5, 0x78, !PT ;  /* 0x0000000106061812 */ /* 0x000fe200078e7805 */
[----:B------:R-:W-:Y:S01]  /*46900*/  IMAD.MOV.U32 R5, RZ, RZ, -0x1 ;  /* 0xffffffffff057424 */ /* 0x000fe200078e00ff */
[----:B---3--:R-:W-:-:S04]  /*46910*/  IADD3 R12, P0, R12, UR20, RZ ;  /* 0x000000140c0c7c10 */ /* 0x008fc8000ff1e0ff */
[----:B--2---:R-:W-:Y:S01]  /*46920*/  IADD3.X R15, R15, UR13, RZ, P0, !PT ;  /* 0x0000000d0f0f7c10 */ /* 0x004fe200087fe4ff */
[----:B------:R0:W-:Y:S01]  /*46930*/  STL [R1+0x804], R12 ;  /* 0x0008040c01007387 */ /* 0x0001e20000100800 */
[----:B------:R-:W-:-:S03]  /*46940*/  ISETP.GE.U32.AND P0, PT, R12, UR6, PT ;  /* 0x000000060c007c0c */ /* 0x000fc6000bf06070 */
[----:B------:R0:W-:Y:S01]  /*46950*/  STL [R1+0x800], R15 ;  /* 0x0008000f01007387 */ /* 0x0001e20000100800 */
[----:B------:R-:W-:-:S13]  /*46960*/  ISETP.GE.U32.AND.EX P0, PT, R15, UR7, PT, P0 ;  /* 0x000000070f007c0c */ /* 0x000fda000bf06100 */
[----:B0-----:R-:W-:Y:S05]  /*46970*/  @P0 BRA `(.L_x_57) ;  /* 0x0000000400540947 */ /* 0x001fea0003800000 */
[----:B------:R-:W0:Y:S01]  /*46980*/  S2R R8, SR_CTAID.X ;  /* 0x0000000000087919 */ /* 0x000e220000002500 */
[----:B------:R-:W1:Y:S01]  /*46990*/  LDC R17, c[0x0][0x65c] ;  /* 0x00019700ff117b82 */ /* 0x000e620000000800 */
[----:B------:R-:W-:Y:S01]  /*469a0*/  ULDC UR5, c[0x0][0x150] ;  /* 0x0000540000057ab9 */ /* 0x000fe20000000800 */
[----:B------:R-:W-:Y:S01]  /*469b0*/  ULDC.64 UR6, c[0x0][0x628] ;  /* 0x00018a0000067ab9 */ /* 0x000fe20000000a00 */
[----:B------:R-:W2:Y:S01]  /*469c0*/  S2R R2, SR_CTAID.Y ;  /* 0x0000000000027919 */ /* 0x000ea20000002600 */
[----:B------:R-:W-:Y:S01]  /*469d0*/  ISETP.NE.U32.AND P0, PT, RZ, UR6, PT ;  /* 0x00000006ff007c0c */ /* 0x000fe2000bf05070 */
[----:B------:R-:W-:-:S03]  /*469e0*/  ULDC UR8, c[0x0][0x630] ;  /* 0x00018c0000087ab9 */ /* 0x000fc60000000800 */
[----:B------:R-:W3:Y:S01]  /*469f0*/  LDC R5, c[0x0][0x144] ;  /* 0x00005100ff057b82 */ /* 0x000ee20000000800 */
[----:B------:R-:W-:-:S07]  /*46a00*/  ISETP.NE.AND.EX P0, PT, RZ, UR7, PT, P0 ;  /* 0x00000007ff007c0c */ /* 0x000fce000bf05300 */
[----:B------:R-:W4:Y:S01]  /*46a10*/  LDC R13, c[0x0][0x148] ;  /* 0x00005200ff0d7b82 */ /* 0x000f220000000800 */
[----:B-1----:R-:W-:Y:S02]  /*46a20*/  ISETP.NE.AND P2, PT, R17, 0x1, PT ;  /* 0x000000011100780c */ /* 0x002fe40003f45270 */
[----:B0-----:R-:W-:Y:S02]  /*46a30*/  I2FP.F32.U32 R3, R8 ;  /* 0x0000000800037245 */ /* 0x001fe40000201000 */
[----:B--2---:R-:W-:-:S03]  /*46a40*/  I2FP.F32.U32 R4, R2 ;  /* 0x0000000200047245 */ /* 0x004fc60000201000 */
[----:B------:R-:W-:Y:S01]  /*46a50*/  FMUL R3, R3, UR5 ;  /* 0x0000000503037c20 */ /* 0x000fe20008400000 */
[----:B------:R-:W-:Y:S02]  /*46a60*/  ULDC UR5, c[0x0][0x154] ;  /* 0x0000550000057ab9 */ /* 0x000fe40000000800 */
[----:B------:R-:W-:-:S03]  /*46a70*/  FMUL R11, R4, UR5 ;  /* 0x00000005040b7c20 */ /* 0x000fc60008400000 */
[----:B------:R-:W0:Y:S08]  /*46a80*/  F2I.U32.TRUNC.NTZ R3, R3 ;  /* 0x0000000300037305 */ /* 0x000e30000020f000 */
[----:B------:R-:W1:Y:S01]  /*46a90*/  F2I.U32.TRUNC.NTZ R11, R11 ;  /* 0x0000000b000b7305 */ /* 0x000e62000020f000 */
[----:B0-----:R-:W-:Y:S02]  /*46aa0*/  IMAD.MOV R4, RZ, RZ, -R3 ;  /* 0x000000ffff047224 */ /* 0x001fe400078e0a03 */
[----:B------:R-:W-:-:S02]  /*46ab0*/  IMAD.MOV.U32 R3, RZ, RZ, R15 ;  /* 0x000000ffff037224 */ /* 0x000fc400078e000f */
[----:B---3--:R-:W-:Y:S02]  /*46ac0*/  IMAD R8, R5, R4, R8 ;  /* 0x0000000405087224 */ /* 0x008fe400078e0208 */
[----:B-1----:R-:W-:-:S04]  /*46ad0*/  IMAD.MOV R4, RZ, RZ, -R11 ;  /* 0x000000ffff047224 */ /* 0x002fc800078e0a0b */
[----:B----4-:R-:W-:Y:S02]  /*46ae0*/  @P2 IMAD R8, R13, R4, R2 ;  /* 0x000000040d082224 */ /* 0x010fe400078e0202 */
[----:B------:R-:W-:Y:S01]  /*46af0*/  IMAD.MOV.U32 R2, RZ, RZ, R12 ;  /* 0x000000ffff027224 */ /* 0x000fe200078e000c */
[----:B------:R-:W-:Y:S06]  /*46b00*/  @!P0 BRA `(.L_x_58) ;  /* 0x0000000000288947 */ /* 0x000fec0003800000 */
[----:B------:R-:W-:Y:S02]  /*46b10*/  ULDC UR5, c[0x0][0x634] ;  /* 0x00018d0000057ab9 */ /* 0x000fe40000000800 */
[----:B------:R-:W-:-:S05]  /*46b20*/  IADD3 R3, P0, R12, UR5, RZ ;  /* 0x000000050c037c10 */ /* 0x000fca000ff1e0ff */
[----:B------:R-:W-:-:S04]  /*46b30*/  IMAD.X R11, RZ, RZ, R15, P0 ;  /* 0x000000ffff0b7224 */ /* 0x000fc800000e060f */
[----:B------:R-:W-:-:S04]  /*46b40*/  IMAD.WIDE.U32 R4, R11, UR6, RZ ;  /* 0x000000060b047c25 */ /* 0x000fc8000f8e00ff */
[----:B------:R-:W-:-:S04]  /*46b50*/  IMAD.WIDE.U32 R4, P0, R3, UR7, R4 ;  /* 0x0000000703047c25 */ /* 0x000fc8000f800004 */
[----:B------:R-:W-:-:S04]  /*46b60*/  IMAD.WIDE.U32 R2, R3, UR6, RZ ;  /* 0x0000000603027c25 */ /* 0x000fc8000f8e00ff */
[----:B------:R-:W-:Y:S01]  /*46b70*/  IMAD.MOV.U32 R2, RZ, RZ, R5 ;  /* 0x000000ffff027224 */ /* 0x000fe200078e0005 */
[----:B------:R-:W-:Y:S01]  /*46b80*/  IADD3 RZ, P1, R3, R4, RZ ;  /* 0x0000000403ff7210 */ /* 0x000fe20007f3e0ff */
[----:B------:R-:W-:-:S04]  /*46b90*/  IMAD.X R3, RZ, RZ, RZ, P0 ;  /* 0x000000ffff037224 */ /* 0x000fc800000e06ff */
[----:B------:R-:W-:-:S08]  /*46ba0*/  IMAD.WIDE.U32.X R2, R11, UR7, R2, P1 ;  /* 0x000000070b027c25 */ /* 0x000fd000088e0402 */
.L_x_58:
[--C-:B------:R-:W-:Y:S01]  /*46bb0*/  SHF.R.U64 R11, R2, UR8, R3.reuse ;  /* 0x00000008020b7c19 */ /* 0x100fe20008001203 */
[----:B------:R-:W-:Y:S01]  /*46bc0*/  ULDC.64 UR6, c[0x0][0x620] ;  /* 0x0001880000067ab9 */ /* 0x000fe20000000a00 */
[----:B------:R-:W-:Y:S01]  /*46bd0*/  SHF.R.U32.HI R2, RZ, UR8, R3 ;  /* 0x00000008ff027c19 */ /* 0x000fe20008011603 */
[----:B------:R-:W-:Y:S01]  /*46be0*/  IMAD.MOV.U32 R3, RZ, RZ, R15 ;  /* 0x000000ffff037224 */ /* 0x000fe200078e000f */
[----:B------:R-:W-:Y:S01]  /*46bf0*/  IADD3 R13, P0, RZ, -R11, RZ ;  /* 0x8000000bff0d7210 */ /* 0x000fe20007f1e0ff */
[----:B------:R-:W-:-:S04]  /*46c00*/  ULDC UR5, c[0x0][0x618] ;  /* 0x0001860000057ab9 */ /* 0x000fc80000000800 */
[----:B------:R-:W-:-:S04]  /*46c10*/  IMAD.X R2, RZ, RZ, ~R2, P0 ;  /* 0x000000ffff027224 */ /* 0x000fc800000e0e02 */
[----:B------:R-:W-:-:S04]  /*46c20*/  IMAD R2, R2, UR6, RZ ;  /* 0x0000000602027c24 */ /* 0x000fc8000f8e02ff */
[----:B------:R-:W-:Y:S02]  /*46c30*/  IMAD R5, R13, UR7, R2 ;  /* 0x000000070d057c24 */ /* 0x000fe4000f8e0202 */
[----:B------:R-:W-:-:S04]  /*46c40*/  IMAD.MOV.U32 R2, RZ, RZ, R12 ;  /* 0x000000ffff027224 */ /* 0x000fc800078e000c */
[----:B------:R-:W-:Y:S01]  /*46c50*/  IMAD.WIDE.U32 R2, R13, UR6, R2 ;  /* 0x000000060d027c25 */ /* 0x000fe2000f8e0002 */
[----:B------:R-:W-:Y:S02]  /*46c60*/  ULDC.64 UR6, c[0x0][0x640] ;  /* 0x0001900000067ab9 */ /* 0x000fe40000000a00 */
[----:B------:R-:W-:Y:S01]  /*46c70*/  ISETP.NE.U32.AND P0, PT, RZ, UR6, PT ;  /* 0x00000006ff007c0c */ /* 0x000fe2000bf05070 */
[----:B------:R-:W-:-:S03]  /*46c80*/  IMAD.IADD R3, R3, 0x1, R5 ;  /* 0x0000000103037824 */ /* 0x000fc600078e0205 */
[----:B------:R-:W-:Y:S02]  /*46c90*/  ISETP.NE.AND.EX P0, PT, RZ, UR7, PT, P0 ;  /* 0x00000007ff007c0c */ /* 0x000fe4000bf05300 */
[--C-:B------:R-:W-:Y:S02]  /*46ca0*/  SHF.R.U64 R12, R2, UR5, R3.reuse ;  /* 0x00000005020c7c19 */ /* 0x100fe40008001203 */
[----:B------:R-:W-:Y:S01]  /*46cb0*/  SHF.R.U32.HI R3, RZ, UR5, R3 ;  /* 0x00000005ff037c19 */ /* 0x000fe20008011603 */
[----:B------:R-:W-:-:S03]  /*46cc0*/  ULDC UR5, c[0x0][0x608] ;  /* 0x0001820000057ab9 */ /* 0x000fc60000000800 */
[--C-:B------:R-:W-:Y:S02]  /*46cd0*/  SHF.R.U64 R13, R12, UR5, R3.reuse ;  /* 0x000000050c0d7c19 */ /* 0x100fe40008001203 */
[----:B------:R-:W-:Y:S01]  /*46ce0*/  SHF.R.U32.HI R2, RZ, UR5, R3 ;  /* 0x00000005ff027c19 */ /* 0x000fe20008011603 */
[----:B------:R-:W-:-:S03]  /*46cf0*/  ULDC UR5, c[0x0][0x658] ;  /* 0x0001960000057ab9 */ /* 0x000fc60000000800 */
[--C-:B------:R-:W-:Y:S02]  /*46d00*/  SHF.R.U64 R14, R13, UR5, R2.reuse ;  /* 0x000000050d0e7c19 */ /* 0x100fe40008001202 */
[----:B------:R-:W-:-:S03]  /*46d10*/  SHF.R.U32.HI R3, RZ, UR5, R2 ;  /* 0x00000005ff037c19 */ /* 0x000fc60008011602 */
        /* <DEDUP_REMOVED lines=12> */
.L_x_59:
[----:B------:R-:W-:Y:S01]  /*46de0*/  ULDC UR5, c[0x0][0x648] ;  /* 0x0001920000057ab9 */ /* 0x000fe20000000800 */
[----:B------:R-:W-:Y:S02]  /*46df0*/  LOP3.LUT R13, R13, UR17, RZ, 0xc0, !PT ;  /* 0x000000110d0d7c12 */ /* 0x000fe4000f8ec0ff */
[----:B------:R-:W-:Y:S01]  /*46e00*/  SHF.R.U64 R2, R2, UR5, R3 ;  /* 0x0000000502027c19 */ /* 0x000fe20008001203 */
[----:B------:R-:W-:-:S04]  /*46e10*/  ULDC UR5, c[0x0][0x638] ;  /* 0x00018e0000057ab9 */ /* 0x000fc80000000800 */
[----:B------:R-:W-:Y:S02]  /*46e20*/  IMAD.MOV R3, RZ, RZ, -R2 ;  /* 0x000000ffff037224 */ /* 0x000fe400078e0a02 */
[----:B------:R-:W-:Y:S02]  /*46e30*/  IMAD R13, R2, UR18, R13 ;  /* 0x00000012020d7c24 */ /* 0x000fe4000f8e020d */
[----:B------:R-:W-:Y:S01]  /*46e40*/  IMAD R14, R3, UR5, R14 ;  /* 0x00000005030e7c24 */ /* 0x000fe2000f8e020e */
[----:B------:R-:W-:Y:S01]  /*46e50*/  ULDC UR5, c[0x0][0x610] ;  /* 0x0001840000057ab9 */ /* 0x000fe20000000800 */
[----:B------:R-:W-:Y:S01]  /*46e60*/  LOP3.LUT R3, R12, UR4, RZ, 0xc0, !PT ;  /* 0x000000040c037c12 */ /* 0x000fe2000f8ec0ff */
[----:B------:R-:W-:Y:S01]  /*46e70*/  IMAD R8, R13, UR5, R8 ;  /* 0x000000050d087c24 */ /* 0x000fe2000f8e0208 */
[----:B------:R-:W-:Y:S01]  /*46e80*/  ULDC UR5, c[0x0][0x600] ;  /* 0x0001800000057ab9 */ /* 0x000fe20000000800 */
[----:B------:R-:W-:Y:S02]  /*46e90*/  IMAD.MOV.U32 R2, RZ, RZ, 0x1 ;  /* 0x00000001ff027424 */ /* 0x000fe400078e00ff */
[----:B------:R-:W-:-:S05]  /*46ea0*/  IMAD R3, R14, UR5, R3 ;  /* 0x000000050e037c24 */ /* 0x000fca000f8e0203 */
[----:B------:R-:W-:Y:S02]  /*46eb0*/  SEL R5, R3, R8, !P2 ;  /* 0x0000000803057207 */ /* 0x000fe40005000000 */
[----:B------:R-:W-:-:S07]  /*46ec0*/  SEL R4, R8, R3, !P2 ;  /* 0x0000000308047207 */ /* 0x000fce0005000000 */
.L_x_57:
[----:B------:R-:W-:Y:S05]  /*46ed0*/  BSYNC B1 ;  /* 0x0000000000017941 */ /* 0x000fea0003800000 */
.L_x_56:
[----:B------:R-:W-:-:S13]  /*46ee0*/  LOP3.LUT P0, RZ, R2, 0xff, RZ, 0xc0, !PT ;  /* 0x000000ff02ff7812 */ /* 0x000fda000780c0ff */
[----:B------:R-:W-:Y:S05]  /*46ef0*/  @P0 BRA `(.L_x_60) ;  /* 0xfffffff400240947 */ /* 0x000fea000383ffff */
[----:B------:R-:W-:Y:S05]  /*46f00*/  BSYNC B0 ;  /* 0x0000000000007941 */ /* 0x000fea0003800000 */
.L_x_49:
[----:B------:R-:W-:-:S03]  /*46f10*/  UMOV UR5, 0xffffffff ;  /* 0xffffffff00057882 */ /* 0x000fc60000000000 */
[----:B------:R-:W-:Y:S05]  /*46f20*/  BRA.DIV UR5, `(.L_x_61) ;  /* 0x0000000605547947 */ /* 0x000fea000b800000 */
[----:B------:R-:W-:-:S13]  /*46f30*/  ELECT P0, URZ, PT ;  /* 0x00000000003f782f */ /* 0x000fda0003800000 */
.L_x_76:
[----:B------:R-:W-:Y:S04]  /*46f40*/  BSSY B0, `(.L_x_62) ;  /* 0x0000037000007945 */ /* 0x000fe80003800000 */
[----:B------:R-:W-:Y:S05]  /*46f50*/  @!P0 BRA `(.L_x_63) ;  /* 0x0000000000d48947 */ /* 0x000fea0003800000 */
[----:B------:R-:W2:Y:S02]  /*46f60*/  LDL R0, [R1+0x7fc] ;  /* 0x0007fc0001007983 */ /* 0x000ea40000100800 */
[----:B--2---:R-:W-:-:S13]  /*46f70*/  R2UR UR5, R0 ;  /* 0x00000000000572ca */ /* 0x004fda00000e0000 */
[----:B------:R-:W-:-:S04]  /*46f80*/  ULOP3.LUT UR5, UR5, 0x2, URZ, 0xfc, !UPT ;  /* 0x0000000205057892 */ /* 0x000fc8000f8efc3f */
[----:B------:R-:W-:-:S06]  /*46f90*/  UISETP.NE.AND UP0, UPT, UR5, 0x3, UPT ;  /* 0x000000030500788c */ /* 0x000fcc000bf05270 */
[----:B------:R-:W-:-:S13]  /*46fa0*/  PLOP3.LUT P0, PT, PT, PT, UP0, 0x80, 0x0 ;  /* 0x000000000000781c */ /* 0x000fda0003f0f008 */
[----:B------:R-:W-:Y:S05]  /*46fb0*/  @!P0 BRA `(.L_x_64) ;  /* 0x0000000000048947 */ /* 0x000fea0003800000 */
[----:B------:R-:W-:Y:S01]  /*46fc0*/  BPT.TRAP 0x1 ;  /* 0x000000040000795c */ /* 0x000fe20000300000 */
.L_x_64:
[----:B------:R-:W0:Y:S01]  /*46fd0*/  S2R R3, SR_CgaCtaId ;  /* 0x0000000000037919 */ /* 0x000e220000008800 */
[----:B------:R-:W-:Y:S02]  /*46fe0*/  MOV R0, 0x400 ;  /* 0x0000040000007802 */ /* 0x000fe40000000f00 */
[----:B------:R-:W-:Y:S02]  /*46ff0*/  SHF.L.U32 R2, R6, 0x1f, RZ ;  /* 0x0000001f06027819 */ /* 0x000fe400000006ff */
[----:B0-----:R-:W-:-:S05]  /*47000*/  LEA R0, R3, R0, 0x18 ;  /* 0x0000000003007211 */ /* 0x001fca00078ec0ff */
[----:B------:R-:W-:-:S04]  /*47010*/  VIADD R0, R0, 0x28 ;  /* 0x0000002800007836 */ /* 0x000fc80000000000 */
[----:B------:R-:W-:-:S04]  /*47020*/  IMAD R3, R7, 0x8, R0 ;  /* 0x0000000807037824 */ /* 0x000fc800078e0200 */
[----:B------:R-:W0:Y:S02]  /*47030*/  SYNCS.PHASECHK.TRANS64.TRYWAIT P0, [R3+URZ], R2 ;  /* 0x00000002030075a7 */ /* 0x000e24000800017f */
[----:B0-----:R-:W-:Y:S05]  /*47040*/  @!P0 BRA `(.L_x_65) ;  /* 0x00000004002c8947 */ /* 0x001fea0003800000 */
.L_x_77:
[----:B------:R-:W-:-:S05]  /*47050*/  VIADD R7, R7, 0x1 ;  /* 0x0000000107077836 */ /* 0x000fca0000000000 */
[----:B------:R-:W-:-:S04]  /*47060*/  ISETP.NE.AND P0, PT, R7, 0x5, PT ;  /* 0x000000050700780c */ /* 0x000fc80003f05270 */
[----:B0-----:R-:W-:Y:S02]  /*47070*/  SEL R3, RZ, 0x1, P0 ;  /* 0x00000001ff037807 */ /* 0x001fe40000000000 */
[----:B------:R-:W-:Y:S02]  /*47080*/  SEL R7, R7, RZ, P0 ;  /* 0x000000ff07077207 */ /* 0x000fe40000000000 */
[----:B------:R-:W-:-:S03]  /*47090*/  LOP3.LUT R6, R6, R3, RZ, 0x3c, !PT ;  /* 0x0000000306067212 */ /* 0x000fc600078e3cff */
[----:B------:R-:W-:Y:S01]  /*470a0*/  IMAD R3, R7, 0x8, R0 ;  /* 0x0000000807037824 */ /* 0x000fe200078e0200 */
[----:B------:R-:W-:-:S04]  /*470b0*/  SHF.L.U32 R2, R6, 0x1f, RZ ;  /* 0x0000001f06027819 */ /* 0x000fc800000006ff */
[----:B------:R-:W0:Y:S02]  /*470c0*/  SYNCS.PHASECHK.TRANS64.TRYWAIT P0, [R3+URZ], R2 ;  /* 0x00000002030075a7 */ /* 0x000e24000800017f */
[----:B0-----:R-:W-:Y:S05]  /*470d0*/  @!P0 BRA `(.L_x_66) ;  /* 0x00000004001c8947 */ /* 0x001fea0003800000 */
.L_x_78:
[----:B0-----:R-:W-:-:S05]  /*470e0*/  VIADD R2, R7, 0x1 ;  /* 0x0000000107027836 */ /* 0x001fca0000000000 */
[----:B------:R-:W-:-:S04]  /*470f0*/  ISETP.NE.AND P0, PT, R2, 0x5, PT ;  /* 0x000000050200780c */ /* 0x000fc80003f05270 */
[----:B------:R-:W-:Y:S02]  /*47100*/  SEL R3, RZ, 0x1, P0 ;  /* 0x00000001ff037807 */ /* 0x000fe40000000000 */
[----:B------:R-:W-:Y:S02]  /*47110*/  SEL R5, R2, RZ, P0 ;  /* 0x000000ff02057207 */ /* 0x000fe40000000000 */
[----:B------:R-:W-:-:S03]  /*47120*/  LOP3.LUT R6, R6, R3, RZ, 0x3c, !PT ;  /* 0x0000000306067212 */ /* 0x000fc600078e3cff */
[----:B------:R-:W-:Y:S01]  /*47130*/  IMAD R3, R5, 0x8, R0 ;  /* 0x0000000805037824 */ /* 0x000fe200078e0200 */
[----:B------:R-:W-:-:S04]  /*47140*/  SHF.L.U32 R2, R6, 0x1f, RZ ;  /* 0x0000001f06027819 */ /* 0x000fc800000006ff */
[----:B------:R-:W0:Y:S02]  /*47150*/  SYNCS.PHASECHK.TRANS64.TRYWAIT P0, [R3+URZ], R2 ;  /* 0x00000002030075a7 */ /* 0x000e24000800017f */
[----:B0-----:R-:W-:Y:S05]  /*47160*/  @!P0 BRA `(.L_x_67) ;  /* 0x00000004000c8947 */ /* 0x001fea0003800000 */
.L_x_79:
        /* <DEDUP_REMOVED lines=9> */
.L_x_80:
[----:B0-----:R-:W-:-:S05]  /*47200*/  VIADD R2, R5, 0x1 ;  /* 0x0000000105027836 */ /* 0x001fca0000000000 */
[----:B------:R-:W-:-:S04]  /*47210*/  ISETP.NE.AND P0, PT, R2, 0x5, PT ;  /* 0x000000050200780c */ /* 0x000fc80003f05270 */
[----:B------:R-:W-:Y:S02]  /*47220*/  SEL R4, RZ, 0x1, P0 ;  /* 0x00000001ff047807 */ /* 0x000fe40000000000 */
[----:B------:R-:W-:Y:S02]  /*47230*/  SEL R3, R2, RZ, P0 ;  /* 0x000000ff02037207 */ /* 0x000fe40000000000 */
[----:B------:R-:W-:-:S03]  /*47240*/  LOP3.LUT R4, R7, R4, RZ, 0x3c, !PT ;  /* 0x0000000407047212 */ /* 0x000fc600078e3cff */
[----:B------:R-:W-:Y:S01]  /*47250*/  IMAD R3, R3, 0x8, R0 ;  /* 0x0000000803037824 */ /* 0x000fe200078e0200 */
[----:B------:R-:W-:-:S07]  /*47260*/  SHF.L.U32 R0, R4, 0x1f, RZ ;  /* 0x0000001f04007819 */ /* 0x000fce00000006ff */
.L_x_69:
[----:B0-----:R0:W1:Y:S02]  /*47270*/  SYNCS.PHASECHK.TRANS64.TRYWAIT P0, [R3+URZ], R0 ;  /* 0x00000000030075a7 */ /* 0x001064000800017f */
[----:B-1----:R-:W-:Y:S05]  /*47280*/  @!P0 NANOSLEEP.SYNCS 0x989680 ;  /* 0x009896800000895d */ /* 0x002fea0003900000 */
[----:B------:R-:W1:Y:S02]  /*47290*/  @!P0 SYNCS.PHASECHK.TRANS64 P0, [R3+URZ], R0 ;  /* 0x00000000030085a7 */ /* 0x000e64000800007f */
[----:B-1----:R-:W-:Y:S05]  /*472a0*/  @!P0 BRA `(.L_x_69) ;  /* 0xfffffffc00f08947 */ /* 0x002fea000383ffff */
.L_x_63:
[----:B------:R-:W-:Y:S05]  /*472b0*/  BSYNC B0 ;  /* 0x0000000000007941 */ /* 0x000fea0003800000 */
.L_x_62:
[----:B------:R-:W-:Y:S05]  /*472c0*/  EXIT ;  /* 0x000000000000794d */ /* 0x000fea0003800000 */
.L_x_21:
[----:B--2---:R-:W-:-:S04]  /*472d0*/  IMAD.U32 R16, RZ, RZ, UR4 ;  /* 0x00000004ff107e24 */ /* 0x004fc8000f8e00ff */
[----:B------:R2:W4:Y:S03]  /*472e0*/  SYNCS.PHASECHK.TRANS64.TRYWAIT P0, [R16+URZ], R13 ;  /* 0x0000000d100075a7 */ /* 0x000526000800017f */
[----:B----4-:R-:W-:Y:S05]  /*472f0*/  @!P0 NANOSLEEP.SYNCS 0x989680 ;  /* 0x009896800000895d */ /* 0x010fea0003900000 */
[----:B------:R-:W4:Y:S02]  /*47300*/  @!P0 SYNCS.PHASECHK.TRANS64 P0, [R16+URZ], R13 ;  /* 0x0000000d100085a7 */ /* 0x000f24000800007f */
[----:B----4-:R-:W-:Y:S05]  /*47310*/  @!P0 BRA `(.L_x_21) ;  /* 0xfffffffc00ec8947 */ /* 0x010fea000383ffff */
[----:B------:R-:W-:Y:S05]  /*47320*/  BRA `(.L_x_20) ;  /* 0xfffffbc800c87947 */ /* 0x000fea000383ffff */
.L_x_27:
[----:B-----5:R1:W-:Y:S02]  /*47330*/  STL [R1+0x810], R0 ;  /* 0x0008100001007387 */ /* 0x0203e40000100800 */
[----:B-1----:R-:W-:-:S04]  /*47340*/  IMAD.U32 R0, RZ, RZ, UR6 ;  /* 0x00000006ff007e24 */ /* 0x002fc8000f8e00ff */
[----:B------:R1:W2:Y:S03]  /*47350*/  SYNCS.PHASECHK.TRANS64.TRYWAIT P0, [R0+URZ], R19 ;  /* 0x00000013000075a7 */ /* 0x0002a6000800017f */
[----:B--2---:R-:W-:Y:S05]  /*47360*/  @!P0 NANOSLEEP.SYNCS 0x989680 ;  /* 0x009896800000895d */ /* 0x004fea0003900000 */
[----:B------:R1:W2:Y:S02]  /*47370*/  @!P0 SYNCS.PHASECHK.TRANS64 P0, [R0+URZ], R19 ;  /* 0x00000013000085a7 */ /* 0x0002a4000800007f */
[----:B-1----:R3:W5:Y:S02]  /*47380*/  LDL.LU R0, [R1+0x810] ;  /* 0x0008100001007983 */ /* 0x0027640000300800 */
[----:B--23--:R-:W-:Y:S05]  /*47390*/  @!P0 BRA `(.L_x_27) ;  /* 0xfffffffc00e48947 */ /* 0x00cfea000383ffff */
[----:B------:R-:W-:Y:S05]  /*473a0*/  BRA `(.L_x_26) ;  /* 0xfffffc6c005c7947 */ /* 0x000fea000383ffff */
.L_x_50:
[----:B------:R-:W-:Y:S01]  /*473b0*/  BSSY B1, `(.L_x_70) ;  /* 0x0000006000017945 */ /* 0x000fe20003800000 */
[----:B------:R-:W-:-:S07]  /*473c0*/  IMAD.MOV.U32 R2, RZ, RZ, -0x1 ;  /* 0xffffffffff027424 */ /* 0x000fce00078e00ff */
[----:B------:R-:W-:Y:S05]  /*473d0*/  WARPSYNC.COLLECTIVE R2, `(.L_x_71) ;  /* 0x00000000020c7348 */ /* 0x000fea0003c00000 */
[----:B------:R-:W-:Y:S02]  /*473e0*/  ELECT P0, UR62, PT ;  /* 0x00000000003e782f */ /* 0x000fe40003800000 */
[----:B------:R-:W-:Y:S01]  /*473f0*/  MOV R2, UR62 ;  /* 0x0000003e00027c02 */ /* 0x000fe20008000f00 */
[----:B------:R-:W-:Y:S10]  /*47400*/  ENDCOLLECTIVE ;  /* 0x000000000000791b */ /* 0x000ff40003800000 */
.L_x_71:
[----:B------:R-:W-:Y:S05]  /*47410*/  BSYNC B1 ;  /* 0x0000000000017941 */ /* 0x000fea0003800000 */
.L_x_70:
[----:B------:R-:W-:Y:S05]  /*47420*/  BRA `(.L_x_72) ;  /* 0xffffffec00e47947 */ /* 0x000fea000383ffff */
.L_x_53:
[----:B0-----:R0:W1:Y:S02]  /*47430*/  SYNCS.PHASECHK.TRANS64.TRYWAIT P0, [R12+URZ+0x28], R15 ;  /* 0x0000280f0c0075a7 */ /* 0x001064000800017f */
[----:B-1----:R-:W-:Y:S05]  /*47440*/  @!P0 NANOSLEEP.SYNCS 0x989680 ;  /* 0x009896800000895d */ /* 0x002fea0003900000 */
[----:B------:R-:W1:Y:S02]  /*47450*/  @!P0 SYNCS.PHASECHK.TRANS64 P0, [R12+URZ+0x28], R15 ;  /* 0x0000280f0c0085a7 */ /* 0x000e64000800007f */
[----:B-1----:R-:W-:Y:S05]  /*47460*/  @!P0 BRA `(.L_x_53) ;  /* 0xfffffffc00f08947 */ /* 0x002fea000383ffff */
[----:B------:R-:W-:Y:S05]  /*47470*/  BRA `(.L_x_73) ;  /* 0xfffffff000187947 */ /* 0x000fea000383ffff */
.L_x_61:
[----:B------:R-:W-:Y:S01]  /*47480*/  BSSY B0, `(.L_x_74) ;  /* 0x0000006000007945 */ /* 0x000fe20003800000 */
[----:B------:R-:W-:-:S07]  /*47490*/  IMAD.MOV.U32 R2, RZ, RZ, -0x1 ;  /* 0xffffffffff027424 */ /* 0x000fce00078e00ff */
[----:B------:R-:W-:Y:S05]  /*474a0*/  WARPSYNC.COLLECTIVE R2, `(.L_x_75) ;  /* 0x00000000020c7348 */ /* 0x000fea0003c00000 */
[----:B------:R-:W-:Y:S02]  /*474b0*/  ELECT P0, UR62, PT ;  /* 0x00000000003e782f */ /* 0x000fe40003800000 */
[----:B------:R-:W-:Y:S01]  /*474c0*/  MOV R2, UR62 ;  /* 0x0000003e00027c02 */ /* 0x000fe20008000f00 */
[----:B------:R-:W-:Y:S10]  /*474d0*/  ENDCOLLECTIVE ;  /* 0x000000000000791b */ /* 0x000ff40003800000 */
.L_x_75:
[----:B------:R-:W-:Y:S05]  /*474e0*/  BSYNC B0 ;  /* 0x0000000000007941 */ /* 0x000fea0003800000 */
.L_x_74:
[----:B------:R-:W-:Y:S05]  /*474f0*/  BRA `(.L_x_76) ;  /* 0xfffffff800907947 */ /* 0x000fea000383ffff */
.L_x_65:
[----:B0-----:R0:W1:Y:S02]  /*47500*/  SYNCS.PHASECHK.TRANS64.TRYWAIT P0, [R3+URZ], R2 ;  /* 0x00000002030075a7 */ /* 0x001064000800017f */
[----:B-1----:R-:W-:Y:S05]  /*47510*/  @!P0 NANOSLEEP.SYNCS 0x989680 ;  /* 0x009896800000895d */ /* 0x002fea0003900000 */
[----:B------:R-:W1:Y:S02]  /*47520*/  @!P0 SYNCS.PHASECHK.TRANS64 P0, [R3+URZ], R2 ;  /* 0x00000002030085a7 */ /* 0x000e64000800007f */
[----:B-1----:R-:W-:Y:S05]  /*47530*/  @!P0 BRA `(.L_x_65) ;  /* 0xfffffffc00f08947 */ /* 0x002fea000383ffff */
[----:B------:R-:W-:Y:S05]  /*47540*/  BRA `(.L_x_77) ;  /* 0xfffffff800c07947 */ /* 0x000fea000383ffff */
.L_x_66:
[----:B0-----:R0:W1:Y:S02]  /*47550*/  SYNCS.PHASECHK.TRANS64.TRYWAIT P0, [R3+URZ], R2 ;  /* 0x00000002030075a7 */ /* 0x001064000800017f */
[----:B-1----:R-:W-:Y:S05]  /*47560*/  @!P0 NANOSLEEP.SYNCS 0x989680 ;  /* 0x009896800000895d */ /* 0x002fea0003900000 */
[----:B------:R-:W1:Y:S02]  /*47570*/  @!P0 SYNCS.PHASECHK.TRANS64 P0, [R3+URZ], R2 ;  /* 0x00000002030085a7 */ /* 0x000e64000800007f */
[----:B-1----:R-:W-:Y:S05]  /*47580*/  @!P0 BRA `(.L_x_66) ;  /* 0xfffffffc00f08947 */ /* 0x002fea000383ffff */
[----:B------:R-:W-:Y:S05]  /*47590*/  BRA `(.L_x_78) ;  /* 0xfffffff800d07947 */ /* 0x000fea000383ffff */
.L_x_67:
[----:B0-----:R0:W1:Y:S02]  /*475a0*/  SYNCS.PHASECHK.TRANS64.TRYWAIT P0, [R3+URZ], R2 ;  /* 0x00000002030075a7 */ /* 0x001064000800017f */
[----:B-1----:R-:W-:Y:S05]  /*475b0*/  @!P0 NANOSLEEP.SYNCS 0x989680 ;  /* 0x009896800000895d */ /* 0x002fea0003900000 */
[----:B------:R-:W1:Y:S02]  /*475c0*/  @!P0 SYNCS.PHASECHK.TRANS64 P0, [R3+URZ], R2 ;  /* 0x00000002030085a7 */ /* 0x000e64000800007f */
[----:B-1----:R-:W-:Y:S05]  /*475d0*/  @!P0 BRA `(.L_x_67) ;  /* 0xfffffffc00f08947 */ /* 0x002fea000383ffff */
[----:B------:R-:W-:Y:S05]  /*475e0*/  BRA `(.L_x_79) ;  /* 0xfffffff800e07947 */ /* 0x000fea000383ffff */
.L_x_68:
[----:B0-----:R0:W1:Y:S02]  /*475f0*/  SYNCS.PHASECHK.TRANS64.TRYWAIT P0, [R3+URZ], R2 ;  /* 0x00000002030075a7 */ /* 0x001064000800017f */
[----:B-1----:R-:W-:Y:S05]  /*47600*/  @!P0 NANOSLEEP.SYNCS 0x989680 ;  /* 0x009896800000895d */ /* 0x002fea0003900000 */
[----:B------:R-:W1:Y:S02]  /*47610*/  @!P0 SYNCS.PHASECHK.TRANS64 P0, [R3+URZ], R2 ;  /* 0x00000002030085a7 */ /* 0x000e64000800007f */
[----:B-1----:R-:W-:Y:S05]  /*47620*/  @!P0 BRA `(.L_x_68) ;  /* 0xfffffffc00f08947 */ /* 0x002fea000383ffff */
[----:B------:R-:W-:Y:S05]  /*47630*/  BRA `(.L_x_80) ;  /* 0xfffffff800f07947 */ /* 0x000fea000383ffff */
.L_x_81:
[----:B------:R-:W-:-:S00]  /*47640*/  BRA `(.L_x_81) ;  /* 0xfffffffc00fc7947 */ /* 0x000fc0000383ffff */
[----:B------:R-:W-:-:S00]  /*47650*/  NOP ;  /* 0x0000000000007918 */ /* 0x000fc00000000000 */
        /* <DEDUP_REMOVED lines=10> */
.L_x_82:


//--------------------- .nv.shared._ZN7cutlass13device_kernelINS_4gemm6kernel13GemmUniversalIN4cute5tupleIJiiiiEEENS1_10collective13CollectiveMmaINS1_37MainloopSm90TmaGmmaWarpSpecializedFP8ILi5ENS5_IJNS4_1CILi2EEENSA_ILi1EEESC_EEENS1_35KernelTmaWarpSpecializedCooperativeEEENS5_IJNSA_ILi384EEENSA_ILi240EEENSA_ILi64EEEEEENS_12float_e4m3_tENS5_IJlSC_lEEESK_SL_NS4_8TiledMMAINS4_8MMA_AtomIJNS4_4SM904GMMA30MMA_64x16x32_F32E4M3E4M3_SS_TNILNSP_7ScaleInE1ELSR_1EEEEEENS4_6LayoutISD_NS5_IJSC_NSA_ILi0EEESV_EEEEENS5_IJNS4_10UnderscoreESY_SY_EEEEENS4_13SM90_TMA_LOADENS4_14ComposedLayoutINS4_7SwizzleILi2ELi4ELi3EEENS4_18smem_ptr_flag_bitsILi8EEENSU_INS5_IJNSA_ILi8EEESI_EEENS5_IJSI_SC_EEEEEEEvNS4_8identityENS4_23SM90_TMA_LOAD_MULTICASTES1B_vS1C_EENS_8epilogue10collective6detail29Sm90TmaWarpSpecializedAdapterINS1G_15DefaultEpilogueISK_SL_SL_NS1F_6thread17LinearCombinationISK_Li1EffLNS1K_9ScaleType4KindE0ELNS_15FloatRoundStyleE2ESK_EENS1_15EpilogueDefaultEEEEEvvEEEEvNT_6ParamsE --------------------------
	.section	.nv.shared._ZN7cutlass13device_kernelINS_4gemm6kernel13GemmUniversalIN4cute5tupleIJiiiiEEENS1_10collective13CollectiveMmaINS1_37MainloopSm90TmaGmmaWarpSpecializedFP8ILi5ENS5_IJNS4_1CILi2EEENSA_ILi1EEESC_EEENS1_35KernelTmaWarpSpecializedCooperativeEEENS5_IJNSA_ILi384EEENSA_ILi240EEENSA_ILi64EEEEEENS_12float_e4m3_tENS5_IJlSC_lEEESK_SL_NS4_8TiledMMAINS4_8MMA_AtomIJNS4_4SM904GMMA30MMA_64x16x32_F32E4M3E4M3_SS_TNILNSP_7ScaleInE1ELSR_1EEEEEENS4_6LayoutISD_NS5_IJSC_NSA_ILi0EEESV_EEEEENS5_IJNS4_10UnderscoreESY_SY_EEEEENS4_13SM90_TMA_LOADENS4_14ComposedLayoutINS4_7SwizzleILi2ELi4ELi3EEENS4_18smem_ptr_flag_bitsILi8EEENSU_INS5_IJNSA_ILi8EEESI_EEENS5_IJSI_SC_EEEEEEEvNS4_8identityENS4_23SM90_TMA_LOAD_MULTICASTES1B_vS1C_EENS_8epilogue10collective6detail29Sm90TmaWarpSpecializedAdapterINS1G_15DefaultEpilogueISK_SL_SL_NS1F_6thread17LinearCombinationISK_Li1EffLNS1K_9ScaleType4KindE0ELNS_15FloatRoundStyleE2ESK_EENS1_15EpilogueDefaultEEEEEvvEEEEvNT_6ParamsE,"aw",@nobits
	.sectionflags	@""
	.align	16
	.zero		1024


//--------------------- .nv.shared.reserved.0     --------------------------
	.section	.nv.shared.reserved.0,"aw",@nobits
	.weak		__nv_reservedSMEM_offset_0_alias
	.size		__nv_reservedSMEM_offset_0_alias, 0, 0
	.other		__nv_reservedSMEM_offset_0_alias,@"STO_CUDA_RESERVED_SHARED STV_DEFAULT"
__nv_reservedSMEM_offset_0_alias:
	.zero		0


//--------------------- .nv.global                --------------------------
	.section	.nv.global,"aw",@nobits
.nv.global:
	.type		_ZN40_INTERNAL_4d850528_4_k_cu_9a90824e_121104cute1_E,@object
	.size		_ZN40_INTERNAL_4d850528_4_k_cu_9a90824e_121104cute1_E,(_ZN40_INTERNAL_4d850528_4_k_cu_9a90824e_121104cuda3std3__45__cpo6cbeginE - _ZN40_INTERNAL_4d850528_4_k_cu_9a90824e_121104cute1_E)
_ZN40_INTERNAL_4d850528_4_k_cu_9a90824e_121104cute1_E:
	.zero		1
	.type		_ZN40_INTERNAL_4d850528_4_k_cu_9a90824e_121104cuda3std3__45__cpo6cbeginE,@object
	.size		_ZN40_INTERNAL_4d850528_4_k_cu_9a90824e_121104cuda3std3__45__cpo6cbeginE,(_ZN40_INTERNAL_4d850528_4_k_cu_9a90824e_121104cuda3std3__48in_placeE - _ZN40_INTERNAL_4d850528_4_k_cu_9a90824e_121104cuda3std3__45__cpo6cbeginE)
_ZN40_INTERNAL_4d850528_4_k_cu_9a90824e_121104cuda3std3__45__cpo6cbeginE:
	.zero		1
	.type		_ZN40_INTERNAL_4d850528_4_k_cu_9a90824e_121104cuda3std3__48in_placeE,@object
	.size		_ZN40_INTERNAL_4d850528_4_k_cu_9a90824e_121104cuda3std3__48in_placeE,(_ZN40_INTERNAL_4d850528_4_k_cu_9a90824e_121104cuda3std6ranges3__45__cpo9iter_moveE - _ZN40_INTERNAL_4d850528_4_k_cu_9a90824e_121104cuda3std3__48in_placeE)
_ZN40_INTERNAL_4d850528_4_k_cu_9a90824e_121104cuda3std3__48in_placeE:
	.zero		1
	.type		_ZN40_INTERNAL_4d850528_4_k_cu_9a90824e_121104cuda3std6ranges3__45__cpo9iter_moveE,@object
	.size		_ZN40_INTERNAL_4d850528_4_k_cu_9a90824e_121104cuda3std6ranges3__45__cpo9iter_moveE,(_ZN40_INTERNAL_4d850528_4_k_cu_9a90824e_121104cuda3std3__45__cpo5beginE - _ZN40_INTERNAL_4d850528_4_k_cu_9a90824e_121104cuda3std6ranges3__45__cpo9iter_moveE)
_ZN40_INTERNAL_4d850528_4_k_cu_9a90824e_121104cuda3std6ranges3__45__cpo9iter_moveE:
	.zero		1
	.type		_ZN40_INTERNAL_4d850528_4_k_cu_9a90824e_121104cuda3std3__45__cpo5beginE,@object
	.size		_ZN40_INTERNAL_4d850528_4_k_cu_9a90824e_121104cuda3std3__45__cpo5beginE,(_ZN40_INTERNAL_4d850528_4_k_cu_9a90824e_121104cuda3std3__442_GLOBAL__N__4d850528_4_k_cu_9a90824e_121106ignoreE - _ZN40_INTERNAL_4d850528_4_k_cu_9a90824e_121104cuda3std3__45__cpo5beginE)
_ZN40_INTERNAL_4d850528_4_k_cu_9a90824e_121104cuda3std3__45__cpo5beginE:
	.zero		1
	.type		_ZN40_INTERNAL_4d850528_4_k_cu_9a90824e_121104cuda3std3__442_GLOBAL__N__4d850528_4_k_cu_9a90824e_121106ignoreE,@object
	.size		_ZN40_INTERNAL_4d850528_4_k_cu_9a90824e_121104cuda3std3__442_GLOBAL__N__4d850528_4_k_cu_9a90824e_121106ignoreE,(_ZN40_INTERNAL_4d850528_4_k_cu_9a90824e_121104cute7productE - _ZN40_INTERNAL_4d850528_4_k_cu_9a90824e_121104cuda3std3__442_GLOBAL__N__4d850528_4_k_cu_9a90824e_121106ignoreE)
_ZN40_INTERNAL_4d850528_4_k_cu_9a90824e_121104cuda3std3__442_GLOBAL__N__4d850528_4_k_cu_9a90824e_121106ignoreE:
	.zero		1
	.type		_ZN40_INTERNAL_4d850528_4_k_cu_9a90824e_121104cute7productE,@object
	.size		_ZN40_INTERNAL_4d850528_4_k_cu_9a90824e_121104cute7productE,(_ZN40_INTERNAL_4d850528_4_k_cu_9a90824e_121104cuda3std3__45__cpo3endE - _ZN40_INTERNAL_4d850528_4_k_cu_9a90824e_121104cute7productE)
_ZN40_INTERNAL_4d850528_4_k_cu_9a90824e_121104cute7productE:
	.zero		1
	.type		_ZN40_INTERNAL_4d850528_4_k_cu_9a90824e_121104cuda3std3__45__cpo3endE,@object
	.size		_ZN40_INTERNAL_4d850528_4_k_cu_9a90824e_121104cuda3std3__45__cpo3endE,(_ZN40_INTERNAL_4d850528_4_k_cu_9a90824e_121104cuda3std3__419piecewise_constructE - _ZN40_INTERNAL_4d850528_4_k_cu_9a90824e_121104cuda3std3__45__cpo3endE)
_ZN40_INTERNAL_4d850528_4_k_cu_9a90824e_121104cuda3std3__45__cpo3endE:
	.zero		1
	.type		_ZN40_INTERNAL_4d850528_4_k_cu_9a90824e_121104cuda3std3__419piecewise_constructE,@object
	.size		_ZN40_INTERNAL_4d850528_4_k_cu_9a90824e_121104cuda3std3__419piecewise_constructE,(_ZN40_INTERNAL_4d850528_4_k_cu_9a90824e_121104cuda3std3__45__cpo4cendE - _ZN40_INTERNAL_4d850528_4_k_cu_9a90824e_121104cuda3std3__419piecewise_constructE)
_ZN40_INTERNAL_4d850528_4_k_cu_9a90824e_121104cuda3std3__419piecewise_constructE:
	.zero		1
	.type		_ZN40_INTERNAL_4d850528_4_k_cu_9a90824e_121104cuda3std3__45__cpo4cendE,@object
	.size		_ZN40_INTERNAL_4d850528_4_k_cu_9a90824e_121104cuda3std3__45__cpo4cendE,(_ZN40_INTERNAL_4d850528_4_k_cu_9a90824e_121104cuda3std6ranges3__45__cpo4swapE - _ZN40_INTERNAL_4d850528_4_k_cu_9a90824e_121104cuda3std3__45__cpo4cendE)
_ZN40_INTERNAL_4d850528_4_k_cu_9a90824e_121104cuda3std3__45__cpo4cendE:
	.zero		1
	.type		_ZN40_INTERNAL_4d850528_4_k_cu_9a90824e_121104cuda3std6ranges3__45__cpo4swapE,@object
	.size		_ZN40_INTERNAL_4d850528_4_k_cu_9a90824e_121104cuda3std6ranges3__45__cpo4swapE,(.L_7 - _ZN40_INTERNAL_4d850528_4_k_cu_9a90824e_121104cuda3std6ranges3__45__cpo4swapE)
_ZN40_INTERNAL_4d850528_4_k_cu_9a90824e_121104cuda3std6ranges3__45__cpo4swapE:
	.zero		1
.L_7:


//--------------------- .nv.constant0._ZN7cutlass13device_kernelINS_4gemm6kernel13GemmUniversalIN4cute5tupleIJiiiiEEENS1_10collective13CollectiveMmaINS1_37MainloopSm90TmaGmmaWarpSpecializedFP8ILi5ENS5_IJNS4_1CILi2EEENSA_ILi1EEESC_EEENS1_35KernelTmaWarpSpecializedCooperativeEEENS5_IJNSA_ILi384EEENSA_ILi240EEENSA_ILi64EEEEEENS_12float_e4m3_tENS5_IJlSC_lEEESK_SL_NS4_8TiledMMAINS4_8MMA_AtomIJNS4_4SM904GMMA30MMA_64x16x32_F32E4M3E4M3_SS_TNILNSP_7ScaleInE1ELSR_1EEEEEENS4_6LayoutISD_NS5_IJSC_NSA_ILi0EEESV_EEEEENS5_IJNS4_10UnderscoreESY_SY_EEEEENS4_13SM90_TMA_LOADENS4_14ComposedLayoutINS4_7SwizzleILi2ELi4ELi3EEENS4_18smem_ptr_flag_bitsILi8EEENSU_INS5_IJNSA_ILi8EEESI_EEENS5_IJSI_SC_EEEEEEEvNS4_8identityENS4_23SM90_TMA_LOAD_MULTICASTES1B_vS1C_EENS_8epilogue10collective6detail29Sm90TmaWarpSpecializedAdapterINS1G_15DefaultEpilogueISK_SL_SL_NS1F_6thread17LinearCombinationISK_Li1EffLNS1K_9ScaleType4KindE0ELNS_15FloatRoundStyleE2ESK_EENS1_15EpilogueDefaultEEEEEvvEEEEvNT_6ParamsE --------------------------
	.section	.nv.constant0._ZN7cutlass13device_kernelINS_4gemm6kernel13GemmUniversalIN4cute5tupleIJiiiiEEENS1_10collective13CollectiveMmaINS1_37MainloopSm90TmaGmmaWarpSpecializedFP8ILi5ENS5_IJNS4_1CILi2EEENSA_ILi1EEESC_EEENS1_35KernelTmaWarpSpecializedCooperativeEEENS5_IJNSA_ILi384EEENSA_ILi240EEENSA_ILi64EEEEEENS_12float_e4m3_tENS5_IJlSC_lEEESK_SL_NS4_8TiledMMAINS4_8MMA_AtomIJNS4_4SM904GMMA30MMA_64x16x32_F32E4M3E4M3_SS_TNILNSP_7ScaleInE1ELSR_1EEEEEENS4_6LayoutISD_NS5_IJSC_NSA_ILi0EEESV_EEEEENS5_IJNS4_10UnderscoreESY_SY_EEEEENS4_13SM90_TMA_LOADENS4_14ComposedLayoutINS4_7SwizzleILi2ELi4ELi3EEENS4_18smem_ptr_flag_bitsILi8EEENSU_INS5_IJNSA_ILi8EEESI_EEENS5_IJSI_SC_EEEEEEEvNS4_8identityENS4_23SM90_TMA_LOAD_MULTICASTES1B_vS1C_EENS_8epilogue10collective6detail29Sm90TmaWarpSpecializedAdapterINS1G_15DefaultEpilogueISK_SL_SL_NS1F_6thread17LinearCombinationISK_Li1EffLNS1K_9ScaleType4KindE0ELNS_15FloatRoundStyleE2ESK_EENS1_15EpilogueDefaultEEEEEvvEEEEvNT_6ParamsE,"a",@progbits
	.sectionflags	@""
	.align	4
.nv.constant0._ZN7cutlass13device_kernelINS_4gemm6kernel13GemmUniversalIN4cute5tupleIJiiiiEEENS1_10collective13CollectiveMmaINS1_37MainloopSm90TmaGmmaWarpSpecializedFP8ILi5ENS5_IJNS4_1CILi2EEENSA_ILi1EEESC_EEENS1_35KernelTmaWarpSpecializedCooperativeEEENS5_IJNSA_ILi384EEENSA_ILi240EEENSA_ILi64EEEEEENS_12float_e4m3_tENS5_IJlSC_lEEESK_SL_NS4_8TiledMMAINS4_8MMA_AtomIJNS4_4SM904GMMA30MMA_64x16x32_F32E4M3E4M3_SS_TNILNSP_7ScaleInE1ELSR_1EEEEEENS4_6LayoutISD_NS5_IJSC_NSA_ILi0EEESV_EEEEENS5_IJNS4_10UnderscoreESY_SY_EEEEENS4_13SM90_TMA_LOADENS4_14ComposedLayoutINS4_7SwizzleILi2ELi4ELi3EEENS4_18smem_ptr_flag_bitsILi8EEENSU_INS5_IJNSA_ILi8EEESI_EEENS5_IJSI_SC_EEEEEEEvNS4_8identityENS4_23SM90_TMA_LOAD_MULTICASTES1B_vS1C_EENS_8epilogue10collective6detail29Sm90TmaWarpSpecializedAdapterINS1G_15DefaultEpilogueISK_SL_SL_NS1F_6thread17LinearCombinationISK_Li1EffLNS1K_9ScaleType4KindE0ELNS_15FloatRoundStyleE2ESK_EENS1_15EpilogueDefaultEEEEEvvEEEEvNT_6ParamsE:
	.zero		1664


//--------------------- SYMBOLS --------------------------

	.type		.nv.reservedSmem.offset0,@object
	.size		.nv.reservedSmem.offset0,0x4
